def matmul_kernel(
    a_ptr,
    b_ptr,
    c_ptr,
    M,
    N,
    K,
    stride_am,
    stride_ak,
    stride_bk,
    stride_bn,
    stride_cm,
    stride_cn,
    BLOCK_M: tl.constexpr,
    BLOCK_N: tl.constexpr,
    BLOCK_K: tl.constexpr,
    GROUP_M: tl.constexpr,
):
    pid = tl.program_id(axis=0)
    num_pid_m = tl.cdiv(M, BLOCK_M)
    num_pid_n = tl.cdiv(N, BLOCK_N)
    num_pid_in_group = GROUP_M * num_pid_n
    group_id = pid // num_pid_in_group
    first_pid_m = group_id * GROUP_M
    group_size_m = min(num_pid_m - first_pid_m, GROUP_M)
    pid_m = first_pid_m + ((pid % num_pid_in_group) % group_size_m)
    pid_n = (pid % num_pid_in_group) // group_size_m

    offs_am = (pid_m * BLOCK_M + tl.arange(0, BLOCK_M)) % M
    offs_bn = (pid_n * BLOCK_N + tl.arange(0, BLOCK_N)) % N
    offs_k = tl.arange(0, BLOCK_K)
    a_ptrs = a_ptr + offs_am[:, None] * stride_am + offs_k[None, :] * stride_ak
    b_ptrs = b_ptr + offs_k[:, None] * stride_bk + offs_bn[None, :] * stride_bn

    acc = tl.zeros((BLOCK_M, BLOCK_N), dtype=tl.float32)
    for kk in range(0, tl.cdiv(K, BLOCK_K)):
        a = tl.load(a_ptrs, mask=offs_k[None, :] < K - kk * BLOCK_K, other=0.0)
        b = tl.load(b_ptrs, mask=offs_k[:, None] < K - kk * BLOCK_K, other=0.0)
        acc = tl.dot(a, b, acc)
        a_ptrs += BLOCK_K * stride_ak
        b_ptrs += BLOCK_K * stride_bk

    c = acc.to(c_ptr.dtype.element_ty)
    offs_cm = pid_m * BLOCK_M + tl.arange(0, BLOCK_M)
    offs_cn = pid_n * BLOCK_N + tl.arange(0, BLOCK_N)
    c_ptrs = c_ptr + offs_cm[:, None] * stride_cm + offs_cn[None, :] * stride_cn
    mask = (offs_cm[:, None] < M) & (offs_cn[None, :] < N)
    tl.store(c_ptrs, c, mask=mask)

# config = {"BLOCK_K": 64, "BLOCK_M": 16, "BLOCK_N": 256, "GROUP_M": 8, "arch": "sm_80", "dtype": "bf16", "num_ctas": 1, "num_stages": 2, "num_warps": 2}
# arch = sm_80


// ===== COMPILED SASS (sm_80) =====

	.target	sm_80

	.elftype	@"ET_EXEC"


//--------------------- .note.nv.tkinfo           --------------------------
	.section	.note.nv.tkinfo,"",@"SHT_NOTE"
	.sectionflags	@"SHF_NOTE_NV_TKINFO"
	.tkinfo
        /*0018*/ 	.word	0x00000002
        /*0030*/ 	.string	""
        /*0030*/ 	.string	"ptxas"
        /*0030*/ 	.string	"Cuda compilation tools, release 13.0, V13.0.88"
        /*0030*/ 	.string	"Build cuda_13.0.r13.0/compiler.36424714_0"
        /*0030*/ 	.string	"-v  -suppress-debug-info  -lineinfo  -arch sm_80 "



//--------------------- .note.nv.cuinfo           --------------------------
	.section	.note.nv.cuinfo,"",@"SHT_NOTE"
	.sectionflags	@"SHF_NOTE_NV_CUINFO"
        /*0018*/ 	.short	0x0002
        /*001a*/ 	.short	0x0050
        /*001c*/ 	.short	0x0082
	.zero		2


//--------------------- .nv.info                  --------------------------
	.section	.nv.info,"",@"SHT_CUDA_INFO"
	.align	4


	//----- nvinfo : EIATTR_REGCOUNT
	.align		4
        /*0000*/ 	.byte	0x04, 0x2f
        /*0002*/ 	.short	(.L_1 - .L_0)
	.align		4
.L_0:
        /*0004*/ 	.word	index@(matmul_kernel)
        /*0008*/ 	.word	0x00000020


	//----- nvinfo : EIATTR_FRAME_SIZE
	.align		4
.L_1:
        /*000c*/ 	.byte	0x04, 0x11
        /*000e*/ 	.short	(.L_3 - .L_2)
	.align		4
.L_2:
        /*0010*/ 	.word	index@(matmul_kernel)
        /*0014*/ 	.word	0x00001420


	//----- nvinfo : EIATTR_MIN_STACK_SIZE
	.align		4
.L_3:
        /*0018*/ 	.byte	0x04, 0x12
        /*001a*/ 	.short	(.L_5 - .L_4)
	.align		4
.L_4:
        /*001c*/ 	.word	index@(matmul_kernel)
        /*0020*/ 	.word	0x00001420
.L_5:


//--------------------- .nv.info.matmul_kernel    --------------------------
	.section	.nv.info.matmul_kernel,"",@"SHT_CUDA_INFO"
	.sectionflags	@""
	.align	4


	//----- nvinfo : EIATTR_CUDA_API_VERSION
	.align		4
        /*0000*/ 	.byte	0x04, 0x37
        /*0002*/ 	.short	(.L_7 - .L_6)
.L_6:
        /*0004*/ 	.word	0x00000082


	//----- nvinfo : EIATTR_SW2861232_WAR
	.align		4
.L_7:
        /*0008*/ 	.byte	0x01, 0x35
	.zero		2


	//----- nvinfo : EIATTR_PARAM_CBANK
	.align		4
        /*000c*/ 	.byte	0x04, 0x0a
        /*000e*/ 	.short	(.L_9 - .L_8)
	.align		4
.L_8:
        /*0010*/ 	.word	index@(.nv.constant0.matmul_kernel)
        /*0014*/ 	.short	0x0160
        /*0016*/ 	.short	0x0050


	//----- nvinfo : EIATTR_CBANK_PARAM_SIZE
	.align		4
.L_9:
        /*0018*/ 	.byte	0x03, 0x19
        /*001a*/ 	.short	0x0050


	//----- nvinfo : EIATTR_KPARAM_INFO
	.align		4
        /*001c*/ 	.byte	0x04, 0x17
        /*001e*/ 	.short	(.L_11 - .L_10)
.L_10:
        /*0020*/ 	.word	0x00000000
        /*0024*/ 	.short	0x000d
        /*0026*/ 	.short	0x0048
        /*0028*/ 	.byte	0x00, 0xf4, 0x21, 0x00


	//----- nvinfo : EIATTR_KPARAM_INFO
	.align		4
.L_11:
        /*002c*/ 	.byte	0x04, 0x17
        /*002e*/ 	.short	(.L_13 - .L_12)
.L_12:
        /*0030*/ 	.word	0x00000000
        /*0034*/ 	.short	0x000c
        /*0036*/ 	.short	0x0040
        /*0038*/ 	.byte	0x00, 0xf4, 0x21, 0x00


	//----- nvinfo : EIATTR_KPARAM_INFO
	.align		4
.L_13:
        /*003c*/ 	.byte	0x04, 0x17
        /*003e*/ 	.short	(.L_15 - .L_14)
.L_14:
        /*0040*/ 	.word	0x00000000
        /*0044*/ 	.short	0x000b
        /*0046*/ 	.short	0x0038
        /*0048*/ 	.byte	0x00, 0xf0, 0x11, 0x00


	//----- nvinfo : EIATTR_KPARAM_INFO
	.align		4
.L_15:
        /*004c*/ 	.byte	0x04, 0x17
        /*004e*/ 	.short	(.L_17 - .L_16)
.L_16:
        /*0050*/ 	.word	0x00000000
        /*0054*/ 	.short	0x000a
        /*0056*/ 	.short	0x0034
        /*0058*/ 	.byte	0x00, 0xf0, 0x11, 0x00


	//----- nvinfo : EIATTR_KPARAM_INFO
	.align		4
.L_17:
        /*005c*/ 	.byte	0x04, 0x17
        /*005e*/ 	.short	(.L_19 - .L_18)
.L_18:
        /*0060*/ 	.word	0x00000000
        /*0064*/ 	.short	0x0009
        /*0066*/ 	.short	0x0030
        /*0068*/ 	.byte	0x00, 0xf0, 0x11, 0x00


	//----- nvinfo : EIATTR_KPARAM_INFO
	.align		4
.L_19:
        /*006c*/ 	.byte	0x04, 0x17
        /*006e*/ 	.short	(.L_21 - .L_20)
.L_20:
        /*0070*/ 	.word	0x00000000
        /*0074*/ 	.short	0x0008
        /*0076*/ 	.short	0x002c
        /*0078*/ 	.byte	0x00, 0xf0, 0x11, 0x00


	//----- nvinfo : EIATTR_KPARAM_INFO
	.align		4
.L_21:
        /*007c*/ 	.byte	0x04, 0x17
        /*007e*/ 	.short	(.L_23 - .L_22)
.L_22:
        /*0080*/ 	.word	0x00000000
        /*0084*/ 	.short	0x0007
        /*0086*/ 	.short	0x0028
        /*0088*/ 	.byte	0x00, 0xf0, 0x11, 0x00


	//----- nvinfo : EIATTR_KPARAM_INFO
	.align		4
.L_23:
        /*008c*/ 	.byte	0x04, 0x17
        /*008e*/ 	.short	(.L_25 - .L_24)
.L_24:
        /*0090*/ 	.word	0x00000000
        /*0094*/ 	.short	0x0006
        /*0096*/ 	.short	0x0024
        /*0098*/ 	.byte	0x00, 0xf0, 0x11, 0x00


	//----- nvinfo : EIATTR_KPARAM_INFO
	.align		4
.L_25:
        /*009c*/ 	.byte	0x04, 0x17
        /*009e*/ 	.short	(.L_27 - .L_26)
.L_26:
        /*00a0*/ 	.word	0x00000000
        /*00a4*/ 	.short	0x0005
        /*00a6*/ 	.short	0x0020
        /*00a8*/ 	.byte	0x00, 0xf0, 0x11, 0x00


	//----- nvinfo : EIATTR_KPARAM_INFO
	.align		4
.L_27:
        /*00ac*/ 	.byte	0x04, 0x17
        /*00ae*/ 	.short	(.L_29 - .L_28)
.L_28:
        /*00b0*/ 	.word	0x00000000
        /*00b4*/ 	.short	0x0004
        /*00b6*/ 	.short	0x001c
        /*00b8*/ 	.byte	0x00, 0xf0, 0x11, 0x00


	//----- nvinfo : EIATTR_KPARAM_INFO
	.align		4
.L_29:
        /*00bc*/ 	.byte	0x04, 0x17
        /*00be*/ 	.short	(.L_31 - .L_30)
.L_30:
        /*00c0*/ 	.word	0x00000000
        /*00c4*/ 	.short	0x0003
        /*00c6*/ 	.short	0x0018
        /*00c8*/ 	.byte	0x00, 0xf0, 0x11, 0x00


	//----- nvinfo : EIATTR_KPARAM_INFO
	.align		4
.L_31:
        /*00cc*/ 	.byte	0x04, 0x17
        /*00ce*/ 	.short	(.L_33 - .L_32)
.L_32:
        /*00d0*/ 	.word	0x00000000
        /*00d4*/ 	.short	0x0002
        /*00d6*/ 	.short	0x0010
        /*00d8*/ 	.byte	0x00, 0xf4, 0x21, 0x00


	//----- nvinfo : EIATTR_KPARAM_INFO
	.align		4
.L_33:
        /*00dc*/ 	.byte	0x04, 0x17
        /*00de*/ 	.short	(.L_35 - .L_34)
.L_34:
        /*00e0*/ 	.word	0x00000000
        /*00e4*/ 	.short	0x0001
        /*00e6*/ 	.short	0x0008
        /*00e8*/ 	.byte	0x00, 0xf4, 0x21, 0x00


	//----- nvinfo : EIATTR_KPARAM_INFO
	.align		4
.L_35:
        /*00ec*/ 	.byte	0x04, 0x17
        /*00ee*/ 	.short	(.L_37 - .L_36)
.L_36:
        /*00f0*/ 	.word	0x00000000
        /*00f4*/ 	.short	0x0000
        /*00f6*/ 	.short	0x0000
        /*00f8*/ 	.byte	0x00, 0xf4, 0x21, 0x00


	//----- nvinfo : EIATTR_MAXREG_COUNT
	.align		4
.L_37:
        /*00fc*/ 	.byte	0x03, 0x1b
        /*00fe*/ 	.short	0x00ff


	//----- nvinfo : EIATTR_NUM_BARRIERS
	.align		4
        /*0100*/ 	.byte	0x02, 0x4c
        /*0102*/ 	.byte	0x01
	.zero		1


	//----- nvinfo : EIATTR_ANNOTATIONS
	.align		4
        /*0104*/ 	.byte	0x04, 0x55
        /*0106*/ 	.short	(.L_39 - .L_38)


	//   ....[0]....
.L_38:
        /*0108*/ 	.word	0x00000001
        /*010c*/ 	.byte	0x80, 0x05, 0x00, 0x00, 0x01, 0x00, 0x00, 0x00, 0xb0, 0x05, 0x00, 0x00, 0x01, 0x00, 0x00, 0x00
        /* <DEDUP_REMOVED lines=2808> */
        /*b09c*/ 	.byte	0xe0, 0x2a, 0x03, 0x00, 0x01, 0x00, 0x00, 0x00, 0x00, 0x2b, 0x03, 0x00


	//----- nvinfo : EIATTR_MERCURY_ISA_VERSION
	.align		4
.L_39:
        /*b0a8*/ 	.byte	0x03, 0x5f
        /*b0aa*/ 	.short	0x0000


	//----- nvinfo : EIATTR_EXIT_INSTR_OFFSETS
	.align		4
        /*b0ac*/ 	.byte	0x04, 0x1c
        /*b0ae*/ 	.short	(.L_41 - .L_40)


	//   ....[0]....
.L_40:
        /*b0b0*/ 	.word	0x00032e20


	//   ....[1]....
        /*b0b4*/ 	.word	0x00032e50


	//----- nvinfo : EIATTR_REQNTID
	.align		4
.L_41:
        /*b0b8*/ 	.byte	0x04, 0x10
        /*b0ba*/ 	.short	(.L_43 - .L_42)
.L_42:
        /*b0bc*/ 	.word	0x00000040
        /*b0c0*/ 	.word	0x00000001
        /*b0c4*/ 	.word	0x00000001
.L_43:


//--------------------- .nv.callgraph             --------------------------
	.section	.nv.callgraph,"",@"SHT_CUDA_CALLGRAPH"
	.align	4
	.sectionentsize	8
	.align		4
        /*0000*/ 	.word	0x00000000
	.align		4
        /*0004*/ 	.word	0xffffffff
	.align		4
        /*0008*/ 	.word	0x00000000
	.align		4
        /*000c*/ 	.word	0xfffffffe
	.align		4
        /*0010*/ 	.word	0x00000000
	.align		4
        /*0014*/ 	.word	0xfffffffd
	.align		4
        /*0018*/ 	.word	0x00000000
	.align		4
        /*001c*/ 	.word	0xfffffffc


//--------------------- .nv.rel.action            --------------------------
	.section	.nv.rel.action,"",@"SHT_CUDA_RELOCINFO"
	.align	8
	.sectionentsize	8
        /*0000*/ 	.byte	0x73, 0x00, 0x00, 0x00, 0x00, 0x00, 0x00, 0x00, 0x00, 0x00, 0x00, 0x11, 0x25, 0x00, 0x05, 0x36


//--------------------- .nv.constant0.matmul_kernel --------------------------
	.section	.nv.constant0.matmul_kernel,"a",@progbits
	.sectionflags	@""
	.align	4
.nv.constant0.matmul_kernel:
	.zero		432


//--------------------- .text.matmul_kernel       --------------------------
	.section	.text.matmul_kernel,"ax",@progbits
	.sectioninfo	@"SHI_REGISTERS=32"
	.align	128
        .global         matmul_kernel
        .type           matmul_kernel,@function
        .size           matmul_kernel,(.L_x_5 - matmul_kernel)
        .other          matmul_kernel,@"STO_CUDA_ENTRY STV_DEFAULT"
matmul_kernel:
.text.matmul_kernel:
[----:B------:R-:W-:-:S03]  /*0000*/  IMAD.MOV.U32 R1, RZ, RZ, c[0x0][0x28] ;  /* 0x00000a00ff017624 */ /* 0x000fc600078e00ff */
[----:B------:R-:W-:Y:S01]  /*0010*/  IMAD.MOV.U32 R0, RZ, RZ, c[0x0][0x17c] ;  /* 0x00005f00ff007624 */ /* 0x000fe200078e00ff */
[----:B------:R-:W0:Y:S01]  /*0020*/  S2R R11, SR_TID.X ;  /* 0x00000000000b7919 */ /* 0x000e220000002100 */
[----:B------:R-:W-:Y:S01]  /*0030*/  IADD3 R1, R1, -0x1420, RZ ;  /* 0xffffebe001017810 */ /* 0x000fe20007ffe0ff */
[----:B------:R-:W-:Y:S02]  /*0040*/  ULDC.64 UR10, c[0x0][0x118] ;  /* 0x00004600000a7ab9 */ /* 0x000fe40000000a00 */
[----:B------:R-:W-:-:S04]  /*0050*/  IADD3 R0, R0, 0xff, RZ ;  /* 0x000000ff00007810 */ /* 0x000fc80007ffe0ff */
[----:B------:R-:W-:-:S04]  /*0060*/  SHF.R.S32.HI R3, RZ, 0x1f, R0 ;  /* 0x0000001fff037819 */ /* 0x000fc80000011400 */
[----:B------:R-:W-:-:S04]  /*0070*/  LEA.HI R3, R3, R0, RZ, 0x8 ;  /* 0x0000000003037211 */ /* 0x000fc800078f40ff */
[----:B------:R-:W-:Y:S02]  /*0080*/  SHF.R.S32.HI R0, RZ, 0x8, R3 ;  /* 0x00000008ff007819 */ /* 0x000fe40000011403 */
[----:B------:R-:W1:Y:S03]  /*0090*/  S2R R3, SR_CTAID.X ;  /* 0x0000000000037919 */ /* 0x000e660000002500 */
[----:B------:R-:W-:-:S05]  /*00a0*/  IMAD.SHL.U32 R0, R0, 0x8, RZ ;  /* 0x0000000800007824 */ /* 0x000fca00078e00ff */
[-C--:B------:R-:W-:Y:S02]  /*00b0*/  IABS R7, R0.reuse ;  /* 0x0000000000077213 */ /* 0x080fe40000000000 */
[----:B------:R-:W-:Y:S02]  /*00c0*/  IABS R10, R0 ;  /* 0x00000000000a7213 */ /* 0x000fe40000000000 */
[----:B------:R-:W2:Y:S01]  /*00d0*/  I2F.RP R2, R7 ;  /* 0x0000000700027306 */ /* 0x000ea20000209400 */
[----:B-1----:R-:W-:-:S07]  /*00e0*/  IABS R8, R3 ;  /* 0x0000000300087213 */ /* 0x002fce0000000000 */
[----:B--2---:R-:W1:Y:S02]  /*00f0*/  MUFU.RCP R2, R2 ;  /* 0x0000000200027308 */ /* 0x004e640000001000 */
[----:B-1----:R-:W-:Y:S01]  /*0100*/  IADD3 R4, R2, 0xffffffe, RZ ;  /* 0x0ffffffe02047810 */ /* 0x002fe20007ffe0ff */
[----:B------:R-:W-:-:S05]  /*0110*/  IMAD.MOV R2, RZ, RZ, -R10 ;  /* 0x000000ffff027224 */ /* 0x000fca00078e0a0a */
[----:B------:R1:W2:Y:S02]  /*0120*/  F2I.FTZ.U32.TRUNC.NTZ R5, R4 ;  /* 0x0000000400057305 */ /* 0x0002a4000021f000 */
[----:B-1----:R-:W-:Y:S02]  /*0130*/  IMAD.MOV.U32 R4, RZ, RZ, RZ ;  /* 0x000000ffff047224 */ /* 0x002fe400078e00ff */
[----:B--2---:R-:W-:-:S04]  /*0140*/  IMAD.MOV R6, RZ, RZ, -R5 ;  /* 0x000000ffff067224 */ /* 0x004fc800078e0a05 */
[----:B------:R-:W-:Y:S02]  /*0150*/  IMAD R9, R6, R7, RZ ;  /* 0x0000000706097224 */ /* 0x000fe400078e02ff */
[----:B------:R-:W-:Y:S02]  /*0160*/  IMAD.MOV.U32 R6, RZ, RZ, R8 ;  /* 0x000000ffff067224 */ /* 0x000fe400078e0008 */
[----:B------:R-:W-:-:S06]  /*0170*/  IMAD.HI.U32 R5, R5, R9, R4 ;  /* 0x0000000905057227 */ /* 0x000fcc00078e0004 */
[----:B------:R-:W-:-:S04]  /*0180*/  IMAD.HI.U32 R5, R5, R6, RZ ;  /* 0x0000000605057227 */ /* 0x000fc800078e00ff */
[----:B------:R-:W-:-:S05]  /*0190*/  IMAD R2, R5, R2, R6 ;  /* 0x0000000205027224 */ /* 0x000fca00078e0206 */
[----:B------:R-:W-:-:S13]  /*01a0*/  ISETP.GT.U32.AND P1, PT, R7, R2, PT ;  /* 0x000000020700720c */ /* 0x000fda0003f24070 */
[----:B------:R-:W-:Y:S01]  /*01b0*/  @!P1 IMAD.IADD R2, R2, 0x1, -R7 ;  /* 0x0000000102029824 */ /* 0x000fe200078e0a07 */
[----:B------:R-:W-:Y:S02]  /*01c0*/  @!P1 IADD3 R5, R5, 0x1, RZ ;  /* 0x0000000105059810 */ /* 0x000fe40007ffe0ff */
[----:B------:R-:W-:Y:S02]  /*01d0*/  ISETP.NE.AND P1, PT, R0, RZ, PT ;  /* 0x000000ff0000720c */ /* 0x000fe40003f25270 */
[----:B------:R-:W-:Y:S02]  /*01e0*/  ISETP.GE.U32.AND P0, PT, R2, R7, PT ;  /* 0x000000070200720c */ /* 0x000fe40003f06070 */
[----:B------:R-:W-:-:S04]  /*01f0*/  LOP3.LUT R2, R3, R0, RZ, 0x3c, !PT ;  /* 0x0000000003027212 */ /* 0x000fc800078e3cff */
[----:B------:R-:W-:Y:S01]  /*0200*/  ISETP.GE.AND P2, PT, R2, RZ, PT ;  /* 0x000000ff0200720c */ /* 0x000fe20003f46270 */
[----:B------:R-:W-:-:S05]  /*0210*/  IMAD.MOV.U32 R2, RZ, RZ, c[0x0][0x178] ;  /* 0x00005e00ff027624 */ /* 0x000fca00078e00ff */
[----:B------:R-:W-:Y:S02]  /*0220*/  IADD3 R2, R2, 0xf, RZ ;  /* 0x0000000f02027810 */ /* 0x000fe40007ffe0ff */
[----:B------:R-:W-:-:S05]  /*0230*/  @P0 IADD3 R5, R5, 0x1, RZ ;  /* 0x0000000105050810 */ /* 0x000fca0007ffe0ff */
[----:B------:R-:W-:Y:S01]  /*0240*/  IMAD.MOV.U32 R4, RZ, RZ, R5 ;  /* 0x000000ffff047224 */ /* 0x000fe200078e0005 */
[----:B------:R-:W-:-:S03]  /*0250*/  SHF.R.S32.HI R5, RZ, 0x1f, R2 ;  /* 0x0000001fff057819 */ /* 0x000fc60000011402 */
[----:B------:R-:W-:Y:S01]  /*0260*/  @!P2 IMAD.MOV R4, RZ, RZ, -R4 ;  /* 0x000000ffff04a224 */ /* 0x000fe200078e0a04 */
[----:B------:R-:W-:Y:S02]  /*0270*/  @!P1 LOP3.LUT R4, RZ, R0, RZ, 0x33, !PT ;  /* 0x00000000ff049212 */ /* 0x000fe400078e33ff */
[----:B------:R-:W-:-:S03]  /*0280*/  LEA.HI R5, R5, R2, RZ, 0x4 ;  /* 0x0000000205057211 */ /* 0x000fc600078f20ff */
[----:B------:R-:W-:Y:S02]  /*0290*/  IMAD.SHL.U32 R2, R4, 0x8, RZ ;  /* 0x0000000804027824 */ /* 0x000fe400078e00ff */
[----:B------:R-:W-:-:S03]  /*02a0*/  IMAD.MOV R4, RZ, RZ, -R4 ;  /* 0x000000ffff047224 */ /* 0x000fc600078e0a04 */
[----:B------:R-:W-:Y:S01]  /*02b0*/  LEA.HI.SX32 R5, R5, -R2, 0x1c ;  /* 0x8000000205057211 */ /* 0x000fe200078fe2ff */
[----:B------:R-:W-:Y:S02]  /*02c0*/  IMAD R9, R0, R4, R3 ;  /* 0x0000000400097224 */ /* 0x000fe400078e0203 */
[----:B------:R-:W-:Y:S01]  /*02d0*/  IMAD.MOV.U32 R4, RZ, RZ, RZ ;  /* 0x000000ffff047224 */ /* 0x000fe200078e00ff */
[----:B------:R-:W-:-:S04]  /*02e0*/  IMNMX R10, R5, 0x8, PT ;  /* 0x00000008050a7817 */ /* 0x000fc80003800200 */
[-C--:B------:R-:W-:Y:S02]  /*02f0*/  IABS R8, R10.reuse ;  /* 0x0000000a00087213 */ /* 0x080fe40000000000 */
[----:B------:R-:W-:Y:S02]  /*0300*/  IABS R0, R10 ;  /* 0x0000000a00007213 */ /* 0x000fe40000000000 */
[----:B------:R-:W1:Y:S08]  /*0310*/  I2F.RP R6, R8 ;  /* 0x0000000800067306 */ /* 0x000e700000209400 */
[----:B-1----:R-:W1:Y:S02]  /*0320*/  MUFU.RCP R6, R6 ;  /* 0x0000000600067308 */ /* 0x002e640000001000 */
[----:B-1----:R-:W-:-:S06]  /*0330*/  IADD3 R5, R6, 0xffffffe, RZ ;  /* 0x0ffffffe06057810 */ /* 0x002fcc0007ffe0ff */
[----:B------:R-:W1:Y:S02]  /*0340*/  F2I.FTZ.U32.TRUNC.NTZ R5, R5 ;  /* 0x0000000500057305 */ /* 0x000e64000021f000 */
[----:B-1----:R-:W-:-:S04]  /*0350*/  IMAD.MOV R7, RZ, RZ, -R5 ;  /* 0x000000ffff077224 */ /* 0x002fc800078e0a05 */
[----:B------:R-:W-:Y:S01]  /*0360*/  IMAD.MOV.U32 R3, RZ, RZ, R7 ;  /* 0x000000ffff037224 */ /* 0x000fe200078e0007 */
[----:B------:R-:W-:-:S03]  /*0370*/  IABS R7, R9 ;  /* 0x0000000900077213 */ /* 0x000fc60000000000 */
[----:B------:R-:W-:-:S04]  /*0380*/  IMAD R3, R3, R8, RZ ;  /* 0x0000000803037224 */ /* 0x000fc800078e02ff */
[----:B------:R-:W-:Y:S01]  /*0390*/  IMAD.HI.U32 R4, R5, R3, R4 ;  /* 0x0000000305047227 */ /* 0x000fe200078e0004 */
[----:B0-----:R-:W-:-:S03]  /*03a0*/  SHF.R.U32.HI R5, RZ, 0x4, R11 ;  /* 0x00000004ff057819 */ /* 0x001fc6000001160b */
[----:B------:R-:W-:Y:S01]  /*03b0*/  IMAD.MOV R3, RZ, RZ, -R0 ;  /* 0x000000ffff037224 */ /* 0x000fe200078e0a00 */
[----:B------:R-:W-:Y:S01]  /*03c0*/  SGXT.U32 R12, R5, 0x2 ;  /* 0x00000002050c781a */ /* 0x000fe20000000000 */
[----:B------:R-:W-:-:S04]  /*03d0*/  IMAD.HI.U32 R0, R4, R7, RZ ;  /* 0x0000000704007227 */ /* 0x000fc800078e00ff */
[----:B------:R-:W-:Y:S02]  /*03e0*/  IMAD R3, R0, R3, R7 ;  /* 0x0000000300037224 */ /* 0x000fe400078e0207 */
[----:B------:R-:W-:-:S03]  /*03f0*/  IMAD.MOV.U32 R4, RZ, RZ, 0x3f ;  /* 0x0000003fff047424 */ /* 0x000fc600078e00ff */
[----:B------:R-:W-:Y:S02]  /*0400*/  ISETP.GT.U32.AND P1, PT, R8, R3, PT ;  /* 0x000000030800720c */ /* 0x000fe40003f24070 */
[----:B------:R-:W-:Y:S02]  /*0410*/  IADD3 R13, R4, c[0x0][0x180], RZ ;  /* 0x00006000040d7a10 */ /* 0x000fe40007ffe0ff */
[C---:B------:R-:W-:Y:S02]  /*0420*/  LOP3.LUT R4, R12.reuse, 0xc, RZ, 0xfc, !PT ;  /* 0x0000000c0c047812 */ /* 0x040fe400078efcff */
[C---:B------:R-:W-:Y:S02]  /*0430*/  LOP3.LUT R4, R12.reuse, 0x18, RZ, 0xfc, !PT ;  /* 0x000000180c047812 */ /* 0x040fe400078efcff */
[C---:B------:R-:W-:Y:S02]  /*0440*/  LOP3.LUT R4, R12.reuse, 0x24, RZ, 0xfc, !PT ;  /* 0x000000240c047812 */ /* 0x040fe400078efcff */
[----:B------:R-:W-:-:S03]  /*0450*/  LOP3.LUT R4, R12, 0x30, RZ, 0xfc, !PT ;  /* 0x000000300c047812 */ /* 0x000fc600078efcff */
[----:B------:R-:W-:Y:S01]  /*0460*/  @!P1 IMAD.IADD R3, R3, 0x1, -R8 ;  /* 0x0000000103039824 */ /* 0x000fe200078e0a08 */
[----:B------:R-:W-:Y:S02]  /*0470*/  @!P1 IADD3 R0, R0, 0x1, RZ ;  /* 0x0000000100009810 */ /* 0x000fe40007ffe0ff */
[----:B------:R-:W-:Y:S02]  /*0480*/  ISETP.NE.AND P1, PT, R10, RZ, PT ;  /* 0x000000ff0a00720c */ /* 0x000fe40003f25270 */
[----:B------:R-:W-:Y:S02]  /*0490*/  ISETP.GE.U32.AND P0, PT, R3, R8, PT ;  /* 0x000000080300720c */ /* 0x000fe40003f06070 */
[----:B------:R-:W-:-:S04]  /*04a0*/  LOP3.LUT R3, R9, R10, RZ, 0x3c, !PT ;  /* 0x0000000a09037212 */ /* 0x000fc800078e3cff */
[----:B------:R-:W-:-:S07]  /*04b0*/  ISETP.GE.AND P2, PT, R3, RZ, PT ;  /* 0x000000ff0300720c */ /* 0x000fce0003f46270 */
[----:B------:R-:W-:Y:S02]  /*04c0*/  @P0 IADD3 R0, R0, 0x1, RZ ;  /* 0x0000000100000810 */ /* 0x000fe40007ffe0ff */
[----:B------:R-:W-:-:S04]  /*04d0*/  ISETP.GT.AND P0, PT, R13, 0x3f, PT ;  /* 0x0000003f0d00780c */ /* 0x000fc80003f04270 */
[----:B------:R-:W-:Y:S01]  /*04e0*/  @!P2 IMAD.MOV R0, RZ, RZ, -R0 ;  /* 0x000000ffff00a224 */ /* 0x000fe200078e0a00 */
[----:B------:R-:W-:-:S05]  /*04f0*/  @!P1 LOP3.LUT R0, RZ, R10, RZ, 0x33, !PT ;  /* 0x0000000aff009212 */ /* 0x000fca00078e33ff */
[----:B------:R-:W-:Y:S02]  /*0500*/  IMAD.MOV R3, RZ, RZ, -R0 ;  /* 0x000000ffff037224 */ /* 0x000fe400078e0a00 */
[----:B------:R-:W-:Y:S02]  /*0510*/  IMAD.SHL.U32 R28, R0, 0x100, RZ ;  /* 0x00000100001c7824 */ /* 0x000fe400078e00ff */
[----:B------:R-:W-:-:S04]  /*0520*/  IMAD R3, R10, R3, R9 ;  /* 0x000000030a037224 */ /* 0x000fc800078e0209 */
[----:B------:R-:W-:Y:S01]  /*0530*/  IMAD.IADD R3, R2, 0x1, R3 ;  /* 0x0000000102037824 */ /* 0x000fe200078e0203 */
[----:B------:R-:W-:-:S05]  /*0540*/  LOP3.LUT R2, R11, 0xf, RZ, 0xc0, !PT ;  /* 0x0000000f0b027812 */ /* 0x000fca00078ec0ff */
[----:B------:R-:W-:Y:S01]  /*0550*/  IMAD R2, R3, 0x10, R2 ;  /* 0x0000001003027824 */ /* 0x000fe200078e0202 */
[C---:B------:R-:W-:Y:S02]  /*0560*/  LOP3.LUT R3, R12.reuse, 0x4, RZ, 0xfc, !PT ;  /* 0x000000040c037812 */ /* 0x040fe400078efcff */
[C---:B------:R-:W-:Y:S02]  /*0570*/  LOP3.LUT R3, R12.reuse, 0x10, RZ, 0xfc, !PT ;  /* 0x000000100c037812 */ /* 0x040fe400078efcff */
[----:B------:R0:W-:Y:S01]  /*0580*/  STL [R1+0xb6c], R2 ;  /* 0x000b6c0201007387 */ /* 0x0001e20000100800 */
[C---:B------:R-:W-:Y:S02]  /*0590*/  LOP3.LUT R3, R12.reuse, 0x1c, RZ, 0xfc, !PT ;  /* 0x0000001c0c037812 */ /* 0x040fe400078efcff */
[C---:B------:R-:W-:Y:S01]  /*05a0*/  LOP3.LUT R3, R12.reuse, 0x28, RZ, 0xfc, !PT ;  /* 0x000000280c037812 */ /* 0x040fe200078efcff */
[----:B------:R1:W-:Y:S01]  /*05b0*/  STL [R1+0x274], R28 ;  /* 0x0002741c01007387 */ /* 0x0003e20000100800 */
[----:B------:R-:W-:-:S02]  /*05c0*/  LOP3.LUT R3, R12, 0x34, RZ, 0xfc, !PT ;  /* 0x000000340c037812 */ /* 0x000fc400078efcff */
[C---:B0-----:R-:W-:Y:S02]  /*05d0*/  LOP3.LUT R2, R12.reuse, 0x8, RZ, 0xfc, !PT ;  /* 0x000000080c027812 */ /* 0x041fe400078efcff */
[C---:B------:R-:W-:Y:S02]  /*05e0*/  LOP3.LUT R2, R12.reuse, 0x14, RZ, 0xfc, !PT ;  /* 0x000000140c027812 */ /* 0x040fe400078efcff */
[C---:B------:R-:W-:Y:S02]  /*05f0*/  LOP3.LUT R2, R12.reuse, 0x20, RZ, 0xfc, !PT ;  /* 0x000000200c027812 */ /* 0x040fe400078efcff */
[C---:B------:R-:W-:Y:S02]  /*0600*/  LOP3.LUT R2, R12.reuse, 0x2c, RZ, 0xfc, !PT ;  /* 0x0000002c0c027812 */ /* 0x040fe400078efcff */
[----:B------:R-:W-:Y:S01]  /*0610*/  LOP3.LUT R2, R12, 0x38, RZ, 0xfc, !PT ;  /* 0x000000380c027812 */ /* 0x000fe200078efcff */
[----:B------:R-:W-:Y:S05]  /*0620*/  @P0 BRA `(.L_x_0) ;  /* 0x000001a000000947 */ /* 0x000fea0003800000 */
[C---:B-1----:R-:W-:Y:S01]  /*0630*/  IMAD.SHL.U32 R2, R11.reuse, 0x10, RZ ;  /* 0x000000100b027824 */ /* 0x042fe200078e00ff */
[----:B------:R-:W-:Y:S01]  /*0640*/  CS2R R24, SRZ ;  /* 0x0000000000187805 */ /* 0x000fe2000001ff00 */
[----:B------:R-:W-:Y:S01]  /*0650*/  IMAD.SHL.U32 R0, R11, 0x20, RZ ;  /* 0x000000200b007824 */ /* 0x000fe200078e00ff */
[----:B------:R-:W-:Y:S01]  /*0660*/  CS2R R26, SRZ ;  /* 0x00000000001a7805 */ /* 0x000fe2000001ff00 */
[----:B------:R-:W-:Y:S01]  /*0670*/  CS2R R20, SRZ ;  /* 0x0000000000147805 */ /* 0x000fe2000001ff00 */
[----:B------:R0:W-:Y:S01]  /*0680*/  STL [R1+0xb60], R2 ;  /* 0x000b600201007387 */ /* 0x0001e20000100800 */
[----:B------:R-:W-:Y:S01]  /*0690*/  CS2R R22, SRZ ;  /* 0x0000000000167805 */ /* 0x000fe2000001ff00 */
[----:B------:R-:W-:Y:S01]  /*06a0*/  LOP3.LUT R0, R0, 0x60, RZ, 0xc0, !PT ;  /* 0x0000006000007812 */ /* 0x000fe200078ec0ff */
[----:B------:R-:W-:Y:S01]  /*06b0*/  CS2R R16, SRZ ;  /* 0x0000000000107805 */ /* 0x000fe2000001ff00 */
[----:B------:R0:W-:Y:S01]  /*06c0*/  STL [R1], RZ ;  /* 0x000000ff01007387 */ /* 0x0001e20000100800 */
[----:B------:R-:W-:Y:S01]  /*06d0*/  CS2R R18, SRZ ;  /* 0x0000000000127805 */ /* 0x000fe2000001ff00 */
[----:B------:R-:W-:Y:S01]  /*06e0*/  CS2R R12, SRZ ;  /* 0x00000000000c7805 */ /* 0x000fe2000001ff00 */
[----:B------:R-:W-:Y:S01]  /*06f0*/  CS2R R14, SRZ ;  /* 0x00000000000e7805 */ /* 0x000fe2000001ff00 */
[----:B------:R0:W-:Y:S01]  /*0700*/  STL [R1+0x4], RZ ;  /* 0x000004ff01007387 */ /* 0x0001e20000100800 */
[----:B------:R-:W-:Y:S01]  /*0710*/  CS2R R8, SRZ ;  /* 0x0000000000087805 */ /* 0x000fe2000001ff00 */
[----:B------:R-:W-:Y:S01]  /*0720*/  CS2R R10, SRZ ;  /* 0x00000000000a7805 */ /* 0x000fe2000001ff00 */
[----:B------:R-:W-:Y:S01]  /*0730*/  CS2R R4, SRZ ;  /* 0x0000000000047805 */ /* 0x000fe2000001ff00 */
[----:B------:R0:W-:Y:S01]  /*0740*/  STL [R1+0x8], RZ ;  /* 0x000008ff01007387 */ /* 0x0001e20000100800 */
[----:B------:R-:W-:-:S03]  /*0750*/  CS2R R6, SRZ ;  /* 0x0000000000067805 */ /* 0x000fc6000001ff00 */
[----:B------:R0:W-:Y:S04]  /*0760*/  STL [R1+0xc], RZ ;  /* 0x00000cff01007387 */ /* 0x0001e80000100800 */
[----:B------:R0:W-:Y:S04]  /*0770*/  STL [R1+0x10], RZ ;  /* 0x000010ff01007387 */ /* 0x0001e80000100800 */
[----:B------:R0:W-:Y:S04]  /*0780*/  STL [R1+0x14], RZ ;  /* 0x000014ff01007387 */ /* 0x0001e80000100800 */
[----:B------:R0:W-:Y:S04]  /*0790*/  STL [R1+0x18], RZ ;  /* 0x000018ff01007387 */ /* 0x0001e80000100800 */
[----:B------:R0:W-:Y:S04]  /*07a0*/  STL [R1+0x1c], RZ ;  /* 0x00001cff01007387 */ /* 0x0001e80000100800 */
[----:B------:R0:W-:Y:S01]  /*07b0*/  STL [R1+0xb54], R0 ;  /* 0x000b540001007387 */ /* 0x0001e20000100800 */
[----:B------:R-:W-:Y:S05]  /*07c0*/  BRA `(.L_x_1) ;  /* 0x0003006000007947 */ /* 0x000fea0003800000 */
.L_x_0:
[----:B-1----:R-:W-:Y:S01]  /*07d0*/  IABS R6, c[0x0][0x17c] ;  /* 0x00005f0000067a13 */ /* 0x002fe20000000000 */
[----:B------:R-:W-:Y:S01]  /*07e0*/  ULDC.64 UR6, c[0x0][0x188] ;  /* 0x0000620000067ab9 */ /* 0x000fe20000000a00 */
[----:B------:R-:W-:-:S02]  /*07f0*/  IADD3 R5, R28, 0xfe, RZ ;  /* 0x000000fe1c057810 */ /* 0x000fc40007ffe0ff */
[----:B------:R-:W0:Y:S01]  /*0800*/  I2F.RP R4, R6 ;  /* 0x0000000600047306 */ /* 0x000e220000209400 */
[C---:B------:R-:W-:Y:S02]  /*0810*/  IADD3 R7, R28.reuse, 0xff, RZ ;  /* 0x000000ff1c077810 */ /* 0x040fe40007ffe0ff */
[----:B------:R-:W-:Y:S02]  /*0820*/  IABS R13, R5 ;  /* 0x00000005000d7213 */ /* 0x000fe40000000000 */
[----:B------:R-:W-:Y:S02]  /*0830*/  ISETP.GE.AND P1, PT, R5, RZ, PT ;  /* 0x000000ff0500720c */ /* 0x000fe40003f26270 */
[----:B------:R-:W-:Y:S02]  /*0840*/  IABS R10, R7 ;  /* 0x00000007000a7213 */ /* 0x000fe40000000000 */
[----:B------:R-:W-:Y:S02]  /*0850*/  ISETP.GE.AND P2, PT, R7, RZ, PT ;  /* 0x000000ff0700720c */ /* 0x000fe40003f46270 */
[----:B------:R-:W-:-:S02]  /*0860*/  IADD3 R0, R28, 0xfd, RZ ;  /* 0x000000fd1c007810 */ /* 0x000fc40007ffe0ff */
[----:B------:R-:W-:Y:S02]  /*0870*/  IABS R29, c[0x0][0x178] ;  /* 0x00005e00001d7a13 */ /* 0x000fe40000000000 */
[----:B------:R-:W-:Y:S01]  /*0880*/  ISETP.GE.AND P0, PT, R0, RZ, PT ;  /* 0x000000ff0000720c */ /* 0x000fe20003f06270 */
[----:B0-----:R-:W0:Y:S02]  /*0890*/  MUFU.RCP R4, R4 ;  /* 0x0000000400047308 */ /* 0x001e240000001000 */
[----:B0-----:R-:W-:Y:S02]  /*08a0*/  IADD3 R2, R4, 0xffffffe, RZ ;  /* 0x0ffffffe04027810 */ /* 0x001fe40007ffe0ff */
[----:B------:R-:W-:-:S04]  /*08b0*/  IADD3 R4, R28, 0xfc, RZ ;  /* 0x000000fc1c047810 */ /* 0x000fc80007ffe0ff */
[----:B------:R0:W1:Y:S01]  /*08c0*/  F2I.FTZ.U32.TRUNC.NTZ R3, R2 ;  /* 0x0000000200037305 */ /* 0x000062000021f000 */
[----:B------:R-:W-:Y:S01]  /*08d0*/  IABS R12, R4 ;  /* 0x00000004000c7213 */ /* 0x000fe20000000000 */
[----:B0-----:R-:W-:Y:S02]  /*08e0*/  IMAD.MOV.U32 R2, RZ, RZ, RZ ;  /* 0x000000ffff027224 */ /* 0x001fe400078e00ff */
[----:B-1----:R-:W-:-:S04]  /*08f0*/  IMAD.MOV R27, RZ, RZ, -R3 ;  /* 0x000000ffff1b7224 */ /* 0x002fc800078e0a03 */
[----:B------:R-:W-:-:S04]  /*0900*/  IMAD R27, R27, R6, RZ ;  /* 0x000000061b1b7224 */ /* 0x000fc800078e02ff */
[----:B------:R-:W-:Y:S01]  /*0910*/  IMAD.HI.U32 R27, R3, R27, R2 ;  /* 0x0000001b031b7227 */ /* 0x000fe200078e0002 */
[----:B------:R-:W-:-:S05]  /*0920*/  IABS R3, R0 ;  /* 0x0000000000037213 */ /* 0x000fca0000000000 */
[----:B------:R-:W-:-:S04]  /*0930*/  IMAD.HI.U32 R8, R27, R13, RZ ;  /* 0x0000000d1b087227 */ /* 0x000fc800078e00ff */
[----:B------:R-:W-:Y:S02]  /*0940*/  IMAD.MOV R5, RZ, RZ, -R8 ;  /* 0x000000ffff057224 */ /* 0x000fe400078e0a08 */
[----:B------:R-:W-:-:S04]  /*0950*/  IMAD.HI.U32 R7, R27, R10, RZ ;  /* 0x0000000a1b077227 */ /* 0x000fc800078e00ff */
[----:B------:R-:W-:Y:S01]  /*0960*/  IMAD R13, R6, R5, R13 ;  /* 0x00000005060d7224 */ /* 0x000fe200078e020d */
[----:B------:R-:W-:Y:S01]  /*0970*/  IADD3 R5, R28, 0xfb, RZ ;  /* 0x000000fb1c057810 */ /* 0x000fe20007ffe0ff */
[----:B------:R-:W-:Y:S02]  /*0980*/  IMAD.MOV R7, RZ, RZ, -R7 ;  /* 0x000000ffff077224 */ /* 0x000fe400078e0a07 */
[----:B------:R-:W-:Y:S01]  /*0990*/  IMAD.HI.U32 R2, R27, R3, RZ ;  /* 0x000000031b027227 */ /* 0x000fe200078e00ff */
[C---:B------:R-:W-:Y:S02]  /*09a0*/  ISETP.GT.U32.AND P5, PT, R6.reuse, R13, PT ;  /* 0x0000000d0600720c */ /* 0x040fe40003fa4070 */
[----:B------:R-:W-:Y:S01]  /*09b0*/  IABS R14, R5 ;  /* 0x00000005000e7213 */ /* 0x000fe20000000000 */
[----:B------:R-:W-:Y:S01]  /*09c0*/  IMAD R10, R6, R7, R10 ;  /* 0x00000007060a7224 */ /* 0x000fe200078e020a */
[----:B------:R-:W-:Y:S01]  /*09d0*/  IADD3 R7, R28, 0xfa, RZ ;  /* 0x000000fa1c077810 */ /* 0x000fe20007ffe0ff */
[----:B------:R-:W-:-:S02]  /*09e0*/  IMAD.MOV R2, RZ, RZ, -R2 ;  /* 0x000000ffff027224 */ /* 0x000fc400078e0a02 */
[----:B------:R-:W-:Y:S01]  /*09f0*/  IMAD.HI.U32 R0, R27, R12, RZ ;  /* 0x0000000c1b007227 */ /* 0x000fe200078e00ff */
[C---:B------:R-:W-:Y:S02]  /*0a00*/  ISETP.GT.U32.AND P4, PT, R6.reuse, R10, PT ;  /* 0x0000000a0600720c */ /* 0x040fe40003f84070 */
[----:B------:R-:W-:Y:S01]  /*0a10*/  IABS R9, R7 ;  /* 0x0000000700097213 */ /* 0x000fe20000000000 */
[----:B------:R-:W-:Y:S01]  /*0a20*/  IMAD R3, R6, R2, R3 ;  /* 0x0000000206037224 */ /* 0x000fe200078e0203 */
[----:B------:R-:W-:Y:S01]  /*0a30*/  IADD3 R2, R28, 0xf9, RZ ;  /* 0x000000f91c027810 */ /* 0x000fe20007ffe0ff */
[----:B------:R-:W-:Y:S02]  /*0a40*/  @!P5 IMAD.IADD R13, R13, 0x1, -R6 ;  /* 0x000000010d0dd824 */ /* 0x000fe400078e0a06 */
[----:B------:R-:W-:Y:S01]  /*0a50*/  IMAD.MOV R0, RZ, RZ, -R0 ;  /* 0x000000ffff007224 */ /* 0x000fe200078e0a00 */
[C---:B------:R-:W-:Y:S01]  /*0a60*/  ISETP.GT.U32.AND P3, PT, R6.reuse, R3, PT ;  /* 0x000000030600720c */ /* 0x040fe20003f64070 */
[----:B------:R-:W-:Y:S01]  /*0a70*/  IMAD.HI.U32 R15, R27, R14, RZ ;  /* 0x0000000e1b0f7227 */ /* 0x000fe200078e00ff */
[----:B------:R-:W-:-:S02]  /*0a80*/  ISETP.GT.U32.AND P6, PT, R6, R13, PT ;  /* 0x0000000d0600720c */ /* 0x000fc40003fc4070 */
[----:B------:R-:W-:Y:S01]  /*0a90*/  IABS R11, R2 ;  /* 0x00000002000b7213 */ /* 0x000fe20000000000 */
[----:B------:R-:W-:Y:S01]  /*0aa0*/  IMAD R12, R6, R0, R12 ;  /* 0x00000000060c7224 */ /* 0x000fe200078e020c */
[----:B------:R-:W-:Y:S01]  /*0ab0*/  IADD3 R0, R28, 0xf8, RZ ;  /* 0x000000f81c007810 */ /* 0x000fe20007ffe0ff */
[----:B------:R-:W-:Y:S02]  /*0ac0*/  @!P4 IMAD.IADD R10, R10, 0x1, -R6 ;  /* 0x000000010a0ac824 */ /* 0x000fe400078e0a06 */
[----:B------:R-:W-:Y:S01]  /*0ad0*/  IMAD.MOV R15, RZ, RZ, -R15 ;  /* 0x000000ffff0f7224 */ /* 0x000fe200078e0a0f */
[C---:B------:R-:W-:Y:S01]  /*0ae0*/  ISETP.GT.U32.AND P4, PT, R6.reuse, R12, PT ;  /* 0x0000000c0600720c */ /* 0x040fe20003f84070 */
[----:B------:R-:W-:Y:S01]  /*0af0*/  IMAD.HI.U32 R8, R27, R9, RZ ;  /* 0x000000091b087227 */ /* 0x000fe200078e00ff */
[----:B------:R-:W-:-:S03]  /*0b00*/  ISETP.GT.U32.AND P5, PT, R6, R10, PT ;  /* 0x0000000a0600720c */ /* 0x000fc60003fa4070 */
[----:B------:R-:W-:Y:S01]  /*0b10*/  IMAD R14, R6, R15, R14 ;  /* 0x0000000f060e7224 */ /* 0x000fe200078e020e */
[----:B------:R-:W-:Y:S01]  /*0b20*/  IADD3 R15, R28, 0xf7, RZ ;  /* 0x000000f71c0f7810 */ /* 0x000fe20007ffe0ff */
[----:B------:R-:W-:Y:S02]  /*0b30*/  IMAD.MOV R8, RZ, RZ, -R8 ;  /* 0x000000ffff087224 */ /* 0x000fe400078e0a08 */
[--C-:B------:R-:W-:Y:S01]  /*0b40*/  @!P6 IMAD.IADD R13, R13, 0x1, -R6.reuse ;  /* 0x000000010d0de824 */ /* 0x100fe200078e0a06 */
[C---:B------:R-:W-:Y:S01]  /*0b50*/  ISETP.GT.U32.AND P6, PT, R6.reuse, R14, PT ;  /* 0x0000000e0600720c */ /* 0x040fe20003fc4070 */
[----:B------:R-:W-:Y:S02]  /*0b60*/  IMAD R9, R6, R8, R9 ;  /* 0x0000000806097224 */ /* 0x000fe400078e0209 */
[----:B------:R-:W-:Y:S01]  /*0b70*/  @!P3 IMAD.IADD R3, R3, 0x1, -R6 ;  /* 0x000000010303b824 */ /* 0x000fe200078e0a06 */
[----:B------:R-:W-:Y:S01]  /*0b80*/  ISETP.GE.AND P3, PT, R4, RZ, PT ;  /* 0x000000ff0400720c */ /* 0x000fe20003f66270 */
[----:B------:R-:W-:Y:S01]  /*0b90*/  IMAD.HI.U32 R8, R27, R11, RZ ;  /* 0x0000000b1b087227 */ /* 0x000fe200078e00ff */
[----:B------:R-:W-:-:S03]  /*0ba0*/  IABS R4, R0 ;  /* 0x0000000000047213 */ /* 0x000fc60000000000 */
[----:B------:R-:W-:Y:S01]  /*0bb0*/  @!P4 IMAD.IADD R12, R12, 0x1, -R6 ;  /* 0x000000010c0cc824 */ /* 0x000fe200078e0a06 */
[----:B------:R-:W-:Y:S01]  /*0bc0*/  ISETP.GT.U32.AND P4, PT, R6, R3, PT ;  /* 0x000000030600720c */ /* 0x000fe20003f84070 */
[----:B------:R-:W-:Y:S02]  /*0bd0*/  IMAD.MOV R8, RZ, RZ, -R8 ;  /* 0x000000ffff087224 */ /* 0x000fe400078e0a08 */
[--C-:B------:R-:W-:Y:S02]  /*0be0*/  @!P6 IMAD.IADD R14, R14, 0x1, -R6.reuse ;  /* 0x000000010e0ee824 */ /* 0x100fe400078e0a06 */
[----:B------:R-:W-:Y:S02]  /*0bf0*/  IMAD R11, R6, R8, R11 ;  /* 0x00000008060b7224 */ /* 0x000fe400078e020b */
[----:B------:R-:W-:Y:S02]  /*0c00*/  IMAD.MOV.U32 R16, RZ, RZ, R13 ;  /* 0x000000ffff107224 */ /* 0x000fe400078e000d */
[----:B------:R-:W-:Y:S01]  /*0c10*/  @!P5 IMAD.IADD R10, R10, 0x1, -R6 ;  /* 0x000000010a0ad824 */ /* 0x000fe200078e0a06 */
[C---:B------:R-:W-:Y:S01]  /*0c20*/  ISETP.GT.U32.AND P6, PT, R6.reuse, R11, PT ;  /* 0x0000000b0600720c */ /* 0x040fe20003fc4070 */
[----:B------:R-:W-:Y:S01]  /*0c30*/  @!P1 IMAD.MOV R16, RZ, RZ, -R16 ;  /* 0x000000ffff109224 */ /* 0x000fe200078e0a10 */
[C---:B------:R-:W-:Y:S01]  /*0c40*/  ISETP.GT.U32.AND P5, PT, R6.reuse, R12, PT ;  /* 0x0000000c0600720c */ /* 0x040fe20003fa4070 */
[----:B------:R-:W-:Y:S01]  /*0c50*/  @!P4 IMAD.IADD R3, R3, 0x1, -R6 ;  /* 0x000000010303c824 */ /* 0x000fe200078e0a06 */
[----:B------:R-:W-:Y:S01]  /*0c60*/  ISETP.GT.U32.AND P1, PT, R6, R9, PT ;  /* 0x000000090600720c */ /* 0x000fe20003f24070 */
[----:B------:R-:W-:Y:S01]  /*0c70*/  IMAD.MOV.U32 R17, RZ, RZ, R10 ;  /* 0x000000ffff117224 */ /* 0x000fe200078e000a */
[----:B------:R-:W-:Y:S01]  /*0c80*/  ISETP.GE.AND P4, PT, R7, RZ, PT ;  /* 0x000000ff0700720c */ /* 0x000fe20003f86270 */
[----:B------:R-:W-:Y:S01]  /*0c90*/  IMAD.MOV.U32 R13, RZ, RZ, R3 ;  /* 0x000000ffff0d7224 */ /* 0x000fe200078e0003 */
[----:B------:R-:W-:Y:S01]  /*0ca0*/  IABS R3, R15 ;  /* 0x0000000f00037213 */ /* 0x000fe20000000000 */
[----:B------:R-:W-:-:S04]  /*0cb0*/  IMAD.HI.U32 R10, R27, R4, RZ ;  /* 0x000000041b0a7227 */ /* 0x000fc800078e00ff */
[----:B------:R-:W-:Y:S01]  /*0cc0*/  @!P0 IMAD.MOV R13, RZ, RZ, -R13 ;  /* 0x000000ffff0d8224 */ /* 0x000fe200078e0a0d */
[C---:B------:R-:W-:Y:S01]  /*0cd0*/  ISETP.GT.U32.AND P0, PT, R6.reuse, R14, PT ;  /* 0x0000000e0600720c */ /* 0x040fe20003f04070 */
[----:B------:R-:W-:Y:S02]  /*0ce0*/  @!P6 IMAD.IADD R11, R11, 0x1, -R6 ;  /* 0x000000010b0be824 */ /* 0x000fe400078e0a06 */
[----:B------:R-:W-:Y:S02]  /*0cf0*/  IMAD.MOV R10, RZ, RZ, -R10 ;  /* 0x000000ffff0a7224 */ /* 0x000fe400078e0a0a */
[----:B------:R-:W-:Y:S01]  /*0d00*/  IMAD.HI.U32 R7, R27, R3, RZ ;  /* 0x000000031b077227 */ /* 0x000fe200078e00ff */
[----:B------:R-:W-:-:S03]  /*0d10*/  ISETP.GT.U32.AND P6, PT, R6, R11, PT ;  /* 0x0000000b0600720c */ /* 0x000fc60003fc4070 */
[----:B------:R-:W-:Y:S01]  /*0d20*/  @!P5 IMAD.IADD R12, R12, 0x1, -R6 ;  /* 0x000000010c0cd824 */ /* 0x000fe200078e0a06 */
[----:B------:R-:W-:Y:S01]  /*0d30*/  ISETP.GE.AND P5, PT, R2, RZ, PT ;  /* 0x000000ff0200720c */ /* 0x000fe20003fa6270 */
[----:B------:R-:W-:Y:S01]  /*0d40*/  IMAD R2, R6, R10, R4 ;  /* 0x0000000a06027224 */ /* 0x000fe200078e0204 */
[C---:B------:R-:W-:Y:S01]  /*0d50*/  IADD3 R4, R28.reuse, 0xf5, RZ ;  /* 0x000000f51c047810 */ /* 0x040fe20007ffe0ff */
[----:B------:R-:W-:Y:S01]  /*0d60*/  IMAD.MOV R7, RZ, RZ, -R7 ;  /* 0x000000ffff077224 */ /* 0x000fe200078e0a07 */
[----:B------:R-:W-:Y:S01]  /*0d70*/  IADD3 R10, R28, 0xf4, RZ ;  /* 0x000000f41c0a7810 */ /* 0x000fe20007ffe0ff */
[--C-:B------:R-:W-:Y:S02]  /*0d80*/  @!P1 IMAD.IADD R9, R9, 0x1, -R6.reuse ;  /* 0x0000000109099824 */ /* 0x100fe400078e0a06 */
[--C-:B------:R-:W-:Y:S01]  /*0d90*/  @!P0 IMAD.IADD R14, R14, 0x1, -R6.reuse ;  /* 0x000000010e0e8824 */ /* 0x100fe200078e0a06 */
[C---:B------:R-:W-:Y:S01]  /*0da0*/  ISETP.GT.U32.AND P0, PT, R6.reuse, R2, PT ;  /* 0x000000020600720c */ /* 0x040fe20003f04070 */
[C---:B------:R-:W-:Y:S01]  /*0db0*/  IMAD R3, R6.reuse, R7, R3 ;  /* 0x0000000706037224 */ /* 0x040fe200078e0203 */
[----:B------:R-:W-:Y:S01]  /*0dc0*/  ISETP.GT.U32.AND P1, PT, R6, R9, PT ;  /* 0x000000090600720c */ /* 0x000fe20003f24070 */
[----:B------:R-:W-:Y:S01]  /*0dd0*/  @!P2 IMAD.MOV R17, RZ, RZ, -R17 ;  /* 0x000000ffff11a224 */ /* 0x000fe200078e0a11 */
[----:B------:R-:W-:Y:S01]  /*0de0*/  ISETP.GE.AND P2, PT, R5, RZ, PT ;  /* 0x000000ff0500720c */ /* 0x000fe20003f46270 */
[----:B------:R-:W-:Y:S01]  /*0df0*/  @!P6 IMAD.IADD R11, R11, 0x1, -R6 ;  /* 0x000000010b0be824 */ /* 0x000fe200078e0a06 */
[----:B------:R-:W-:Y:S01]  /*0e00*/  IADD3 R5, R28, 0xf6, RZ ;  /* 0x000000f61c057810 */ /* 0x000fe20007ffe0ff */
[----:B------:R-:W-:Y:S01]  /*0e10*/  IMAD.MOV.U32 R19, RZ, RZ, R12 ;  /* 0x000000ffff137224 */ /* 0x000fe200078e000c */
[----:B------:R-:W-:Y:S01]  /*0e20*/  ISETP.GT.U32.AND P6, PT, R6, R3, PT ;  /* 0x000000030600720c */ /* 0x000fe20003fc4070 */
[----:B------:R-:W-:Y:S01]  /*0e30*/  STL [R1+0x94], R17 ;  /* 0x0000941101007387 */ /* 0x000fe20000100800 */
[----:B------:R-:W-:Y:S01]  /*0e40*/  IABS R8, R10 ;  /* 0x0000000a00087213 */ /* 0x000fe20000000000 */
[----:B------:R-:W-:-:S02]  /*0e50*/  IMAD.MOV.U32 R18, RZ, RZ, R14 ;  /* 0x000000ffff127224 */ /* 0x000fc400078e000e */
[----:B------:R0:W-:Y:S01]  /*0e60*/  STL [R1+0x58], R16 ;  /* 0x0000581001007387 */ /* 0x0001e20000100800 */
[--C-:B------:R-:W-:Y:S01]  /*0e70*/  @!P0 IMAD.IADD R2, R2, 0x1, -R6.reuse ;  /* 0x0000000102028824 */ /* 0x100fe200078e0a06 */
[----:B------:R-:W-:Y:S01]  /*0e80*/  ISETP.GE.AND P0, PT, R15, RZ, PT ;  /* 0x000000ff0f00720c */ /* 0x000fe20003f06270 */
[----:B------:R-:W-:Y:S01]  /*0e90*/  @!P1 IMAD.IADD R9, R9, 0x1, -R6 ;  /* 0x0000000109099824 */ /* 0x000fe200078e0a06 */
[----:B------:R1:W-:Y:S01]  /*0ea0*/  STL [R1+0x44], R13 ;  /* 0x0000440d01007387 */ /* 0x0003e20000100800 */
[----:B------:R-:W-:Y:S01]  /*0eb0*/  ISETP.GE.AND P1, PT, R0, RZ, PT ;  /* 0x000000ff0000720c */ /* 0x000fe20003f26270 */
[----:B------:R-:W-:Y:S01]  /*0ec0*/  IMAD.HI.U32 R7, R27, R8, RZ ;  /* 0x000000081b077227 */ /* 0x000fe200078e00ff */
[----:B0-----:R-:W-:-:S03]  /*0ed0*/  IABS R16, R5 ;  /* 0x0000000500107213 */ /* 0x001fc60000000000 */
[----:B------:R-:W-:Y:S01]  /*0ee0*/  @!P6 IMAD.IADD R3, R3, 0x1, -R6 ;  /* 0x000000010303e824 */ /* 0x000fe200078e0a06 */
[----:B------:R-:W-:Y:S01]  /*0ef0*/  ISETP.GT.U32.AND P6, PT, R6, R2, PT ;  /* 0x000000020600720c */ /* 0x000fe20003fc4070 */
[----:B------:R-:W-:Y:S01]  /*0f00*/  IMAD.MOV R7, RZ, RZ, -R7 ;  /* 0x000000ffff077224 */ /* 0x000fe200078e0a07 */
[----:B-1----:R-:W-:Y:S01]  /*0f10*/  IABS R13, R4 ;  /* 0x00000004000d7213 */ /* 0x002fe20000000000 */
[----:B------:R-:W-:-:S04]  /*0f20*/  IMAD.HI.U32 R17, R27, R16, RZ ;  /* 0x000000101b117227 */ /* 0x000fc800078e00ff */
[----:B------:R-:W-:-:S04]  /*0f30*/  IMAD.HI.U32 R0, R27, R13, RZ ;  /* 0x0000000d1b007227 */ /* 0x000fc800078e00ff */
[----:B------:R-:W-:Y:S02]  /*0f40*/  IMAD.MOV R17, RZ, RZ, -R17 ;  /* 0x000000ffff117224 */ /* 0x000fe400078e0a11 */
[----:B------:R-:W-:Y:S02]  /*0f50*/  IMAD.MOV R0, RZ, RZ, -R0 ;  /* 0x000000ffff007224 */ /* 0x000fe400078e0a00 */
[C---:B------:R-:W-:Y:S02]  /*0f60*/  IMAD R15, R6.reuse, R17, R16 ;  /* 0x00000011060f7224 */ /* 0x040fe400078e0210 */
[----:B------:R-:W-:Y:S01]  /*0f70*/  IMAD R13, R6, R0, R13 ;  /* 0x00000000060d7224 */ /* 0x000fe200078e020d */
[----:B------:R-:W-:Y:S01]  /*0f80*/  IADD3 R0, R28, 0xf3, RZ ;  /* 0x000000f31c007810 */ /* 0x000fe20007ffe0ff */
[----:B------:R-:W-:Y:S01]  /*0f90*/  @!P3 IMAD.MOV R19, RZ, RZ, -R19 ;  /* 0x000000ffff13b224 */ /* 0x000fe200078e0a13 */
[C---:B------:R-:W-:Y:S01]  /*0fa0*/  ISETP.GT.U32.AND P3, PT, R6.reuse, R15, PT ;  /* 0x0000000f0600720c */ /* 0x040fe20003f64070 */
[----:B------:R-:W-:Y:S01]  /*0fb0*/  @!P2 IMAD.MOV R18, RZ, RZ, -R18 ;  /* 0x000000ffff12a224 */ /* 0x000fe200078e0a12 */
[C---:B------:R-:W-:Y:S01]  /*0fc0*/  ISETP.GT.U32.AND P2, PT, R6.reuse, R3, PT ;  /* 0x000000030600720c */ /* 0x040fe20003f44070 */
[C---:B------:R-:W-:Y:S01]  /*0fd0*/  IMAD R8, R6.reuse, R7, R8 ;  /* 0x0000000706087224 */ /* 0x040fe200078e0208 */
[----:B------:R-:W-:Y:S01]  /*0fe0*/  IABS R12, R0 ;  /* 0x00000000000c7213 */ /* 0x000fe20000000000 */
[----:B------:R-:W-:Y:S01]  /*0ff0*/  @!P4 IMAD.MOV R9, RZ, RZ, -R9 ;  /* 0x000000ffff09c224 */ /* 0x000fe200078e0a09 */
[----:B------:R-:W-:Y:S01]  /*1000*/  ISETP.GT.U32.AND P4, PT, R6, R13, PT ;  /* 0x0000000d0600720c */ /* 0x000fe20003f84070 */
[----:B------:R-:W-:Y:S01]  /*1010*/  @!P6 IMAD.IADD R2, R2, 0x1, -R6 ;  /* 0x000000010202e824 */ /* 0x000fe200078e0a06 */
[----:B------:R-:W-:Y:S01]  /*1020*/  ISETP.GT.U32.AND P6, PT, R6, R8, PT ;  /* 0x000000080600720c */ /* 0x000fe20003fc4070 */
[----:B------:R-:W-:Y:S01]  /*1030*/  IMAD.HI.U32 R14, R27, R12, RZ ;  /* 0x0000000c1b0e7227 */ /* 0x000fe200078e00ff */
[----:B------:R-:W-:Y:S01]  /*1040*/  IADD3 R7, R28, 0xf2, RZ ;  /* 0x000000f21c077810 */ /* 0x000fe20007ffe0ff */
[----:B------:R-:W-:Y:S02]  /*1050*/  STL [R1+0x40], R19 ;  /* 0x0000401301007387 */ /* 0x000fe40000100800 */
[----:B------:R-:W-:Y:S01]  /*1060*/  @!P5 IMAD.MOV R11, RZ, RZ, -R11 ;  /* 0x000000ffff0bd224 */ /* 0x000fe200078e0a0b */
[----:B------:R-:W-:Y:S01]  /*1070*/  IABS R16, R7 ;  /* 0x0000000700107213 */ /* 0x000fe20000000000 */
[----:B------:R-:W-:Y:S01]  /*1080*/  IMAD.MOV R14, RZ, RZ, -R14 ;  /* 0x000000ffff0e7224 */ /* 0x000fe200078e0a0e */
[----:B------:R-:W-:Y:S01]  /*1090*/  STL [R1+0x18], R18 ;  /* 0x0000181201007387 */ /* 0x000fe20000100800 */
[--C-:B------:R-:W-:Y:S01]  /*10a0*/  @!P2 IMAD.IADD R3, R3, 0x1, -R6.reuse ;  /* 0x000000010303a824 */ /* 0x100fe200078e0a06 */
[----:B------:R-:W-:Y:S01]  /*10b0*/  ISETP.GE.AND P5, PT, R5, RZ, PT ;  /* 0x000000ff0500720c */ /* 0x000fe20003fa6270 */
[----:B------:R-:W-:Y:S01]  /*10c0*/  @!P3 IMAD.IADD R15, R15, 0x1, -R6 ;  /* 0x000000010f0fb824 */ /* 0x000fe200078e0a06 */
[----:B------:R-:W-:Y:S01]  /*10d0*/  STL [R1+0xcf4], R9 ;  /* 0x000cf40901007387 */ /* 0x000fe20000100800 */
[----:B------:R-:W-:Y:S01]  /*10e0*/  ISETP.GE.AND P3, PT, R10, RZ, PT ;  /* 0x000000ff0a00720c */ /* 0x000fe20003f66270 */
[----:B------:R-:W-:Y:S01]  /*10f0*/  IMAD R10, R6, R14, R12 ;  /* 0x0000000e060a7224 */ /* 0x000fe200078e020c */
[----:B------:R-:W-:Y:S01]  /*1100*/  ISETP.GE.AND P2, PT, R4, RZ, PT ;  /* 0x000000ff0400720c */ /* 0x000fe20003f46270 */
[----:B------:R0:W-:Y:S01]  /*1110*/  STL [R1+0xcf8], R11 ;  /* 0x000cf80b01007387 */ /* 0x0001e20000100800 */
[----:B------:R-:W-:Y:S01]  /*1120*/  @!P4 IMAD.IADD R13, R13, 0x1, -R6 ;  /* 0x000000010d0dc824 */ /* 0x000fe200078e0a06 */
[----:B------:R-:W-:Y:S01]  /*1130*/  ISETP.GT.U32.AND P4, PT, R6, R15, PT ;  /* 0x0000000f0600720c */ /* 0x000fe20003f84070 */
[----:B------:R-:W-:-:S02]  /*1140*/  IMAD.MOV.U32 R5, RZ, RZ, R16 ;  /* 0x000000ffff057224 */ /* 0x000fc400078e0010 */
[----:B------:R-:W-:Y:S02]  /*1150*/  IMAD.MOV.U32 R17, RZ, RZ, R2 ;  /* 0x000000ffff117224 */ /* 0x000fe400078e0002 */
[----:B------:R-:W-:Y:S01]  /*1160*/  @!P6 IMAD.IADD R8, R8, 0x1, -R6 ;  /* 0x000000010808e824 */ /* 0x000fe200078e0a06 */
[----:B------:R-:W-:Y:S01]  /*1170*/  ISETP.GT.U32.AND P6, PT, R6, R13, PT ;  /* 0x0000000d0600720c */ /* 0x000fe20003fc4070 */
[----:B------:R-:W-:-:S04]  /*1180*/  IMAD.HI.U32 R4, R27, R5, RZ ;  /* 0x000000051b047227 */ /* 0x000fc800078e00ff */
[----:B0-----:R-:W-:Y:S02]  /*1190*/  IMAD.MOV.U32 R11, RZ, RZ, R3 ;  /* 0x000000ffff0b7224 */ /* 0x001fe400078e0003 */
[----:B------:R-:W-:Y:S01]  /*11a0*/  @!P1 IMAD.MOV R17, RZ, RZ, -R17 ;  /* 0x000000ffff119224 */ /* 0x000fe200078e0a11 */
[C---:B------:R-:W-:Y:S01]  /*11b0*/  ISETP.GT.U32.AND P1, PT, R6.reuse, R8, PT ;  /* 0x000000080600720c */ /* 0x040fe20003f24070 */
[----:B------:R-:W-:Y:S01]  /*11c0*/  @!P0 IMAD.MOV R11, RZ, RZ, -R11 ;  /* 0x000000ffff0b8224 */ /* 0x000fe200078e0a0b */
[----:B------:R-:W-:Y:S01]  /*11d0*/  ISETP.GT.U32.AND P0, PT, R6, R10, PT ;  /* 0x0000000a0600720c */ /* 0x000fe20003f04070 */
[----:B------:R-:W-:Y:S01]  /*11e0*/  IMAD.MOV.U32 R9, RZ, RZ, R28 ;  /* 0x000000ffff097224 */ /* 0x000fe200078e001c */
[----:B------:R-:W-:Y:S01]  /*11f0*/  STL [R1+0x39c], R17 ;  /* 0x00039c1101007387 */ /* 0x000fe20000100800 */
[----:B------:R-:W-:Y:S02]  /*1200*/  IMAD.MOV R4, RZ, RZ, -R4 ;  /* 0x000000ffff047224 */ /* 0x000fe400078e0a04 */
[--C-:B------:R-:W-:Y:S01]  /*1210*/  @!P4 IMAD.IADD R15, R15, 0x1, -R6.reuse ;  /* 0x000000010f0fc824 */ /* 0x100fe200078e0a06 */
[----:B------:R-:W-:Y:S01]  /*1220*/  ISETP.GE.AND P4, PT, R0, RZ, PT ;  /* 0x000000ff0000720c */ /* 0x000fe20003f86270 */
[----:B------:R-:W-:Y:S01]  /*1230*/  IMAD R5, R6, R4, R5 ;  /* 0x0000000406057224 */ /* 0x000fe200078e0205 */
[C---:B------:R-:W-:Y:S01]  /*1240*/  IADD3 R4, R9.reuse, 0xf0, RZ ;  /* 0x000000f009047810 */ /* 0x040fe20007ffe0ff */
[----:B------:R0:W-:Y:S01]  /*1250*/  STL [R1+0x3a0], R11 ;  /* 0x0003a00b01007387 */ /* 0x0001e20000100800 */
[----:B------:R-:W-:Y:S01]  /*1260*/  IADD3 R2, R9, 0xf1, RZ ;  /* 0x000000f109027810 */ /* 0x000fe20007ffe0ff */
[--C-:B------:R-:W-:Y:S01]  /*1270*/  @!P1 IMAD.IADD R8, R8, 0x1, -R6.reuse ;  /* 0x0000000108089824 */ /* 0x100fe200078e0a06 */
[----:B------:R-:W-:Y:S01]  /*1280*/  IABS R0, R4 ;  /* 0x0000000400007213 */ /* 0x000fe20000000000 */
[--C-:B------:R-:W-:Y:S01]  /*1290*/  @!P0 IMAD.IADD R10, R10, 0x1, -R6.reuse ;  /* 0x000000010a0a8824 */ /* 0x100fe200078e0a06 */
[----:B------:R-:W-:Y:S01]  /*12a0*/  ISETP.GE.AND P1, PT, R7, RZ, PT ;  /* 0x000000ff0700720c */ /* 0x000fe20003f26270 */
[----:B------:R-:W-:Y:S01]  /*12b0*/  @!P6 IMAD.IADD R13, R13, 0x1, -R6 ;  /* 0x000000010d0de824 */ /* 0x000fe200078e0a06 */
[----:B------:R-:W-:Y:S01]  /*12c0*/  IADD3 R7, R9, 0xef, RZ ;  /* 0x000000ef09077810 */ /* 0x000fe20007ffe0ff */
[----:B------:R-:W-:Y:S01]  /*12d0*/  IMAD.HI.U32 R12, R27, R0, RZ ;  /* 0x000000001b0c7227 */ /* 0x000fe200078e00ff */
[----:B------:R-:W-:-:S02]  /*12e0*/  IABS R3, R2 ;  /* 0x0000000200037213 */ /* 0x000fc40000000000 */
[----:B------:R-:W-:Y:S01]  /*12f0*/  ISETP.GE.AND P0, PT, R2, RZ, PT ;  /* 0x000000ff0200720c */ /* 0x000fe20003f06270 */
[----:B0-----:R-:W-:Y:S01]  /*1300*/  IMAD.MOV.U32 R11, RZ, RZ, R15 ;  /* 0x000000ffff0b7224 */ /* 0x001fe200078e000f */
[----:B------:R-:W-:Y:S01]  /*1310*/  IABS R2, R7 ;  /* 0x0000000700027213 */ /* 0x000fe20000000000 */
[----:B------:R-:W-:Y:S01]  /*1320*/  IMAD.MOV R12, RZ, RZ, -R12 ;  /* 0x000000ffff0c7224 */ /* 0x000fe200078e0a0c */
[C---:B------:R-:W-:Y:S01]  /*1330*/  ISETP.GT.U32.AND P6, PT, R6.reuse, R5, PT ;  /* 0x000000050600720c */ /* 0x040fe20003fc4070 */
[----:B------:R-:W-:Y:S01]  /*1340*/  @!P5 IMAD.MOV R11, RZ, RZ, -R11 ;  /* 0x000000ffff0bd224 */ /* 0x000fe200078e0a0b */
[C---:B------:R-:W-:Y:S01]  /*1350*/  ISETP.GT.U32.AND P5, PT, R6.reuse, R10, PT ;  /* 0x0000000a0600720c */ /* 0x040fe20003fa4070 */
[----:B------:R-:W-:Y:S01]  /*1360*/  IMAD.HI.U32 R14, R27, R3, RZ ;  /* 0x000000031b0e7227 */ /* 0x000fe200078e00ff */
[C---:B------:R-:W-:Y:S02]  /*1370*/  IADD3 R18, R9.reuse, 0xe4, RZ ;  /* 0x000000e409127810 */ /* 0x040fe40007ffe0ff */
[----:B------:R0:W-:Y:S01]  /*1380*/  STL [R1+0x3a4], R11 ;  /* 0x0003a40b01007387 */ /* 0x0001e20000100800 */
[----:B------:R-:W-:Y:S01]  /*1390*/  IMAD R0, R6, R12, R0 ;  /* 0x0000000c06007224 */ /* 0x000fe200078e0200 */
[----:B------:R-:W-:Y:S01]  /*13a0*/  IADD3 R17, R9, 0xe5, RZ ;  /* 0x000000e509117810 */ /* 0x000fe20007ffe0ff */
[----:B------:R-:W-:-:S04]  /*13b0*/  IMAD.HI.U32 R12, R27, R2, RZ ;  /* 0x000000021b0c7227 */ /* 0x000fc800078e00ff */
[----:B------:R-:W-:Y:S02]  /*13c0*/  IMAD.MOV R14, RZ, RZ, -R14 ;  /* 0x000000ffff0e7224 */ /* 0x000fe400078e0a0e */
[----:B------:R-:W-:Y:S02]  /*13d0*/  IMAD.MOV R12, RZ, RZ, -R12 ;  /* 0x000000ffff0c7224 */ /* 0x000fe400078e0a0c */
[----:B------:R-:W-:Y:S01]  /*13e0*/  @!P5 IMAD.IADD R10, R10, 0x1, -R6 ;  /* 0x000000010a0ad824 */ /* 0x000fe200078e0a06 */
[C---:B------:R-:W-:Y:S01]  /*13f0*/  ISETP.GT.U32.AND P5, PT, R6.reuse, R0, PT ;  /* 0x000000000600720c */ /* 0x040fe20003fa4070 */
[C---:B------:R-:W-:Y:S02]  /*1400*/  IMAD R3, R6.reuse, R14, R3 ;  /* 0x0000000e06037224 */ /* 0x040fe400078e0203 */
[----:B0-----:R-:W-:Y:S02]  /*1410*/  IMAD.MOV.U32 R11, RZ, RZ, R13 ;  /* 0x000000ffff0b7224 */ /* 0x001fe400078e000d */
[----:B------:R-:W-:-:S02]  /*1420*/  IMAD R2, R6, R12, R2 ;  /* 0x0000000c06027224 */ /* 0x000fc400078e0202 */
[----:B------:R-:W-:Y:S02]  /*1430*/  IMAD.MOV.U32 R14, RZ, RZ, R10 ;  /* 0x000000ffff0e7224 */ /* 0x000fe400078e000a */
[----:B------:R-:W-:Y:S02]  /*1440*/  @!P6 IMAD.IADD R5, R5, 0x1, -R6 ;  /* 0x000000010505e824 */ /* 0x000fe400078e0a06 */
[----:B------:R-:W-:Y:S01]  /*1450*/  @!P2 IMAD.MOV R11, RZ, RZ, -R11 ;  /* 0x000000ffff0ba224 */ /* 0x000fe200078e0a0b */
[C---:B------:R-:W-:Y:S01]  /*1460*/  ISETP.GT.U32.AND P2, PT, R6.reuse, R3, PT ;  /* 0x000000030600720c */ /* 0x040fe20003f44070 */
[----:B------:R-:W-:Y:S01]  /*1470*/  @!P4 IMAD.MOV R14, RZ, RZ, -R14 ;  /* 0x000000ffff0ec224 */ /* 0x000fe200078e0a0e */
[C---:B------:R-:W-:Y:S01]  /*1480*/  ISETP.GT.U32.AND P4, PT, R6.reuse, R2, PT ;  /* 0x000000020600720c */ /* 0x040fe20003f84070 */
[----:B------:R-:W-:Y:S01]  /*1490*/  @!P3 IMAD.MOV R8, RZ, RZ, -R8 ;  /* 0x000000ffff08b224 */ /* 0x000fe200078e0a08 */
[----:B------:R-:W-:Y:S01]  /*14a0*/  ISETP.GT.U32.AND P6, PT, R6, R5, PT ;  /* 0x000000050600720c */ /* 0x000fe20003fc4070 */
[----:B------:R-:W-:Y:S01]  /*14b0*/  STL [R1+0x3b0], R11 ;  /* 0x0003b00b01007387 */ /* 0x000fe20000100800 */
[----:B------:R-:W-:Y:S01]  /*14c0*/  @!P5 IMAD.IADD R0, R0, 0x1, -R6 ;  /* 0x000000010000d824 */ /* 0x000fe200078e0a06 */
[----:B------:R-:W-:-:S02]  /*14d0*/  ISETP.GE.AND P3, PT, R4, RZ, PT ;  /* 0x000000ff0400720c */ /* 0x000fc40003f66270 */
[----:B------:R0:W-:Y:S01]  /*14e0*/  STL [R1+0x3b4], R8 ;  /* 0x0003b40801007387 */ /* 0x0001e20000100800 */
[----:B------:R-:W-:Y:S02]  /*14f0*/  IADD3 R4, R9, 0xee, RZ ;  /* 0x000000ee09047810 */ /* 0x000fe40007ffe0ff */
[----:B------:R-:W-:Y:S01]  /*1500*/  ISETP.GT.U32.AND P5, PT, R6, R0, PT ;  /* 0x000000000600720c */ /* 0x000fe20003fa4070 */
[--C-:B------:R-:W-:Y:S01]  /*1510*/  @!P2 IMAD.IADD R3, R3, 0x1, -R6.reuse ;  /* 0x000000010303a824 */ /* 0x100fe200078e0a06 */
[----:B------:R-:W-:Y:S01]  /*1520*/  IABS R20, R4 ;  /* 0x0000000400147213 */ /* 0x000fe20000000000 */
[--C-:B------:R-:W-:Y:S01]  /*1530*/  @!P4 IMAD.IADD R2, R2, 0x1, -R6.reuse ;  /* 0x000000010202c824 */ /* 0x100fe200078e0a06 */
[----:B------:R1:W-:Y:S01]  /*1540*/  STL [R1+0x3b8], R14 ;  /* 0x0003b80e01007387 */ /* 0x0003e20000100800 */
[----:B------:R-:W-:Y:S01]  /*1550*/  @!P6 IMAD.IADD R5, R5, 0x1, -R6 ;  /* 0x000000010505e824 */ /* 0x000fe200078e0a06 */
[----:B------:R-:W-:Y:S01]  /*1560*/  ISETP.GT.U32.AND P2, PT, R6, R3, PT ;  /* 0x000000030600720c */ /* 0x000fe20003f44070 */
[----:B------:R-:W-:Y:S01]  /*1570*/  IMAD.HI.U32 R10, R27, R20, RZ ;  /* 0x000000141b0a7227 */ /* 0x000fe200078e00ff */
[----:B0-----:R-:W-:-:S02]  /*1580*/  IADD3 R8, R9, 0xed, RZ ;  /* 0x000000ed09087810 */ /* 0x001fc40007ffe0ff */
[----:B------:R-:W-:Y:S01]  /*1590*/  ISETP.GT.U32.AND P4, PT, R6, R2, PT ;  /* 0x000000020600720c */ /* 0x000fe20003f84070 */
[----:B------:R-:W-:Y:S01]  /*15a0*/  IMAD.MOV.U32 R11, RZ, RZ, R5 ;  /* 0x000000ffff0b7224 */ /* 0x000fe200078e0005 */
[----:B------:R-:W-:Y:S01]  /*15b0*/  IABS R19, R8 ;  /* 0x0000000800137213 */ /* 0x000fe20000000000 */
[--C-:B------:R-:W-:Y:S01]  /*15c0*/  @!P5 IMAD.IADD R0, R0, 0x1, -R6.reuse ;  /* 0x000000010000d824 */ /* 0x100fe200078e0a06 */
[----:B------:R-:W-:Y:S01]  /*15d0*/  ISETP.GE.AND P6, PT, R7, RZ, PT ;  /* 0x000000ff0700720c */ /* 0x000fe20003fc6270 */
[----:B------:R-:W-:Y:S01]  /*15e0*/  @!P1 IMAD.MOV R11, RZ, RZ, -R11 ;  /* 0x000000ffff0b9224 */ /* 0x000fe200078e0a0b */
[----:B------:R-:W-:Y:S01]  /*15f0*/  IADD3 R7, R9, 0xec, RZ ;  /* 0x000000ec09077810 */ /* 0x000fe20007ffe0ff */
[----:B------:R-:W-:Y:S01]  /*1600*/  IMAD.HI.U32 R5, R27, R19, RZ ;  /* 0x000000131b057227 */ /* 0x000fe200078e00ff */
[----:B------:R-:W-:Y:S02]  /*1610*/  ISETP.GE.AND P1, PT, R4, RZ, PT ;  /* 0x000000ff0400720c */ /* 0x000fe40003f26270 */
[----:B------:R-:W-:Y:S01]  /*1620*/  IABS R13, R7 ;  /* 0x00000007000d7213 */ /* 0x000fe20000000000 */
[----:B------:R-:W-:Y:S01]  /*1630*/  IMAD.MOV R5, RZ, RZ, -R5 ;  /* 0x000000ffff057224 */ /* 0x000fe200078e0a05 */
[----:B------:R0:W-:Y:S01]  /*1640*/  STL [R1+0x3c0], R11 ;  /* 0x0003c00b01007387 */ /* 0x0001e20000100800 */
[--C-:B------:R-:W-:Y:S01]  /*1650*/  @!P2 IMAD.IADD R3, R3, 0x1, -R6.reuse ;  /* 0x000000010303a824 */ /* 0x100fe200078e0a06 */
[----:B------:R-:W-:Y:S01]  /*1660*/  ISETP.GE.AND P2, PT, R8, RZ, PT ;  /* 0x000000ff0800720c */ /* 0x000fe20003f46270 */
[----:B------:R-:W-:Y:S01]  /*1670*/  IMAD R19, R6, R5, R19 ;  /* 0x0000000506137224 */ /* 0x000fe200078e0213 */
[----:B------:R-:W-:Y:S01]  /*1680*/  ISETP.GE.AND P5, PT, R7, RZ, PT ;  /* 0x000000ff0700720c */ /* 0x000fe20003fa6270 */
[----:B------:R-:W-:Y:S01]  /*1690*/  @!P4 IMAD.IADD R2, R2, 0x1, -R6 ;  /* 0x000000010202c824 */ /* 0x000fe200078e0a06 */
[C---:B-1----:R-:W-:Y:S01]  /*16a0*/  IADD3 R14, R9.reuse, 0xeb, RZ ;  /* 0x000000eb090e7810 */ /* 0x042fe20007ffe0ff */
[----:B------:R-:W-:Y:S01]  /*16b0*/  IMAD.MOV.U32 R12, RZ, RZ, R3 ;  /* 0x000000ffff0c7224 */ /* 0x000fe200078e0003 */
[----:B------:R-:W-:Y:S01]  /*16c0*/  ISETP.GT.U32.AND P4, PT, R6, R19, PT ;  /* 0x000000130600720c */ /* 0x000fe20003f84070 */
[----:B------:R-:W-:Y:S01]  /*16d0*/  IMAD.MOV R8, RZ, RZ, -R10 ;  /* 0x000000ffff087224 */ /* 0x000fe200078e0a0a */
[C---:B------:R-:W-:Y:S01]  /*16e0*/  IADD3 R7, R9.reuse, 0xea, RZ ;  /* 0x000000ea09077810 */ /* 0x040fe20007ffe0ff */
[----:B0-----:R-:W-:Y:S01]  /*16f0*/  IMAD.MOV.U32 R11, RZ, RZ, R0 ;  /* 0x000000ffff0b7224 */ /* 0x001fe200078e0000 */
[----:B------:R-:W-:Y:S01]  /*1700*/  IADD3 R3, R9, 0xe8, RZ ;  /* 0x000000e809037810 */ /* 0x000fe20007ffe0ff */
[----:B------:R-:W-:Y:S01]  /*1710*/  IMAD.HI.U32 R4, R27, R13, RZ ;  /* 0x0000000d1b047227 */ /* 0x000fe200078e00ff */
[----:B------:R-:W-:-:S02]  /*1720*/  IABS R15, R7 ;  /* 0x00000007000f7213 */ /* 0x000fc40000000000 */
[----:B------:R-:W-:Y:S01]  /*1730*/  IABS R10, R3 ;  /* 0x00000003000a7213 */ /* 0x000fe20000000000 */
[----:B------:R-:W-:Y:S02]  /*1740*/  @!P0 IMAD.MOV R12, RZ, RZ, -R12 ;  /* 0x000000ffff0c8224 */ /* 0x000fe400078e0a0c */
[C---:B------:R-:W-:Y:S02]  /*1750*/  IMAD R20, R6.reuse, R8, R20 ;  /* 0x0000000806147224 */ /* 0x040fe400078e0214 */
[----:B------:R-:W-:Y:S01]  /*1760*/  @!P3 IMAD.MOV R11, RZ, RZ, -R11 ;  /* 0x000000ffff0bb224 */ /* 0x000fe200078e0a0b */
[----:B------:R0:W-:Y:S01]  /*1770*/  STL [R1+0x3c8], R12 ;  /* 0x0003c80c01007387 */ /* 0x0001e20000100800 */
[----:B------:R-:W-:Y:S01]  /*1780*/  IMAD.MOV R4, RZ, RZ, -R4 ;  /* 0x000000ffff047224 */ /* 0x000fe200078e0a04 */
[C---:B------:R-:W-:Y:S01]  /*1790*/  ISETP.GT.U32.AND P0, PT, R6.reuse, R20, PT ;  /* 0x000000140600720c */ /* 0x040fe20003f04070 */
[----:B------:R-:W-:Y:S01]  /*17a0*/  @!P4 IMAD.IADD R19, R19, 0x1, -R6 ;  /* 0x000000011313c824 */ /* 0x000fe200078e0a06 */
[----:B------:R1:W-:Y:S01]  /*17b0*/  STL [R1+0x3cc], R11 ;  /* 0x0003cc0b01007387 */ /* 0x0003e20000100800 */
[----:B------:R-:W-:Y:S01]  /*17c0*/  IMAD R13, R6, R4, R13 ;  /* 0x00000004060d7224 */ /* 0x000fe200078e020d */
[----:B------:R-:W-:Y:S01]  /*17d0*/  ISETP.GE.AND P3, PT, R14, RZ, PT ;  /* 0x000000ff0e00720c */ /* 0x000fe20003f66270 */
[----:B------:R-:W-:Y:S01]  /*17e0*/  IMAD.HI.U32 R5, R27, R15, RZ ;  /* 0x0000000f1b057227 */ /* 0x000fe200078e00ff */
[----:B------:R-:W-:-:S02]  /*17f0*/  IABS R14, R14 ;  /* 0x0000000e000e7213 */ /* 0x000fc40000000000 */
[----:B------:R-:W-:Y:S01]  /*1800*/  ISETP.GT.U32.AND P4, PT, R6, R19, PT ;  /* 0x000000130600720c */ /* 0x000fe20003f84070 */
[----:B------:R-:W-:Y:S01]  /*1810*/  IMAD.MOV R5, RZ, RZ, -R5 ;  /* 0x000000ffff057224 */ /* 0x000fe200078e0a05 */
[----:B------:R-:W-:Y:S01]  /*1820*/  IADD3 R4, R9, 0xe9, RZ ;  /* 0x000000e909047810 */ /* 0x000fe20007ffe0ff */
[----:B------:R-:W-:-:S03]  /*1830*/  IMAD.HI.U32 R8, R27, R14, RZ ;  /* 0x0000000e1b087227 */ /* 0x000fc600078e00ff */
[----:B0-----:R-:W-:Y:S01]  /*1840*/  IABS R12, R4 ;  /* 0x00000004000c7213 */ /* 0x001fe20000000000 */
[----:B-1----:R-:W-:Y:S02]  /*1850*/  IMAD.MOV.U32 R11, RZ, RZ, R2 ;  /* 0x000000ffff0b7224 */ /* 0x002fe400078e0002 */
[----:B------:R-:W-:Y:S02]  /*1860*/  IMAD.MOV R8, RZ, RZ, -R8 ;  /* 0x000000ffff087224 */ /* 0x000fe400078e0a08 */
[----:B------:R-:W-:Y:S01]  /*1870*/  @!P6 IMAD.MOV R11, RZ, RZ, -R11 ;  /* 0x000000ffff0be224 */ /* 0x000fe200078e0a0b */
[----:B------:R-:W-:Y:S01]  /*1880*/  ISETP.GT.U32.AND P6, PT, R6, R13, PT ;  /* 0x0000000d0600720c */ /* 0x000fe20003fc4070 */
[----:B------:R-:W-:Y:S02]  /*1890*/  @!P0 IMAD.IADD R20, R20, 0x1, -R6 ;  /* 0x0000000114148824 */ /* 0x000fe400078e0a06 */
[C---:B------:R-:W-:Y:S01]  /*18a0*/  IMAD R14, R6.reuse, R8, R14 ;  /* 0x00000008060e7224 */ /* 0x040fe200078e020e */
[----:B------:R0:W-:Y:S01]  /*18b0*/  STL [R1+0x3bc], R11 ;  /* 0x0003bc0b01007387 */ /* 0x0001e20000100800 */
[C---:B------:R-:W-:Y:S01]  /*18c0*/  IMAD R15, R6.reuse, R5, R15 ;  /* 0x00000005060f7224 */ /* 0x040fe200078e020f */
[C---:B------:R-:W-:Y:S01]  /*18d0*/  ISETP.GT.U32.AND P0, PT, R6.reuse, R20, PT ;  /* 0x000000140600720c */ /* 0x040fe20003f04070 */
[----:B------:R-:W-:Y:S01]  /*18e0*/  @!P4 IMAD.IADD R19, R19, 0x1, -R6 ;  /* 0x000000011313c824 */ /* 0x000fe200078e0a06 */
[----:B------:R-:W-:Y:S01]  /*18f0*/  ISETP.GT.U32.AND P4, PT, R6, R14, PT ;  /* 0x0000000e0600720c */ /* 0x000fe20003f84070 */
[----:B------:R-:W-:Y:S01]  /*1900*/  IMAD.HI.U32 R16, R27, R12, RZ ;  /* 0x0000000c1b107227 */ /* 0x000fe200078e00ff */
[----:B------:R-:W-:-:S03]  /*1910*/  IABS R8, R17 ;  /* 0x0000001100087213 */ /* 0x000fc60000000000 */
[----:B------:R-:W-:Y:S01]  /*1920*/  @!P6 IMAD.IADD R13, R13, 0x1, -R6 ;  /* 0x000000010d0de824 */ /* 0x000fe200078e0a06 */
[----:B------:R-:W-:Y:S01]  /*1930*/  ISETP.GT.U32.AND P6, PT, R6, R15, PT ;  /* 0x0000000f0600720c */ /* 0x000fe20003fc4070 */
[----:B------:R-:W-:Y:S01]  /*1940*/  IMAD.MOV R2, RZ, RZ, -R16 ;  /* 0x000000ffff027224 */ /* 0x000fe200078e0a10 */
[----:B------:R-:W-:Y:S01]  /*1950*/  IADD3 R16, R9, 0xe6, RZ ;  /* 0x000000e609107810 */ /* 0x000fe20007ffe0ff */
[----:B------:R-:W-:-:S03]  /*1960*/  IMAD.HI.U32 R0, R27, R10, RZ ;  /* 0x0000000a1b007227 */ /* 0x000fc600078e00ff */
[----:B------:R-:W-:Y:S01]  /*1970*/  IABS R5, R16 ;  /* 0x0000001000057213 */ /* 0x000fe20000000000 */
[----:B------:R-:W-:Y:S01]  /*1980*/  @!P0 IMAD.IADD R20, R20, 0x1, -R6 ;  /* 0x0000000114148824 */ /* 0x000fe200078e0a06 */
[----:B------:R-:W-:Y:S01]  /*1990*/  ISETP.GE.AND P0, PT, R7, RZ, PT ;  /* 0x000000ff0700720c */ /* 0x000fe20003f06270 */
[----:B------:R-:W-:Y:S01]  /*19a0*/  IMAD R12, R6, R2, R12 ;  /* 0x00000002060c7224 */ /* 0x000fe200078e020c */
[----:B------:R-:W-:Y:S01]  /*19b0*/  IADD3 R2, R9, 0xe7, RZ ;  /* 0x000000e709027810 */ /* 0x000fe20007ffe0ff */
[--C-:B------:R-:W-:Y:S01]  /*19c0*/  @!P4 IMAD.IADD R14, R14, 0x1, -R6.reuse ;  /* 0x000000010e0ec824 */ /* 0x100fe200078e0a06 */
[C---:B------:R-:W-:Y:S01]  /*19d0*/  ISETP.GT.U32.AND P4, PT, R6.reuse, R13, PT ;  /* 0x0000000d0600720c */ /* 0x040fe20003f84070 */
[----:B------:R-:W-:Y:S01]  /*19e0*/  @!P6 IMAD.IADD R15, R15, 0x1, -R6 ;  /* 0x000000010f0fe824 */ /* 0x000fe200078e0a06 */
[----:B------:R-:W-:Y:S01]  /*19f0*/  IABS R7, R2 ;  /* 0x0000000200077213 */ /* 0x000fe20000000000 */
[----:B0-----:R-:W-:Y:S02]  /*1a00*/  IMAD.MOV.U32 R11, RZ, RZ, R20 ;  /* 0x000000ffff0b7224 */ /* 0x001fe400078e0014 */
[----:B------:R-:W-:Y:S01]  /*1a10*/  IMAD.MOV R0, RZ, RZ, -R0 ;  /* 0x000000ffff007224 */ /* 0x000fe200078e0a00 */
[----:B------:R-:W-:Y:S01]  /*1a20*/  ISETP.GT.U32.AND P6, PT, R6, R15, PT ;  /* 0x0000000f0600720c */ /* 0x000fe20003fc4070 */
[----:B------:R-:W-:-:S04]  /*1a30*/  IMAD.HI.U32 R21, R27, R5, RZ ;  /* 0x000000051b157227 */ /* 0x000fc800078e00ff */
[----:B------:R-:W-:Y:S01]  /*1a40*/  @!P1 IMAD.MOV R11, RZ, RZ, -R11 ;  /* 0x000000ffff0b9224 */ /* 0x000fe200078e0a0b */
[----:B------:R-:W-:Y:S01]  /*1a50*/  ISETP.GT.U32.AND P1, PT, R6, R14, PT ;  /* 0x0000000e0600720c */ /* 0x000fe20003f24070 */
[----:B------:R-:W-:-:S03]  /*1a60*/  IMAD.HI.U32 R20, R27, R7, RZ ;  /* 0x000000071b147227 */ /* 0x000fc600078e00ff */
[----:B------:R0:W-:Y:S01]  /*1a70*/  STL [R1+0x3ac], R11 ;  /* 0x0003ac0b01007387 */ /* 0x0001e20000100800 */
[C---:B------:R-:W-:Y:S01]  /*1a80*/  IMAD R10, R6.reuse, R0, R10 ;  /* 0x00000000060a7224 */ /* 0x040fe200078e020a */
[----:B------:R-:W-:Y:S01]  /*1a90*/  IABS R0, R18 ;  /* 0x0000001200007213 */ /* 0x000fe20000000000 */
[----:B------:R-:W-:Y:S02]  /*1aa0*/  IMAD.MOV R21, RZ, RZ, -R21 ;  /* 0x000000ffff157224 */ /* 0x000fe400078e0a15 */
[----:B------:R-:W-:Y:S02]  /*1ab0*/  IMAD.MOV R20, RZ, RZ, -R20 ;  /* 0x000000ffff147224 */ /* 0x000fe400078e0a14 */
[----:B------:R-:W-:Y:S01]  /*1ac0*/  @!P4 IMAD.IADD R13, R13, 0x1, -R6 ;  /* 0x000000010d0dc824 */ /* 0x000fe200078e0a06 */
[C---:B------:R-:W-:Y:S01]  /*1ad0*/  ISETP.GT.U32.AND P4, PT, R6.reuse, R10, PT ;  /* 0x0000000a0600720c */ /* 0x040fe20003f84070 */
[----:B------:R-:W-:Y:S01]  /*1ae0*/  IMAD R5, R6, R21, R5 ;  /* 0x0000001506057224 */ /* 0x000fe200078e0205 */
[----:B------:R-:W-:Y:S01]  /*1af0*/  IADD3 R21, R9, 0xdb, RZ ;  /* 0x000000db09157810 */ /* 0x000fe20007ffe0ff */
[----:B0-----:R-:W-:-:S02]  /*1b00*/  IMAD.MOV.U32 R11, RZ, RZ, R19 ;  /* 0x000000ffff0b7224 */ /* 0x001fc400078e0013 */
[C---:B------:R-:W-:Y:S02]  /*1b10*/  IMAD R7, R6.reuse, R20, R7 ;  /* 0x0000001406077224 */ /* 0x040fe400078e0207 */
[--C-:B------:R-:W-:Y:S01]  /*1b20*/  @!P6 IMAD.IADD R15, R15, 0x1, -R6.reuse ;  /* 0x000000010f0fe824 */ /* 0x100fe200078e0a06 */
[C---:B------:R-:W-:Y:S01]  /*1b30*/  ISETP.GT.U32.AND P6, PT, R6.reuse, R5, PT ;  /* 0x000000050600720c */ /* 0x040fe20003fc4070 */
[----:B------:R-:W-:Y:S01]  /*1b40*/  @!P2 IMAD.MOV R11, RZ, RZ, -R11 ;  /* 0x000000ffff0ba224 */ /* 0x000fe200078e0a0b */
[----:B------:R-:W-:Y:S01]  /*1b50*/  ISETP.GT.U32.AND P2, PT, R6, R12, PT ;  /* 0x0000000c0600720c */ /* 0x000fe20003f44070 */
[--C-:B------:R-:W-:Y:S01]  /*1b60*/  @!P1 IMAD.IADD R14, R14, 0x1, -R6.reuse ;  /* 0x000000010e0e9824 */ /* 0x100fe200078e0a06 */
[----:B------:R-:W-:Y:S01]  /*1b70*/  ISETP.GT.U32.AND P1, PT, R6, R7, PT ;  /* 0x000000070600720c */ /* 0x000fe20003f24070 */
[----:B------:R-:W-:Y:S01]  /*1b80*/  @!P4 IMAD.IADD R10, R10, 0x1, -R6 ;  /* 0x000000010a0ac824 */ /* 0x000fe200078e0a06 */
[----:B------:R-:W-:Y:S01]  /*1b90*/  ISETP.GE.AND P4, PT, R3, RZ, PT ;  /* 0x000000ff0300720c */ /* 0x000fe20003f86270 */
[C---:B------:R-:W-:Y:S01]  /*1ba0*/  IMAD.HI.U32 R20, R27.reuse, R0, RZ ;  /* 0x000000001b147227 */ /* 0x040fe200078e00ff */
[----:B------:R0:W-:Y:S03]  /*1bb0*/  STL [R1+0x3a8], R11 ;  /* 0x0003a80b01007387 */ /* 0x0001e60000100800 */
[----:B------:R-:W-:-:S04]  /*1bc0*/  IMAD.HI.U32 R19, R27, R8, RZ ;  /* 0x000000081b137227 */ /* 0x000fc800078e00ff */
[--C-:B------:R-:W-:Y:S01]  /*1bd0*/  @!P6 IMAD.IADD R5, R5, 0x1, -R6.reuse ;  /* 0x000000010505e824 */ /* 0x100fe200078e0a06 */
[----:B------:R-:W-:Y:S01]  /*1be0*/  ISETP.GT.U32.AND P6, PT, R6, R10, PT ;  /* 0x0000000a0600720c */ /* 0x000fe20003fc4070 */
[--C-:B------:R-:W-:Y:S01]  /*1bf0*/  @!P2 IMAD.IADD R12, R12, 0x1, -R6.reuse ;  /* 0x000000010c0ca824 */ /* 0x100fe200078e0a06 */
[----:B------:R-:W-:Y:S01]  /*1c00*/  ISETP.GE.AND P2, PT, R4, RZ, PT ;  /* 0x000000ff0400720c */ /* 0x000fe20003f46270 */
[----:B------:R-:W-:Y:S01]  /*1c10*/  @!P1 IMAD.IADD R7, R7, 0x1, -R6 ;  /* 0x0000000107079824 */ /* 0x000fe200078e0a06 */
[----:B------:R-:W-:Y:S01]  /*1c20*/  IADD3 R4, R9, 0xe2, RZ ;  /* 0x000000e209047810 */ /* 0x000fe20007ffe0ff */
[----:B------:R-:W-:Y:S01]  /*1c30*/  IMAD.MOV R20, RZ, RZ, -R20 ;  /* 0x000000ffff147224 */ /* 0x000fe200078e0a14 */
[C---:B------:R-:W-:Y:S01]  /*1c40*/  ISETP.GT.U32.AND P1, PT, R6.reuse, R12, PT ;  /* 0x0000000c0600720c */ /* 0x040fe20003f24070 */
[----:B------:R-:W-:Y:S01]  /*1c50*/  @!P5 IMAD.MOV R13, RZ, RZ, -R13 ;  /* 0x000000ffff0dd224 */ /* 0x000fe200078e0a0d */
[----:B------:R-:W-:Y:S01]  /*1c60*/  ISETP.GT.U32.AND P5, PT, R6, R7, PT ;  /* 0x000000070600720c */ /* 0x000fe20003fa4070 */
[----:B------:R-:W-:-:S02]  /*1c70*/  IMAD.MOV R19, RZ, RZ, -R19 ;  /* 0x000000ffff137224 */ /* 0x000fc400078e0a13 */
[C---:B------:R-:W-:Y:S01]  /*1c80*/  IMAD R0, R6.reuse, R20, R0 ;  /* 0x0000001406007224 */ /* 0x040fe200078e0200 */
[----:B------:R-:W-:Y:S01]  /*1c90*/  IABS R20, R4 ;  /* 0x0000000400147213 */ /* 0x000fe20000000000 */
[----:B------:R-:W-:Y:S01]  /*1ca0*/  @!P3 IMAD.MOV R14, RZ, RZ, -R14 ;  /* 0x000000ffff0eb224 */ /* 0x000fe200078e0a0e */
[C---:B------:R-:W-:Y:S01]  /*1cb0*/  ISETP.GT.U32.AND P3, PT, R6.reuse, R5, PT ;  /* 0x000000050600720c */ /* 0x040fe20003f64070 */
[----:B------:R-:W-:Y:S01]  /*1cc0*/  IMAD R3, R6, R19, R8 ;  /* 0x0000001306037224 */ /* 0x000fe200078e0208 */
[----:B------:R-:W-:Y:S01]  /*1cd0*/  IADD3 R8, R9, 0xe3, RZ ;  /* 0x000000e309087810 */ /* 0x000fe20007ffe0ff */
[--C-:B------:R-:W-:Y:S01]  /*1ce0*/  @!P6 IMAD.IADD R10, R10, 0x1, -R6.reuse ;  /* 0x000000010a0ae824 */ /* 0x100fe200078e0a06 */
[C---:B------:R-:W-:Y:S01]  /*1cf0*/  ISETP.GT.U32.AND P6, PT, R6.reuse, R0, PT ;  /* 0x000000000600720c */ /* 0x040fe20003fc4070 */
[----:B------:R-:W-:Y:S01]  /*1d00*/  @!P0 IMAD.MOV R15, RZ, RZ, -R15 ;  /* 0x000000ffff0f8224 */ /* 0x000fe200078e0a0f */
[----:B------:R-:W-:Y:S01]  /*1d10*/  ISETP.GT.U32.AND P0, PT, R6, R3, PT ;  /* 0x000000030600720c */ /* 0x000fe20003f04070 */
[--C-:B------:R-:W-:Y:S01]  /*1d20*/  @!P1 IMAD.IADD R12, R12, 0x1, -R6.reuse ;  /* 0x000000010c0c9824 */ /* 0x100fe200078e0a06 */
[----:B------:R-:W-:Y:S01]  /*1d30*/  IABS R19, R8 ;  /* 0x0000000800137213 */ /* 0x000fe20000000000 */
[----:B------:R-:W-:Y:S01]  /*1d40*/  @!P5 IMAD.IADD R7, R7, 0x1, -R6 ;  /* 0x000000010707d824 */ /* 0x000fe200078e0a06 */
[----:B------:R-:W-:Y:S01]  /*1d50*/  ISETP.GE.AND P1, PT, R2, RZ, PT ;  /* 0x000000ff0200720c */ /* 0x000fe20003f26270 */
[----:B------:R-:W-:Y:S01]  /*1d60*/  IMAD.MOV.U32 R2, RZ, RZ, R20 ;  /* 0x000000ffff027224 */ /* 0x000fe200078e0014 */
[----:B------:R-:W-:Y:S01]  /*1d70*/  ISETP.GE.AND P5, PT, R16, RZ, PT ;  /* 0x000000ff1000720c */ /* 0x000fe20003fa6270 */
[----:B------:R-:W-:Y:S01]  /*1d80*/  IMAD.HI.U32 R16, R27, R19, RZ ;  /* 0x000000131b107227 */ /* 0x000fe200078e00ff */
[----:B------:R-:W-:Y:S03]  /*1d90*/  STL [R1+0xcfc], R13 ;  /* 0x000cfc0d01007387 */ /* 0x000fe60000100800 */
[----:B------:R-:W-:Y:S01]  /*1da0*/  @!P3 IMAD.IADD R5, R5, 0x1, -R6 ;  /* 0x000000010505b824 */ /* 0x000fe200078e0a06 */
[----:B------:R-:W-:Y:S01]  /*1db0*/  ISETP.GE.AND P3, PT, R17, RZ, PT ;  /* 0x000000ff1100720c */ /* 0x000fe20003f66270 */
[----:B------:R-:W-:Y:S01]  /*1dc0*/  IMAD.HI.U32 R17, R27, R2, RZ ;  /* 0x000000021b117227 */ /* 0x000fe200078e00ff */
[----:B------:R-:W-:Y:S03]  /*1dd0*/  STL [R1+0xd00], R14 ;  /* 0x000d000e01007387 */ /* 0x000fe60000100800 */
[----:B------:R-:W-:Y:S01]  /*1de0*/  IMAD.MOV R16, RZ, RZ, -R16 ;  /* 0x000000ffff107224 */ /* 0x000fe200078e0a10 */
[----:B------:R-:W-:Y:S01]  /*1df0*/  STL [R1+0xd04], R15 ;  /* 0x000d040f01007387 */ /* 0x000fe20000100800 */
[--C-:B------:R-:W-:Y:S01]  /*1e00*/  @!P6 IMAD.IADD R0, R0, 0x1, -R6.reuse ;  /* 0x000000010000e824 */ /* 0x100fe200078e0a06 */
[----:B------:R-:W-:Y:S01]  /*1e10*/  ISETP.GE.AND P6, PT, R8, RZ, PT ;  /* 0x000000ff0800720c */ /* 0x000fe20003fc6270 */
[----:B------:R-:W-:Y:S01]  /*1e20*/  @!P0 IMAD.IADD R3, R3, 0x1, -R6 ;  /* 0x0000000103038824 */ /* 0x000fe200078e0a06 */
[----:B------:R-:W-:Y:S01]  /*1e30*/  ISETP.GE.AND P0, PT, R18, RZ, PT ;  /* 0x000000ff1200720c */ /* 0x000fe20003f06270 */
[----:B------:R-:W-:Y:S01]  /*1e40*/  IMAD.MOV.U32 R22, RZ, RZ, R12 ;  /* 0x000000ffff167224 */ /* 0x000fe200078e000c */
[----:B------:R-:W-:Y:S01]  /*1e50*/  IADD3 R18, R9, 0xda, RZ ;  /* 0x000000da09127810 */ /* 0x000fe20007ffe0ff */
[----:B------:R-:W-:-:S02]  /*1e60*/  IMAD.MOV R12, RZ, RZ, -R17 ;  /* 0x000000ffff0c7224 */ /* 0x000fc400078e0a11 */
[C---:B------:R-:W-:Y:S01]  /*1e70*/  IMAD R8, R6.reuse, R16, R19 ;  /* 0x0000001006087224 */ /* 0x040fe200078e0213 */
[----:B------:R-:W-:Y:S01]  /*1e80*/  IABS R17, R18 ;  /* 0x0000001200117213 */ /* 0x000fe20000000000 */
[----:B0-----:R-:W-:Y:S02]  /*1e90*/  IMAD.MOV.U32 R11, RZ, RZ, R10 ;  /* 0x000000ffff0b7224 */ /* 0x001fe400078e000a */
[----:B------:R-:W-:Y:S01]  /*1ea0*/  @!P2 IMAD.MOV R22, RZ, RZ, -R22 ;  /* 0x000000ffff16a224 */ /* 0x000fe200078e0a16 */
[C---:B------:R-:W-:Y:S01]  /*1eb0*/  ISETP.GT.U32.AND P2, PT, R6.reuse, R3, PT ;  /* 0x000000030600720c */ /* 0x040fe20003f44070 */
[C---:B------:R-:W-:Y:S01]  /*1ec0*/  IMAD R2, R6.reuse, R12, R2 ;  /* 0x0000000c06027224 */ /* 0x040fe200078e0202 */
[----:B------:R-:W-:Y:S01]  /*1ed0*/  IADD3 R12, R9, 0xdf, RZ ;  /* 0x000000df090c7810 */ /* 0x000fe20007ffe0ff */
[----:B------:R-:W-:Y:S01]  /*1ee0*/  IMAD.MOV.U32 R10, RZ, RZ, R5 ;  /* 0x000000ffff0a7224 */ /* 0x000fe200078e0005 */
[----:B------:R-:W-:Y:S01]  /*1ef0*/  STL [R1+0x374], R22 ;  /* 0x0003741601007387 */ /* 0x000fe20000100800 */
[----:B------:R-:W-:Y:S01]  /*1f00*/  @!P1 IMAD.MOV R7, RZ, RZ, -R7 ;  /* 0x000000ffff079224 */ /* 0x000fe200078e0a07 */
[C---:B------:R-:W-:Y:S01]  /*1f10*/  ISETP.GT.U32.AND P1, PT, R6.reuse, R8, PT ;  /* 0x000000080600720c */ /* 0x040fe20003f24070 */
[----:B------:R-:W-:Y:S01]  /*1f20*/  @!P5 IMAD.MOV R10, RZ, RZ, -R10 ;  /* 0x000000ffff0ad224 */ /* 0x000fe200078e0a0a */
[C---:B------:R-:W-:Y:S01]  /*1f30*/  ISETP.GT.U32.AND P5, PT, R6.reuse, R2, PT ;  /* 0x000000020600720c */ /* 0x040fe20003fa4070 */
[----:B------:R-:W-:Y:S01]  /*1f40*/  @!P4 IMAD.MOV R11, RZ, RZ, -R11 ;  /* 0x000000ffff0bc224 */ /* 0x000fe200078e0a0b */
[----:B------:R-:W-:-:S02]  /*1f50*/  ISETP.GT.U32.AND P4, PT, R6, R0, PT ;  /* 0x000000000600720c */ /* 0x000fc40003f84070 */
[----:B------:R-:W-:Y:S01]  /*1f60*/  IADD3 R5, R9, 0xe1, RZ ;  /* 0x000000e109057810 */ /* 0x000fe20007ffe0ff */
[--C-:B------:R-:W-:Y:S01]  /*1f70*/  @!P2 IMAD.IADD R3, R3, 0x1, -R6.reuse ;  /* 0x000000010303a824 */ /* 0x100fe200078e0a06 */
[----:B------:R0:W-:Y:S01]  /*1f80*/  STL [R1+0x378], R11 ;  /* 0x0003780b01007387 */ /* 0x0001e20000100800 */
[----:B------:R-:W-:Y:S02]  /*1f90*/  ISETP.GE.AND P2, PT, R4, RZ, PT ;  /* 0x000000ff0400720c */ /* 0x000fe40003f46270 */
[----:B------:R-:W-:Y:S01]  /*1fa0*/  IABS R4, R5 ;  /* 0x0000000500047213 */ /* 0x000fe20000000000 */
[----:B------:R1:W-:Y:S01]  /*1fb0*/  STL [R1+0x37c], R7 ;  /* 0x00037c0701007387 */ /* 0x0003e20000100800 */
[--C-:B------:R-:W-:Y:S02]  /*1fc0*/  @!P1 IMAD.IADD R8, R8, 0x1, -R6.reuse ;  /* 0x0000000108089824 */ /* 0x100fe400078e0a06 */
[--C-:B------:R-:W-:Y:S01]  /*1fd0*/  @!P5 IMAD.IADD R2, R2, 0x1, -R6.reuse ;  /* 0x000000010202d824 */ /* 0x100fe200078e0a06 */
[----:B------:R2:W-:Y:S01]  /*1fe0*/  STL [R1+0x380], R10 ;  /* 0x0003800a01007387 */ /* 0x0005e20000100800 */
[----:B------:R-:W-:Y:S01]  /*1ff0*/  @!P4 IMAD.IADD R0, R0, 0x1, -R6 ;  /* 0x000000010000c824 */ /* 0x000fe200078e0a06 */
[----:B------:R-:W-:Y:S01]  /*2000*/  ISETP.GT.U32.AND P5, PT, R6, R8, PT ;  /* 0x000000080600720c */ /* 0x000fe20003fa4070 */
[----:B0-----:R-:W-:Y:S01]  /*2010*/  IMAD.MOV.U32 R11, RZ, RZ, R3 ;  /* 0x000000ffff0b7224 */ /* 0x001fe200078e0003 */
[----:B------:R-:W-:-:S02]  /*2020*/  ISETP.GE.AND P4, PT, R5, RZ, PT ;  /* 0x000000ff0500720c */ /* 0x000fc40003f86270 */
[----:B-1----:R-:W-:Y:S01]  /*2030*/  IADD3 R7, R9, 0xe0, RZ ;  /* 0x000000e009077810 */ /* 0x002fe20007ffe0ff */
[----:B------:R-:W-:Y:S01]  /*2040*/  @!P3 IMAD.MOV R11, RZ, RZ, -R11 ;  /* 0x000000ffff0bb224 */ /* 0x000fe200078e0a0b */
[----:B------:R-:W-:Y:S02]  /*2050*/  ISETP.GT.U32.AND P3, PT, R6, R2, PT ;  /* 0x000000020600720c */ /* 0x000fe40003f64070 */
[----:B--2---:R-:W-:Y:S02]  /*2060*/  IABS R10, R7 ;  /* 0x00000007000a7213 */ /* 0x004fe40000000000 */
[----:B------:R-:W-:Y:S01]  /*2070*/  ISETP.GE.AND P1, PT, R7, RZ, PT ;  /* 0x000000ff0700720c */ /* 0x000fe20003f26270 */
[----:B------:R-:W-:Y:S01]  /*2080*/  IMAD.HI.U32 R7, R27, R4, RZ ;  /* 0x000000041b077227 */ /* 0x000fe200078e00ff */
[----:B------:R0:W-:Y:S03]  /*2090*/  STL [R1+0x388], R11 ;  /* 0x0003880b01007387 */ /* 0x0001e60000100800 */
[----:B------:R-:W-:-:S02]  /*20a0*/  IMAD.MOV.U32 R5, RZ, RZ, R10 ;  /* 0x000000ffff057224 */ /* 0x000fc400078e000a */
[----:B------:R-:W-:Y:S02]  /*20b0*/  IMAD.MOV.U32 R10, RZ, RZ, R0 ;  /* 0x000000ffff0a7224 */ /* 0x000fe400078e0000 */
[----:B------:R-:W-:Y:S01]  /*20c0*/  IMAD.MOV R0, RZ, RZ, -R7 ;  /* 0x000000ffff007224 */ /* 0x000fe200078e0a07 */
[----:B------:R-:W-:Y:S01]  /*20d0*/  IADD3 R7, R9, 0xde, RZ ;  /* 0x000000de09077810 */ /* 0x000fe20007ffe0ff */
[----:B------:R-:W-:-:S04]  /*20e0*/  IMAD.HI.U32 R3, R27, R5, RZ ;  /* 0x000000051b037227 */ /* 0x000fc800078e00ff */
[----:B------:R-:W-:Y:S01]  /*20f0*/  IMAD R4, R6, R0, R4 ;  /* 0x0000000006047224 */ /* 0x000fe200078e0204 */
[----:B------:R-:W-:Y:S01]  /*2100*/  IADD3 R0, R9, 0xdc, RZ ;  /* 0x000000dc09007810 */ /* 0x000fe20007ffe0ff */
[----:B------:R-:W-:Y:S02]  /*2110*/  @!P5 IMAD.IADD R8, R8, 0x1, -R6 ;  /* 0x000000010808d824 */ /* 0x000fe400078e0a06 */
[----:B------:R-:W-:Y:S01]  /*2120*/  IMAD.MOV R3, RZ, RZ, -R3 ;  /* 0x000000ffff037224 */ /* 0x000fe200078e0a03 */
[C---:B------:R-:W-:Y:S01]  /*2130*/  ISETP.GT.U32.AND P5, PT, R6.reuse, R4, PT ;  /* 0x000000040600720c */ /* 0x040fe20003fa4070 */
[----:B------:R-:W-:Y:S01]  /*2140*/  IMAD.MOV.U32 R13, RZ, RZ, R8 ;  /* 0x000000ffff0d7224 */ /* 0x000fe200078e0008 */
[----:B------:R-:W-:Y:S01]  /*2150*/  IABS R8, R0 ;  /* 0x0000000000087213 */ /* 0x000fe20000000000 */
[----:B------:R-:W-:Y:S02]  /*2160*/  IMAD R3, R6, R3, R5 ;  /* 0x0000000306037224 */ /* 0x000fe400078e0205 */
[----:B------:R-:W-:-:S02]  /*2170*/  @!P6 IMAD.MOV R13, RZ, RZ, -R13 ;  /* 0x000000ffff0de224 */ /* 0x000fc400078e0a0d */
[----:B------:R-:W-:Y:S01]  /*2180*/  @!P0 IMAD.MOV R10, RZ, RZ, -R10 ;  /* 0x000000ffff0a8224 */ /* 0x000fe200078e0a0a */
[----:B------:R-:W-:Y:S01]  /*2190*/  ISETP.GT.U32.AND P6, PT, R6, R3, PT ;  /* 0x000000030600720c */ /* 0x000fe20003fc4070 */
[--C-:B------:R-:W-:Y:S01]  /*21a0*/  @!P3 IMAD.IADD R2, R2, 0x1, -R6.reuse ;  /* 0x000000010202b824 */ /* 0x100fe200078e0a06 */
[----:B------:R-:W-:Y:S02]  /*21b0*/  ISETP.GE.AND P0, PT, R12, RZ, PT ;  /* 0x000000ff0c00720c */ /* 0x000fe40003f06270 */
[----:B------:R-:W-:Y:S01]  /*21c0*/  IABS R12, R12 ;  /* 0x0000000c000c7213 */ /* 0x000fe20000000000 */
[----:B------:R-:W-:Y:S01]  /*21d0*/  @!P5 IMAD.IADD R4, R4, 0x1, -R6 ;  /* 0x000000010404d824 */ /* 0x000fe200078e0a06 */
[----:B------:R1:W-:Y:S01]  /*21e0*/  STL [R1+0x390], R10 ;  /* 0x0003900a01007387 */ /* 0x0003e20000100800 */
[----:B0-----:R-:W-:Y:S01]  /*21f0*/  IMAD.MOV.U32 R11, RZ, RZ, R2 ;  /* 0x000000ffff0b7224 */ /* 0x001fe200078e0002 */
[----:B------:R-:W-:Y:S01]  /*2200*/  ISETP.GE.AND P3, PT, R7, RZ, PT ;  /* 0x000000ff0700720c */ /* 0x000fe20003f66270 */
[----:B------:R-:W-:Y:S01]  /*2210*/  IMAD.HI.U32 R5, R27, R12, RZ ;  /* 0x0000000c1b057227 */ /* 0x000fe200078e00ff */
[----:B------:R-:W-:Y:S01]  /*2220*/  ISETP.GT.U32.AND P5, PT, R6, R4, PT ;  /* 0x000000040600720c */ /* 0x000fe20003fa4070 */
[----:B------:R-:W-:Y:S01]  /*2230*/  STL [R1+0x394], R13 ;  /* 0x0003940d01007387 */ /* 0x000fe20000100800 */
[----:B------:R-:W-:Y:S01]  /*2240*/  IABS R7, R7 ;  /* 0x0000000700077213 */ /* 0x000fe20000000000 */
[----:B------:R-:W-:-:S02]  /*2250*/  @!P2 IMAD.MOV R11, RZ, RZ, -R11 ;  /* 0x000000ffff0ba224 */ /* 0x000fc400078e0a0b */
[----:B------:R-:W-:Y:S01]  /*2260*/  IMAD.MOV R5, RZ, RZ, -R5 ;  /* 0x000000ffff057224 */ /* 0x000fe200078e0a05 */
[----:B-1----:R-:W-:Y:S01]  /*2270*/  IADD3 R10, R9, 0xdd, RZ ;  /* 0x000000dd090a7810 */ /* 0x002fe20007ffe0ff */
[----:B------:R-:W-:Y:S01]  /*2280*/  @!P6 IMAD.IADD R3, R3, 0x1, -R6 ;  /* 0x000000010303e824 */ /* 0x000fe200078e0a06 */
[----:B------:R0:W-:Y:S01]  /*2290*/  STL [R1+0x398], R11 ;  /* 0x0003980b01007387 */ /* 0x0001e20000100800 */
[----:B------:R-:W-:Y:S01]  /*22a0*/  IMAD R12, R6, R5, R12 ;  /* 0x00000005060c7224 */ /* 0x000fe200078e020c */
[----:B------:R-:W-:Y:S01]  /*22b0*/  ISETP.GE.AND P2, PT, R10, RZ, PT ;  /* 0x000000ff0a00720c */ /* 0x000fe20003f46270 */
[C---:B------:R-:W-:Y:S01]  /*22c0*/  IMAD.HI.U32 R2, R27.reuse, R7, RZ ;  /* 0x000000071b027227 */ /* 0x040fe200078e00ff */
[----:B------:R-:W-:Y:S02]  /*22d0*/  IABS R10, R10 ;  /* 0x0000000a000a7213 */ /* 0x000fe40000000000 */
[----:B------:R-:W-:Y:S01]  /*22e0*/  ISETP.GT.U32.AND P6, PT, R6, R3, PT ;  /* 0x000000030600720c */ /* 0x000fe20003fc4070 */
[----:B------:R-:W-:Y:S01]  /*22f0*/  @!P5 IMAD.IADD R4, R4, 0x1, -R6 ;  /* 0x000000010404d824 */ /* 0x000fe200078e0a06 */
[----:B------:R-:W-:Y:S01]  /*2300*/  ISETP.GT.U32.AND P5, PT, R6, R12, PT ;  /* 0x0000000c0600720c */ /* 0x000fe20003fa4070 */
[----:B------:R-:W-:-:S04]  /*2310*/  IMAD.HI.U32 R16, R27, R10, RZ ;  /* 0x0000000a1b107227 */ /* 0x000fc800078e00ff */
[----:B------:R-:W-:-:S04]  /*2320*/  IMAD.HI.U32 R5, R27, R8, RZ ;  /* 0x000000081b057227 */ /* 0x000fc800078e00ff */
[----:B------:R-:W-:Y:S02]  /*2330*/  IMAD.MOV R16, RZ, RZ, -R16 ;  /* 0x000000ffff107224 */ /* 0x000fe400078e0a10 */
[----:B------:R-:W-:Y:S02]  /*2340*/  IMAD.MOV R2, RZ, RZ, -R2 ;  /* 0x000000ffff027224 */ /* 0x000fe400078e0a02 */
[----:B------:R-:W-:Y:S02]  /*2350*/  IMAD.MOV R5, RZ, RZ, -R5 ;  /* 0x000000ffff057224 */ /* 0x000fe400078e0a05 */
[C---:B------:R-:W-:Y:S02]  /*2360*/  IMAD R10, R6.reuse, R16, R10 ;  /* 0x00000010060a7224 */ /* 0x040fe400078e020a */
[----:B------:R-:W-:Y:S01]  /*2370*/  IMAD R7, R6, R2, R7 ;  /* 0x0000000206077224 */ /* 0x000fe200078e0207 */
[----:B------:R-:W-:Y:S01]  /*2380*/  IABS R2, R21 ;  /* 0x0000001500027213 */ /* 0x000fe20000000000 */
[----:B0-----:R-:W-:-:S02]  /*2390*/  IMAD.MOV.U32 R11, RZ, RZ, R4 ;  /* 0x000000ffff0b7224 */ /* 0x001fc400078e0004 */
[C---:B------:R-:W-:Y:S01]  /*23a0*/  IMAD R8, R6.reuse, R5, R8 ;  /* 0x0000000506087224 */ /* 0x040fe200078e0208 */
[----:B------:R-:W-:Y:S01]  /*23b0*/  IADD3 R5, R9, 0xd9, RZ ;  /* 0x000000d909057810 */ /* 0x000fe20007ffe0ff */
[--C-:B------:R-:W-:Y:S01]  /*23c0*/  @!P6 IMAD.IADD R3, R3, 0x1, -R6.reuse ;  /* 0x000000010303e824 */ /* 0x100fe200078e0a06 */
[C---:B------:R-:W-:Y:S01]  /*23d0*/  ISETP.GT.U32.AND P6, PT, R6.reuse, R10, PT ;  /* 0x0000000a0600720c */ /* 0x040fe20003fc4070 */
[----:B------:R-:W-:Y:S01]  /*23e0*/  @!P4 IMAD.MOV R11, RZ, RZ, -R11 ;  /* 0x000000ffff0bc224 */ /* 0x000fe200078e0a0b */
[----:B------:R-:W-:Y:S01]  /*23f0*/  ISETP.GT.U32.AND P4, PT, R6, R7, PT ;  /* 0x000000070600720c */ /* 0x000fe20003f84070 */
[----:B------:R-:W-:Y:S01]  /*2400*/  @!P5 IMAD.IADD R12, R12, 0x1, -R6 ;  /* 0x000000010c0cd824 */ /* 0x000fe200078e0a06 */
[----:B------:R-:W-:Y:S01]  /*2410*/  ISETP.GT.U32.AND P5, PT, R6, R8, PT ;  /* 0x000000080600720c */ /* 0x000fe20003fa4070 */
[----:B------:R-:W-:Y:S01]  /*2420*/  IMAD.HI.U32 R4, R27, R2, RZ ;  /* 0x000000021b047227 */ /* 0x000fe200078e00ff */
[----:B------:R0:W-:Y:S01]  /*2430*/  STL [R1+0x38c], R11 ;  /* 0x00038c0b01007387 */ /* 0x0001e20000100800 */
[----:B------:R-:W-:-:S02]  /*2440*/  IABS R20, R5 ;  /* 0x0000000500147213 */ /* 0x000fc40000000000 */
[----:B------:R-:W-:-:S03]  /*2450*/  IMAD.MOV R4, RZ, RZ, -R4 ;  /* 0x000000ffff047224 */ /* 0x000fc600078e0a04 */
[----:B------:R-:W-:-:S04]  /*2460*/  IMAD.HI.U32 R16, R27, R20, RZ ;  /* 0x000000141b107227 */ /* 0x000fc800078e00ff */
[--C-:B------:R-:W-:Y:S02]  /*2470*/  @!P6 IMAD.IADD R10, R10, 0x1, -R6.reuse ;  /* 0x000000010a0ae824 */ /* 0x100fe400078e0a06 */
[--C-:B------:R-:W-:Y:S01]  /*2480*/  @!P4 IMAD.IADD R7, R7, 0x1, -R6.reuse ;  /* 0x000000010707c824 */ /* 0x100fe200078e0a06 */
[----:B------:R-:W-:Y:S01]  /*2490*/  ISETP.GT.U32.AND P4, PT, R6, R12, PT ;  /* 0x0000000c0600720c */ /* 0x000fe20003f84070 */
[----:B------:R-:W-:Y:S01]  /*24a0*/  @!P5 IMAD.IADD R8, R8, 0x1, -R6 ;  /* 0x000000010808d824 */ /* 0x000fe200078e0a06 */
[C---:B------:R-:W-:Y:S01]  /*24b0*/  ISETP.GT.U32.AND P5, PT, R6.reuse, R10, PT ;  /* 0x0000000a0600720c */ /* 0x040fe20003fa4070 */
[----:B0-----:R-:W-:Y:S01]  /*24c0*/  IMAD.MOV.U32 R11, RZ, RZ, R3 ;  /* 0x000000ffff0b7224 */ /* 0x001fe200078e0003 */
[----:B------:R-:W-:Y:S01]  /*24d0*/  ISETP.GT.U32.AND P6, PT, R6, R7, PT ;  /* 0x000000070600720c */ /* 0x000fe20003fc4070 */
[----:B------:R-:W-:-:S04]  /*24e0*/  IMAD.HI.U32 R3, R27, R17, RZ ;  /* 0x000000111b037227 */ /* 0x000fc800078e00ff */
[----:B------:R-:W-:Y:S02]  /*24f0*/  IMAD.MOV R3, RZ, RZ, -R3 ;  /* 0x000000ffff037224 */ /* 0x000fe400078e0a03 */
[----:B------:R-:W-:Y:S01]  /*2500*/  @!P1 IMAD.MOV R11, RZ, RZ, -R11 ;  /* 0x000000ffff0b9224 */ /* 0x000fe200078e0a0b */
[C---:B------:R-:W-:Y:S01]  /*2510*/  ISETP.GT.U32.AND P1, PT, R6.reuse, R8, PT ;  /* 0x000000080600720c */ /* 0x040fe20003f24070 */
[C---:B------:R-:W-:Y:S01]  /*2520*/  IMAD R2, R6.reuse, R4, R2 ;  /* 0x0000000406027224 */ /* 0x040fe200078e0202 */
[C---:B------:R-:W-:Y:S01]  /*2530*/  IADD3 R4, R9.reuse, 0xd8, RZ ;  /* 0x000000d809047810 */ /* 0x040fe20007ffe0ff */
[----:B------:R-:W-:Y:S01]  /*2540*/  IMAD R17, R6, R3, R17 ;  /* 0x0000000306117224 */ /* 0x000fe200078e0211 */
[----:B------:R-:W-:Y:S01]  /*2550*/  IADD3 R3, R9, 0xd7, RZ ;  /* 0x000000d709037810 */ /* 0x000fe20007ffe0ff */
[--C-:B------:R-:W-:Y:S01]  /*2560*/  @!P4 IMAD.IADD R12, R12, 0x1, -R6.reuse ;  /* 0x000000010c0cc824 */ /* 0x100fe200078e0a06 */
[----:B------:R-:W-:Y:S01]  /*2570*/  ISETP.GT.U32.AND P4, PT, R6, R2, PT ;  /* 0x000000020600720c */ /* 0x000fe20003f84070 */
[--C-:B------:R-:W-:Y:S01]  /*2580*/  @!P5 IMAD.IADD R10, R10, 0x1, -R6.reuse ;  /* 0x000000010a0ad824 */ /* 0x100fe200078e0a06 */
[----:B------:R-:W-:Y:S01]  /*2590*/  ISETP.GT.U32.AND P5, PT, R6, R17, PT ;  /* 0x000000110600720c */ /* 0x000fe20003fa4070 */
[----:B------:R-:W-:Y:S01]  /*25a0*/  @!P6 IMAD.IADD R7, R7, 0x1, -R6 ;  /* 0x000000010707e824 */ /* 0x000fe200078e0a06 */
[----:B------:R0:W-:Y:S01]  /*25b0*/  STL [R1+0x384], R11 ;  /* 0x0003840b01007387 */ /* 0x0001e20000100800 */
[----:B------:R-:W-:Y:S01]  /*25c0*/  IMAD.MOV.U32 R13, RZ, RZ, R12 ;  /* 0x000000ffff0d7224 */ /* 0x000fe200078e000c */
[----:B------:R-:W-:Y:S01]  /*25d0*/  IABS R19, R4 ;  /* 0x0000000400137213 */ /* 0x000fe20000000000 */
[----:B------:R-:W-:Y:S01]  /*25e0*/  @!P1 IMAD.IADD R8, R8, 0x1, -R6 ;  /* 0x0000000108089824 */ /* 0x000fe200078e0a06 */
[----:B------:R-:W-:Y:S01]  /*25f0*/  ISETP.GE.AND P1, PT, R21, RZ, PT ;  /* 0x000000ff1500720c */ /* 0x000fe20003f26270 */
[----:B------:R-:W-:Y:S01]  /*2600*/  IMAD.MOV R16, RZ, RZ, -R16 ;  /* 0x000000ffff107224 */ /* 0x000fe200078e0a10 */
[----:B------:R-:W-:Y:S01]  /*2610*/  IABS R21, R3 ;  /* 0x0000000300157213 */ /* 0x000fe20000000000 */
[----:B------:R-:W-:Y:S01]  /*2620*/  @!P0 IMAD.MOV R13, RZ, RZ, -R13 ;  /* 0x000000ffff0d8224 */ /* 0x000fe200078e0a0d */
[----:B------:R-:W-:Y:S01]  /*2630*/  ISETP.GE.AND P6, PT, R0, RZ, PT ;  /* 0x000000ff0000720c */ /* 0x000fe20003fc6270 */
[--C-:B------:R-:W-:Y:S01]  /*2640*/  @!P4 IMAD.IADD R2, R2, 0x1, -R6.reuse ;  /* 0x000000010202c824 */ /* 0x100fe200078e0a06 */
[----:B------:R-:W-:Y:S01]  /*2650*/  ISETP.GE.AND P4, PT, R18, RZ, PT ;  /* 0x000000ff1200720c */ /* 0x000fe20003f86270 */
[----:B------:R-:W-:Y:S01]  /*2660*/  @!P5 IMAD.IADD R17, R17, 0x1, -R6 ;  /* 0x000000011111d824 */ /* 0x000fe200078e0a06 */
[----:B------:R1:W-:Y:S01]  /*2670*/  STL [R1+0x360], R13 ;  /* 0x0003600d01007387 */ /* 0x0003e20000100800 */
[----:B------:R-:W-:Y:S01]  /*2680*/  IMAD.MOV.U32 R18, RZ, RZ, R21 ;  /* 0x000000ffff127224 */ /* 0x000fe200078e0015 */
[C---:B------:R-:W-:Y:S01]  /*2690*/  ISETP.GT.U32.AND P0, PT, R6.reuse, R2, PT ;  /* 0x000000020600720c */ /* 0x040fe20003f04070 */
[----:B0-----:R-:W-:Y:S01]  /*26a0*/  IMAD.MOV.U32 R11, RZ, RZ, R7 ;  /* 0x000000ffff0b7224 */ /* 0x001fe200078e0007 */
[----:B------:R-:W-:Y:S01]  /*26b0*/  ISETP.GT.U32.AND P5, PT, R6, R17, PT ;  /* 0x000000110600720c */ /* 0x000fe20003fa4070 */
[----:B------:R-:W-:-:S04]  /*26c0*/  IMAD.HI.U32 R12, R27, R18, RZ ;  /* 0x000000121b0c7227 */ /* 0x000fc800078e00ff */
[----:B------:R-:W-:Y:S02]  /*26d0*/  IMAD.MOV R7, RZ, RZ, -R12 ;  /* 0x000000ffff077224 */ /* 0x000fe400078e0a0c */
[C---:B------:R-:W-:Y:S02]  /*26e0*/  IMAD R20, R6.reuse, R16, R20 ;  /* 0x0000001006147224 */ /* 0x040fe400078e0214 */
[----:B------:R-:W-:Y:S02]  /*26f0*/  IMAD R18, R6, R7, R18 ;  /* 0x0000000706127224 */ /* 0x000fe400078e0212 */
[----:B------:R-:W-:-:S04]  /*2700*/  IMAD.HI.U32 R0, R27, R19, RZ ;  /* 0x000000131b007227 */ /* 0x000fc800078e00ff */
[----:B------:R-:W-:Y:S01]  /*2710*/  @!P3 IMAD.MOV R11, RZ, RZ, -R11 ;  /* 0x000000ffff0bb224 */ /* 0x000fe200078e0a0b */
[C---:B------:R-:W-:Y:S01]  /*2720*/  ISETP.GT.U32.AND P3, PT, R6.reuse, R20, PT ;  /* 0x000000140600720c */ /* 0x040fe20003f64070 */
[----:B------:R-:W-:Y:S01]  /*2730*/  @!P5 IMAD.IADD R17, R17, 0x1, -R6 ;  /* 0x000000011111d824 */ /* 0x000fe200078e0a06 */
[----:B------:R-:W-:Y:S01]  /*2740*/  ISETP.GT.U32.AND P5, PT, R6, R18, PT ;  /* 0x000000120600720c */ /* 0x000fe20003fa4070 */
[----:B------:R-:W-:Y:S01]  /*2750*/  IMAD.MOV R0, RZ, RZ, -R0 ;  /* 0x000000ffff007224 */ /* 0x000fe200078e0a00 */
[----:B------:R-:W-:Y:S01]  /*2760*/  STL [R1+0x364], R11 ;  /* 0x0003640b01007387 */ /* 0x000fe20000100800 */
[----:B------:R-:W-:Y:S01]  /*2770*/  @!P0 IMAD.IADD R2, R2, 0x1, -R6 ;  /* 0x0000000102028824 */ /* 0x000fe200078e0a06 */
[----:B------:R-:W-:Y:S01]  /*2780*/  ISETP.GE.AND P0, PT, R4, RZ, PT ;  /* 0x000000ff0400720c */ /* 0x000fe20003f06270 */
[C---:B------:R-:W-:Y:S01]  /*2790*/  IMAD R19, R6.reuse, R0, R19 ;  /* 0x0000000006137224 */ /* 0x040fe200078e0213 */
[----:B------:R-:W-:Y:S01]  /*27a0*/  IADD3 R4, R9, 0xd5, RZ ;  /* 0x000000d509047810 */ /* 0x000fe20007ffe0ff */
[----:B------:R-:W-:Y:S01]  /*27b0*/  @!P2 IMAD.MOV R10, RZ, RZ, -R10 ;  /* 0x000000ffff0aa224 */ /* 0x000fe200078e0a0a */
[----:B------:R-:W-:Y:S01]  /*27c0*/  ISETP.GE.AND P2, PT, R5, RZ, PT ;  /* 0x000000ff0500720c */ /* 0x000fe20003f46270 */
[----:B------:R-:W-:Y:S01]  /*27d0*/  @!P6 IMAD.MOV R8, RZ, RZ, -R8 ;  /* 0x000000ffff08e224 */ /* 0x000fe200078e0a08 */
[----:B------:R-:W-:Y:S01]  /*27e0*/  ISETP.GT.U32.AND P6, PT, R6, R19, PT ;  /* 0x000000130600720c */ /* 0x000fe20003fc4070 */
[----:B------:R-:W-:Y:S01]  /*27f0*/  IMAD.MOV.U32 R5, RZ, RZ, R2 ;  /* 0x000000ffff057224 */ /* 0x000fe200078e0002 */
[----:B------:R-:W-:Y:S01]  /*2800*/  IADD3 R0, R9, 0xd6, RZ ;  /* 0x000000d609007810 */ /* 0x000fe20007ffe0ff */
[--C-:B------:R-:W-:Y:S01]  /*2810*/  @!P3 IMAD.IADD R20, R20, 0x1, -R6.reuse ;  /* 0x000000011414b824 */ /* 0x100fe200078e0a06 */
[----:B------:R-:W-:Y:S01]  /*2820*/  ISETP.GE.AND P3, PT, R3, RZ, PT ;  /* 0x000000ff0300720c */ /* 0x000fe20003f66270 */
[----:B------:R-:W-:Y:S01]  /*2830*/  @!P1 IMAD.MOV R5, RZ, RZ, -R5 ;  /* 0x000000ffff059224 */ /* 0x000fe200078e0a05 */
[----:B------:R-:W-:Y:S01]  /*2840*/  IABS R3, R4 ;  /* 0x0000000400037213 */ /* 0x000fe20000000000 */
[--C-:B------:R-:W-:Y:S01]  /*2850*/  @!P5 IMAD.IADD R18, R18, 0x1, -R6.reuse ;  /* 0x000000011212d824 */ /* 0x100fe200078e0a06 */
[----:B------:R-:W-:Y:S01]  /*2860*/  STL [R1+0x368], R10 ;  /* 0x0003680a01007387 */ /* 0x000fe20000100800 */
[----:B------:R-:W-:Y:S01]  /*2870*/  IABS R12, R0 ;  /* 0x00000000000c7213 */ /* 0x000fe20000000000 */
[----:B-1----:R-:W-:Y:S01]  /*2880*/  IMAD.MOV.U32 R13, RZ, RZ, R17 ;  /* 0x000000ffff0d7224 */ /* 0x002fe200078e0011 */
[----:B------:R-:W-:Y:S01]  /*2890*/  IADD3 R2, R9, 0xd3, RZ ;  /* 0x000000d309027810 */ /* 0x000fe20007ffe0ff */
[----:B------:R0:W-:Y:S01]  /*28a0*/  STL [R1+0x36c], R8 ;  /* 0x00036c0801007387 */ /* 0x0001e20000100800 */
[C---:B------:R-:W-:Y:S01]  /*28b0*/  ISETP.GT.U32.AND P5, PT, R6.reuse, R18, PT ;  /* 0x000000120600720c */ /* 0x040fe20003fa4070 */
[----:B------:R-:W-:Y:S01]  /*28c0*/  @!P6 IMAD.IADD R19, R19, 0x1, -R6 ;  /* 0x000000011313e824 */ /* 0x000fe200078e0a06 */
[----:B------:R-:W-:Y:S01]  /*28d0*/  ISETP.GT.U32.AND P6, PT, R6, R20, PT ;  /* 0x000000140600720c */ /* 0x000fe20003fc4070 */
[----:B------:R1:W-:Y:S01]  /*28e0*/  STL [R1+0x370], R5 ;  /* 0x0003700501007387 */ /* 0x0003e20000100800 */
[----:B------:R-:W-:-:S02]  /*28f0*/  IMAD.HI.U32 R7, R27, R12, RZ ;  /* 0x0000000c1b077227 */ /* 0x000fc400078e00ff */
[C---:B------:R-:W-:Y:S02]  /*2900*/  ISETP.GT.U32.AND P1, PT, R6.reuse, R19, PT ;  /* 0x000000130600720c */ /* 0x040fe40003f24070 */
[----:B------:R-:W-:Y:S01]  /*2910*/  IMAD.MOV R7, RZ, RZ, -R7 ;  /* 0x000000ffff077224 */ /* 0x000fe200078e0a07 */
[----:B0-----:R-:W-:Y:S01]  /*2920*/  IADD3 R8, R9, 0xd4, RZ ;  /* 0x000000d409087810 */ /* 0x001fe20007ffe0ff */
[----:B------:R-:W-:Y:S02]  /*2930*/  @!P4 IMAD.MOV R13, RZ, RZ, -R13 ;  /* 0x000000ffff0dc224 */ /* 0x000fe400078e0a0d */
[----:B------:R-:W-:Y:S01]  /*2940*/  IMAD R12, R6, R7, R12 ;  /* 0x00000007060c7224 */ /* 0x000fe200078e020c */
[----:B------:R-:W-:Y:S01]  /*2950*/  IABS R16, R8 ;  /* 0x0000000800107213 */ /* 0x000fe20000000000 */
[----:B-1----:R-:W-:Y:S01]  /*2960*/  IMAD.HI.U32 R5, R27, R3, RZ ;  /* 0x000000031b057227 */ /* 0x002fe200078e00ff */
[----:B------:R-:W-:Y:S01]  /*2970*/  IABS R7, R2 ;  /* 0x0000000200077213 */ /* 0x000fe20000000000 */
[----:B------:R0:W-:Y:S02]  /*2980*/  STL [R1+0x2f8], R13 ;  /* 0x0002f80d01007387 */ /* 0x0001e40000100800 */
[----:B------:R-:W-:-:S02]  /*2990*/  IMAD.MOV R5, RZ, RZ, -R5 ;  /* 0x000000ffff057224 */ /* 0x000fc400078e0a05 */
[--C-:B------:R-:W-:Y:S02]  /*29a0*/  @!P5 IMAD.IADD R18, R18, 0x1, -R6.reuse ;  /* 0x000000011212d824 */ /* 0x100fe400078e0a06 */
[----:B------:R-:W-:Y:S01]  /*29b0*/  IMAD R3, R6, R5, R3 ;  /* 0x0000000506037224 */ /* 0x000fe200078e0203 */
[----:B------:R-:W-:Y:S01]  /*29c0*/  IADD3 R5, R9, 0xd2, RZ ;  /* 0x000000d209057810 */ /* 0x000fe20007ffe0ff */
[--C-:B------:R-:W-:Y:S01]  /*29d0*/  @!P6 IMAD.IADD R20, R20, 0x1, -R6.reuse ;  /* 0x000000011414e824 */ /* 0x100fe200078e0a06 */
[C---:B------:R-:W-:Y:S01]  /*29e0*/  ISETP.GT.U32.AND P6, PT, R6.reuse, R12, PT ;  /* 0x0000000c0600720c */ /* 0x040fe20003fc4070 */
[----:B------:R-:W-:Y:S01]  /*29f0*/  @!P1 IMAD.IADD R19, R19, 0x1, -R6 ;  /* 0x0000000113139824 */ /* 0x000fe200078e0a06 */
[----:B------:R-:W-:Y:S01]  /*2a00*/  ISETP.GT.U32.AND P5, PT, R6, R3, PT ;  /* 0x000000030600720c */ /* 0x000fe20003fa4070 */
[----:B------:R-:W-:Y:S01]  /*2a10*/  IMAD.MOV.U32 R11, RZ, RZ, R20 ;  /* 0x000000ffff0b7224 */ /* 0x000fe200078e0014 */
[----:B------:R-:W-:Y:S01]  /*2a20*/  IABS R10, R5 ;  /* 0x00000005000a7213 */ /* 0x000fe20000000000 */
[----:B------:R-:W-:Y:S01]  /*2a30*/  IMAD.HI.U32 R21, R27, R16, RZ ;  /* 0x000000101b157227 */ /* 0x000fe200078e00ff */
[----:B------:R-:W-:-:S03]  /*2a40*/  ISETP.GE.AND P1, PT, R0, RZ, PT ;  /* 0x000000ff0000720c */ /* 0x000fc60003f26270 */
[----:B------:R-:W-:-:S04]  /*2a50*/  IMAD.HI.U32 R17, R27, R10, RZ ;  /* 0x0000000a1b117227 */ /* 0x000fc800078e00ff */
[--C-:B------:R-:W-:Y:S01]  /*2a60*/  @!P6 IMAD.IADD R12, R12, 0x1, -R6.reuse ;  /* 0x000000010c0ce824 */ /* 0x100fe200078e0a06 */
[----:B------:R-:W-:Y:S01]  /*2a70*/  ISETP.GE.AND P6, PT, R4, RZ, PT ;  /* 0x000000ff0400720c */ /* 0x000fe20003fc6270 */
[----:B------:R-:W-:Y:S01]  /*2a80*/  @!P5 IMAD.IADD R3, R3, 0x1, -R6 ;  /* 0x000000010303d824 */ /* 0x000fe200078e0a06 */
[----:B------:R-:W-:Y:S01]  /*2a90*/  IADD3 R4, R9, 0xd1, RZ ;  /* 0x000000d109047810 */ /* 0x000fe20007ffe0ff */
[----:B0-----:R-:W-:Y:S01]  /*2aa0*/  IMAD.MOV.U32 R13, RZ, RZ, R19 ;  /* 0x000000ffff0d7224 */ /* 0x001fe200078e0013 */
[C---:B------:R-:W-:Y:S01]  /*2ab0*/  ISETP.GT.U32.AND P4, PT, R6.reuse, R12, PT ;  /* 0x0000000c0600720c */ /* 0x040fe20003f84070 */
[----:B------:R-:W-:Y:S01]  /*2ac0*/  IMAD.MOV R17, RZ, RZ, -R17 ;  /* 0x000000ffff117224 */ /* 0x000fe200078e0a11 */
[----:B------:R-:W-:Y:S01]  /*2ad0*/  ISETP.GT.U32.AND P5, PT, R6, R3, PT ;  /* 0x000000030600720c */ /* 0x000fe20003fa4070 */
[----:B------:R-:W-:Y:S02]  /*2ae0*/  @!P2 IMAD.MOV R11, RZ, RZ, -R11 ;  /* 0x000000ffff0ba224 */ /* 0x000fe400078e0a0b */
[----:B------:R-:W-:-:S03]  /*2af0*/  IMAD.HI.U32 R0, R27, R7, RZ ;  /* 0x000000071b007227 */ /* 0x000fc600078e00ff */
[----:B------:R0:W-:Y:S01]  /*2b00*/  STL [R1+0x2fc], R11 ;  /* 0x0002fc0b01007387 */ /* 0x0001e20000100800 */
[----:B------:R-:W-:Y:S02]  /*2b10*/  IMAD.MOV R21, RZ, RZ, -R21 ;  /* 0x000000ffff157224 */ /* 0x000fe400078e0a15 */
[----:B------:R-:W-:Y:S01]  /*2b20*/  @!P0 IMAD.MOV R13, RZ, RZ, -R13 ;  /* 0x000000ffff0d8224 */ /* 0x000fe200078e0a0d */
[----:B------:R-:W-:Y:S01]  /*2b30*/  ISETP.GE.AND P0, PT, R8, RZ, PT ;  /* 0x000000ff0800720c */ /* 0x000fe20003f06270 */
[C---:B------:R-:W-:Y:S02]  /*2b40*/  IMAD R8, R6.reuse, R17, R10 ;  /* 0x0000001106087224 */ /* 0x040fe400078e020a */
[----:B------:R-:W-:Y:S01]  /*2b50*/  IMAD.MOV R0, RZ, RZ, -R0 ;  /* 0x000000ffff007224 */ /* 0x000fe200078e0a00 */
[----:B------:R-:W-:Y:S01]  /*2b60*/  STL [R1+0x30c], R13 ;  /* 0x00030c0d01007387 */ /* 0x000fe20000100800 */
[----:B------:R-:W-:Y:S01]  /*2b70*/  IMAD R16, R6, R21, R16 ;  /* 0x0000001506107224 */ /* 0x000fe200078e0210 */
[----:B------:R-:W-:Y:S01]  /*2b80*/  IADD3 R21, R9, 0xbc, RZ ;  /* 0x000000bc09157810 */ /* 0x000fe20007ffe0ff */
[----:B0-----:R-:W-:-:S02]  /*2b90*/  IMAD.MOV.U32 R11, RZ, RZ, R18 ;  /* 0x000000ffff0b7224 */ /* 0x001fc400078e0012 */
[--C-:B------:R-:W-:Y:S01]  /*2ba0*/  @!P5 IMAD.IADD R3, R3, 0x1, -R6.reuse ;  /* 0x000000010303d824 */ /* 0x100fe200078e0a06 */
[C---:B------:R-:W-:Y:S01]  /*2bb0*/  ISETP.GT.U32.AND P5, PT, R6.reuse, R8, PT ;  /* 0x000000080600720c */ /* 0x040fe20003fa4070 */
[C---:B------:R-:W-:Y:S01]  /*2bc0*/  IMAD R7, R6.reuse, R0, R7 ;  /* 0x0000000006077224 */ /* 0x040fe200078e0207 */
[----:B------:R-:W-:Y:S01]  /*2bd0*/  ISETP.GT.U32.AND P2, PT, R6, R16, PT ;  /* 0x000000100600720c */ /* 0x000fe20003f44070 */
[----:B------:R-:W-:Y:S01]  /*2be0*/  @!P3 IMAD.MOV R11, RZ, RZ, -R11 ;  /* 0x000000ffff0bb224 */ /* 0x000fe200078e0a0b */
[----:B------:R-:W-:Y:S01]  /*2bf0*/  IABS R0, R4 ;  /* 0x0000000400007213 */ /* 0x000fe20000000000 */
[----:B------:R-:W-:Y:S01]  /*2c00*/  @!P4 IMAD.IADD R12, R12, 0x1, -R6 ;  /* 0x000000010c0cc824 */ /* 0x000fe200078e0a06 */
[----:B------:R-:W-:Y:S02]  /*2c10*/  ISETP.GT.U32.AND P3, PT, R6, R7, PT ;  /* 0x000000070600720c */ /* 0x000fe40003f64070 */
[----:B------:R0:W-:Y:S01]  /*2c20*/  STL [R1+0x350], R11 ;  /* 0x0003500b01007387 */ /* 0x0001e20000100800 */
[----:B------:R-:W-:Y:S01]  /*2c30*/  ISETP.GE.AND P4, PT, R2, RZ, PT ;  /* 0x000000ff0200720c */ /* 0x000fe20003f86270 */
[----:B------:R-:W-:Y:S01]  /*2c40*/  IMAD.HI.U32 R10, R27, R0, RZ ;  /* 0x000000001b0a7227 */ /* 0x000fe200078e00ff */
[----:B------:R-:W-:-:S02]  /*2c50*/  IADD3 R2, R9, 0xd0, RZ ;  /* 0x000000d009027810 */ /* 0x000fc40007ffe0ff */
[----:B------:R-:W-:Y:S01]  /*2c60*/  IABS R22, R21 ;  /* 0x0000001500167213 */ /* 0x000fe20000000000 */
[--C-:B------:R-:W-:Y:S02]  /*2c70*/  @!P5 IMAD.IADD R8, R8, 0x1, -R6.reuse ;  /* 0x000000010808d824 */ /* 0x100fe400078e0a06 */
[----:B------:R-:W-:Y:S01]  /*2c80*/  @!P2 IMAD.IADD R16, R16, 0x1, -R6 ;  /* 0x000000011010a824 */ /* 0x000fe200078e0a06 */
[----:B------:R-:W-:Y:S01]  /*2c90*/  ISETP.GE.AND P2, PT, R5, RZ, PT ;  /* 0x000000ff0500720c */ /* 0x000fe20003f46270 */
[----:B0-----:R-:W-:Y:S01]  /*2ca0*/  IMAD.MOV.U32 R11, RZ, RZ, R12 ;  /* 0x000000ffff0b7224 */ /* 0x001fe200078e000c */
[----:B------:R-:W-:Y:S01]  /*2cb0*/  IABS R12, R2 ;  /* 0x00000002000c7213 */ /* 0x000fe20000000000 */
[----:B------:R-:W-:Y:S01]  /*2cc0*/  @!P3 IMAD.IADD R7, R7, 0x1, -R6 ;  /* 0x000000010707b824 */ /* 0x000fe200078e0a06 */
[C---:B------:R-:W-:Y:S01]  /*2cd0*/  ISETP.GT.U32.AND P5, PT, R6.reuse, R8, PT ;  /* 0x000000080600720c */ /* 0x040fe20003fa4070 */
[----:B------:R-:W-:Y:S01]  /*2ce0*/  @!P1 IMAD.MOV R11, RZ, RZ, -R11 ;  /* 0x000000ffff0b9224 */ /* 0x000fe200078e0a0b */
[C---:B------:R-:W-:Y:S01]  /*2cf0*/  ISETP.GT.U32.AND P3, PT, R6.reuse, R16, PT ;  /* 0x000000100600720c */ /* 0x040fe20003f64070 */
[----:B------:R-:W-:Y:S01]  /*2d00*/  IMAD.MOV R10, RZ, RZ, -R10 ;  /* 0x000000ffff0a7224 */ /* 0x000fe200078e0a0a */
[----:B------:R-:W-:Y:S01]  /*2d10*/  ISETP.GT.U32.AND P1, PT, R6, R7, PT ;  /* 0x000000070600720c */ /* 0x000fe20003f24070 */
[----:B------:R-:W-:Y:S01]  /*2d20*/  IMAD.HI.U32 R25, R27, R22, RZ ;  /* 0x000000161b197227 */ /* 0x000fe200078e00ff */
[----:B------:R0:W-:Y:S01]  /*2d30*/  STL [R1+0x354], R11 ;  /* 0x0003540b01007387 */ /* 0x0001e20000100800 */
[----:B------:R-:W-:-:S02]  /*2d40*/  IADD3 R5, R9, 0xcf, RZ ;  /* 0x000000cf09057810 */ /* 0x000fc40007ffe0ff */
[----:B------:R-:W-:Y:S02]  /*2d50*/  IMAD R0, R6, R10, R0 ;  /* 0x0000000a06007224 */ /* 0x000fe400078e0200 */
[----:B------:R-:W-:Y:S01]  /*2d60*/  IABS R10, R5 ;  /* 0x00000005000a7213 */ /* 0x000fe20000000000 */
[----:B------:R-:W-:Y:S02]  /*2d70*/  IMAD.MOV R25, RZ, RZ, -R25 ;  /* 0x000000ffff197224 */ /* 0x000fe400078e0a19 */
[----:B------:R-:W-:Y:S02]  /*2d80*/  @!P5 IMAD.IADD R8, R8, 0x1, -R6 ;  /* 0x000000010808d824 */ /* 0x000fe400078e0a06 */
[----:B0-----:R-:W-:Y:S02]  /*2d90*/  IMAD.MOV.U32 R11, RZ, RZ, R3 ;  /* 0x000000ffff0b7224 */ /* 0x001fe400078e0003 */
[----:B------:R-:W-:-:S04]  /*2da0*/  IMAD.HI.U32 R3, R27, R12, RZ ;  /* 0x0000000c1b037227 */ /* 0x000fc800078e00ff */
[----:B------:R-:W-:Y:S02]  /*2db0*/  IMAD.MOV R3, RZ, RZ, -R3 ;  /* 0x000000ffff037224 */ /* 0x000fe400078e0a03 */
[----:B------:R-:W-:Y:S01]  /*2dc0*/  @!P3 IMAD.IADD R16, R16, 0x1, -R6 ;  /* 0x000000011010b824 */ /* 0x000fe200078e0a06 */
[C---:B------:R-:W-:Y:S01]  /*2dd0*/  ISETP.GT.U32.AND P3, PT, R6.reuse, R0, PT ;  /* 0x000000000600720c */ /* 0x040fe20003f64070 */
[----:B------:R-:W-:Y:S01]  /*2de0*/  IMAD R12, R6, R3, R12 ;  /* 0x00000003060c7224 */ /* 0x000fe200078e020c */
[----:B------:R-:W-:Y:S01]  /*2df0*/  IADD3 R3, R9, 0xcd, RZ ;  /* 0x000000cd09037810 */ /* 0x000fe20007ffe0ff */
[----:B------:R-:W-:Y:S01]  /*2e00*/  @!P6 IMAD.MOV R11, RZ, RZ, -R11 ;  /* 0x000000ffff0be224 */ /* 0x000fe200078e0a0b */
[----:B------:R-:W-:Y:S01]  /*2e10*/  ISETP.GE.AND P6, PT, R4, RZ, PT ;  /* 0x000000ff0400720c */ /* 0x000fe20003fc6270 */
[----:B------:R-:W-:Y:S01]  /*2e20*/  @!P1 IMAD.IADD R7, R7, 0x1, -R6 ;  /* 0x0000000107079824 */ /* 0x000fe200078e0a06 */
[----:B------:R-:W-:Y:S01]  /*2e30*/  ISETP.GT.U32.AND P5, PT, R6, R12, PT ;  /* 0x0000000c0600720c */ /* 0x000fe20003fa4070 */
[----:B------:R-:W-:Y:S01]  /*2e40*/  IMAD.HI.U32 R18, R27, R10, RZ ;  /* 0x0000000a1b127227 */ /* 0x000fe200078e00ff */
[----:B------:R-:W-:Y:S01]  /*2e50*/  ISETP.GE.AND P1, PT, R2, RZ, PT ;  /* 0x000000ff0200720c */ /* 0x000fe20003f26270 */
[----:B------:R0:W-:Y:S01]  /*2e60*/  STL [R1+0x35c], R11 ;  /* 0x00035c0b01007387 */ /* 0x0001e20000100800 */
[----:B------:R-:W-:Y:S01]  /*2e70*/  IADD3 R2, R9, 0xce, RZ ;  /* 0x000000ce09027810 */ /* 0x000fe20007ffe0ff */
[----:B------:R-:W-:Y:S01]  /*2e80*/  IMAD.MOV R18, RZ, RZ, -R18 ;  /* 0x000000ffff127224 */ /* 0x000fe200078e0a12 */
[----:B------:R-:W-:Y:S01]  /*2e90*/  IABS R17, R3 ;  /* 0x0000000300117213 */ /* 0x000fe20000000000 */
[----:B------:R-:W-:Y:S01]  /*2ea0*/  @!P3 IMAD.IADD R0, R0, 0x1, -R6 ;  /* 0x000000010000b824 */ /* 0x000fe200078e0a06 */
[----:B------:R-:W-:Y:S01]  /*2eb0*/  IABS R4, R2 ;  /* 0x0000000200047213 */ /* 0x000fe20000000000 */
[----:B------:R-:W-:Y:S01]  /*2ec0*/  IMAD R10, R6, R18, R10 ;  /* 0x00000012060a7224 */ /* 0x000fe200078e020a */
[----:B------:R-:W-:Y:S01]  /*2ed0*/  ISETP.GE.AND P3, PT, R5, RZ, PT ;  /* 0x000000ff0500720c */ /* 0x000fe20003f66270 */
[----:B------:R-:W-:Y:S01]  /*2ee0*/  @!P2 IMAD.MOV R8, RZ, RZ, -R8 ;  /* 0x000000ffff08a224 */ /* 0x000fe200078e0a08 */
[----:B------:R-:W-:Y:S01]  /*2ef0*/  ISETP.GE.AND P2, PT, R2, RZ, PT ;  /* 0x000000ff0200720c */ /* 0x000fe20003f46270 */
[----:B0-----:R-:W-:Y:S01]  /*2f00*/  IMAD.MOV.U32 R11, RZ, RZ, R16 ;  /* 0x000000ffff0b7224 */ /* 0x001fe200078e0010 */
[----:B------:R-:W-:Y:S01]  /*2f10*/  IADD3 R2, R9, 0xca, RZ ;  /* 0x000000ca09027810 */ /* 0x000fe20007ffe0ff */
[----:B------:R-:W-:-:S02]  /*2f20*/  @!P5 IMAD.IADD R12, R12, 0x1, -R6 ;  /* 0x000000010c0cd824 */ /* 0x000fc400078e0a06 */
[----:B------:R-:W-:Y:S01]  /*2f30*/  @!P0 IMAD.MOV R11, RZ, RZ, -R11 ;  /* 0x000000ffff0b8224 */ /* 0x000fe200078e0a0b */
[C---:B------:R-:W-:Y:S01]  /*2f40*/  ISETP.GT.U32.AND P0, PT, R6.reuse, R0, PT ;  /* 0x000000000600720c */ /* 0x040fe20003f04070 */
[----:B------:R-:W-:Y:S01]  /*2f50*/  IMAD.HI.U32 R5, R27, R4, RZ ;  /* 0x000000041b057227 */ /* 0x000fe200078e00ff */
[C---:B------:R-:W-:Y:S02]  /*2f60*/  ISETP.GT.U32.AND P5, PT, R6.reuse, R12, PT ;  /* 0x0000000c0600720c */ /* 0x040fe40003fa4070 */
[----:B------:R0:W-:Y:S01]  /*2f70*/  STL [R1+0x358], R11 ;  /* 0x0003580b01007387 */ /* 0x0001e20000100800 */
[----:B------:R-:W-:Y:S02]  /*2f80*/  IMAD.MOV R5, RZ, RZ, -R5 ;  /* 0x000000ffff057224 */ /* 0x000fe400078e0a05 */
[C---:B------:R-:W-:Y:S02]  /*2f90*/  IMAD R22, R6.reuse, R25, R22 ;  /* 0x0000001906167224 */ /* 0x040fe400078e0216 */
[----:B------:R-:W-:-:S04]  /*2fa0*/  IMAD R4, R6, R5, R4 ;  /* 0x0000000506047224 */ /* 0x000fc800078e0204 */
[----:B------:R-:W-:Y:S01]  /*2fb0*/  @!P0 IMAD.IADD R0, R0, 0x1, -R6 ;  /* 0x0000000100008824 */ /* 0x000fe200078e0a06 */
[----:B------:R-:W-:Y:S01]  /*2fc0*/  ISETP.GE.AND P0, PT, R3, RZ, PT ;  /* 0x000000ff0300720c */ /* 0x000fe20003f06270 */
[----:B0-----:R-:W-:Y:S02]  /*2fd0*/  IMAD.MOV.U32 R11, RZ, RZ, R7 ;  /* 0x000000ffff0b7224 */ /* 0x001fe400078e0007 */
[----:B------:R-:W-:-:S04]  /*2fe0*/  IMAD.HI.U32 R7, R27, R17, RZ ;  /* 0x000000111b077227 */ /* 0x000fc800078e00ff */
[----:B------:R-:W-:Y:S01]  /*2ff0*/  @!P4 IMAD.MOV R11, RZ, RZ, -R11 ;  /* 0x000000ffff0bc224 */ /* 0x000fe200078e0a0b */
[----:B------:R-:W-:Y:S01]  /*3000*/  ISETP.GT.U32.AND P4, PT, R6, R10, PT ;  /* 0x0000000a0600720c */ /* 0x000fe20003f84070 */
[----:B------:R-:W-:Y:S01]  /*3010*/  @!P5 IMAD.IADD R12, R12, 0x1, -R6 ;  /* 0x000000010c0cd824 */ /* 0x000fe200078e0a06 */
[C---:B------:R-:W-:Y:S01]  /*3020*/  ISETP.GT.U32.AND P5, PT, R6.reuse, R4, PT ;  /* 0x000000040600720c */ /* 0x040fe20003fa4070 */
[----:B------:R-:W-:Y:S01]  /*3030*/  IMAD.MOV R7, RZ, RZ, -R7 ;  /* 0x000000ffff077224 */ /* 0x000fe200078e0a07 */
[----:B------:R0:W-:Y:S01]  /*3040*/  STL [R1+0x334], R11 ;  /* 0x0003340b01007387 */ /* 0x0001e20000100800 */
[----:B------:R-:W-:Y:S01]  /*3050*/  IMAD.MOV.U32 R13, RZ, RZ, R0 ;  /* 0x000000ffff0d7224 */ /* 0x000fe200078e0000 */
[----:B------:R-:W-:Y:S01]  /*3060*/  IABS R0, R2 ;  /* 0x0000000200007213 */ /* 0x000fe20000000000 */
[----:B------:R-:W-:Y:S01]  /*3070*/  IMAD R17, R6, R7, R17 ;  /* 0x0000000706117224 */ /* 0x000fe200078e0211 */
[----:B------:R1:W-:Y:S01]  /*3080*/  STL [R1+0x338], R8 ;  /* 0x0003380801007387 */ /* 0x0003e20000100800 */
[----:B------:R-:W-:Y:S01]  /*3090*/  @!P6 IMAD.MOV R13, RZ, RZ, -R13 ;  /* 0x000000ffff0de224 */ /* 0x000fe200078e0a0d */
[----:B------:R-:W-:-:S02]  /*30a0*/  IADD3 R7, R9, 0xcb, RZ ;  /* 0x000000cb09077810 */ /* 0x000fc40007ffe0ff */
[----:B------:R-:W-:Y:S01]  /*30b0*/  ISETP.GT.U32.AND P6, PT, R6, R17, PT ;  /* 0x000000110600720c */ /* 0x000fe20003fc4070 */
[--C-:B------:R-:W-:Y:S01]  /*30c0*/  @!P4 IMAD.IADD R10, R10, 0x1, -R6.reuse ;  /* 0x000000010a0ac824 */ /* 0x100fe200078e0a06 */
[----:B------:R-:W-:Y:S01]  /*30d0*/  IABS R5, R7 ;  /* 0x0000000700057213 */ /* 0x000fe20000000000 */
[----:B------:R-:W-:Y:S01]  /*30e0*/  @!P5 IMAD.IADD R4, R4, 0x1, -R6 ;  /* 0x000000010404d824 */ /* 0x000fe200078e0a06 */
[----:B------:R-:W-:Y:S01]  /*30f0*/  STL [R1+0x34c], R13 ;  /* 0x00034c0d01007387 */ /* 0x000fe20000100800 */
[----:B0-----:R-:W-:Y:S01]  /*3100*/  IMAD.MOV.U32 R11, RZ, RZ, R12 ;  /* 0x000000ffff0b7224 */ /* 0x001fe200078e000c */
[C---:B------:R-:W-:Y:S02]  /*3110*/  ISETP.GT.U32.AND P4, PT, R6.reuse, R10, PT ;  /* 0x0000000a0600720c */ /* 0x040fe40003f84070 */
[----:B-1----:R-:W-:Y:S01]  /*3120*/  IADD3 R8, R9, 0xcc, RZ ;  /* 0x000000cc09087810 */ /* 0x002fe20007ffe0ff */
[----:B------:R-:W-:Y:S01]  /*3130*/  @!P1 IMAD.MOV R11, RZ, RZ, -R11 ;  /* 0x000000ffff0b9224 */ /* 0x000fe200078e0a0b */
[----:B------:R-:W-:-:S02]  /*3140*/  ISETP.GT.U32.AND P5, PT, R6, R4, PT ;  /* 0x000000040600720c */ /* 0x000fc40003fa4070 */
[----:B------:R-:W-:Y:S01]  /*3150*/  IABS R3, R8 ;  /* 0x0000000800037213 */ /* 0x000fe20000000000 */
[--C-:B------:R-:W-:Y:S01]  /*3160*/  @!P6 IMAD.IADD R17, R17, 0x1, -R6.reuse ;  /* 0x000000011111e824 */ /* 0x100fe200078e0a06 */
[----:B------:R0:W-:Y:S01]  /*3170*/  STL [R1+0x348], R11 ;  /* 0x0003480b01007387 */ /* 0x0001e20000100800 */
[----:B------:R-:W-:Y:S01]  /*3180*/  ISETP.GE.AND P1, PT, R8, RZ, PT ;  /* 0x000000ff0800720c */ /* 0x000fe20003f26270 */
[----:B------:R-:W-:Y:S02]  /*3190*/  IMAD.HI.U32 R8, R27, R0, RZ ;  /* 0x000000001b087227 */ /* 0x000fe400078e00ff */
[----:B------:R-:W-:Y:S02]  /*31a0*/  ISETP.GT.U32.AND P6, PT, R6, R17, PT ;  /* 0x000000110600720c */ /* 0x000fe40003fc4070 */
[----:B------:R-:W-:Y:S01]  /*31b0*/  @!P4 IMAD.IADD R10, R10, 0x1, -R6 ;  /* 0x000000010a0ac824 */ /* 0x000fe200078e0a06 */
[----:B------:R-:W-:Y:S01]  /*31c0*/  ISETP.GE.AND P4, PT, R7, RZ, PT ;  /* 0x000000ff0700720c */ /* 0x000fe20003f86270 */
[----:B------:R-:W-:-:S04]  /*31d0*/  IMAD.HI.U32 R12, R27, R3, RZ ;  /* 0x000000031b0c7227 */ /* 0x000fc800078e00ff */
[----:B------:R-:W-:-:S04]  /*31e0*/  IMAD.HI.U32 R7, R27, R5, RZ ;  /* 0x000000051b077227 */ /* 0x000fc800078e00ff */
[----:B0-----:R-:W-:Y:S02]  /*31f0*/  IMAD.MOV.U32 R11, RZ, RZ, R10 ;  /* 0x000000ffff0b7224 */ /* 0x001fe400078e000a */
[----:B------:R-:W-:Y:S02]  /*3200*/  IMAD.MOV R12, RZ, RZ, -R12 ;  /* 0x000000ffff0c7224 */ /* 0x000fe400078e0a0c */
[----:B------:R-:W-:Y:S02]  /*3210*/  IMAD.MOV R7, RZ, RZ, -R7 ;  /* 0x000000ffff077224 */ /* 0x000fe400078e0a07 */
[----:B------:R-:W-:Y:S02]  /*3220*/  @!P5 IMAD.IADD R4, R4, 0x1, -R6 ;  /* 0x000000010404d824 */ /* 0x000fe400078e0a06 */
[----:B------:R-:W-:Y:S01]  /*3230*/  @!P3 IMAD.MOV R11, RZ, RZ, -R11 ;  /* 0x000000ffff0bb224 */ /* 0x000fe200078e0a0b */
[----:B------:R-:W-:Y:S01]  /*3240*/  ISETP.GE.AND P3, PT, R2, RZ, PT ;  /* 0x000000ff0200720c */ /* 0x000fe20003f66270 */
[----:B------:R-:W-:-:S02]  /*3250*/  IMAD R3, R6, R12, R3 ;  /* 0x0000000c06037224 */ /* 0x000fc400078e0203 */
[C---:B------:R-:W-:Y:S01]  /*3260*/  IMAD R2, R6.reuse, R7, R5 ;  /* 0x0000000706027224 */ /* 0x040fe200078e0205 */
[----:B------:R0:W-:Y:S01]  /*3270*/  STL [R1+0x340], R11 ;  /* 0x0003400b01007387 */ /* 0x0001e20000100800 */
[----:B------:R-:W-:Y:S01]  /*3280*/  IMAD.MOV.U32 R10, RZ, RZ, R4 ;  /* 0x000000ffff0a7224 */ /* 0x000fe200078e0004 */
[C---:B------:R-:W-:Y:S01]  /*3290*/  ISETP.GT.U32.AND P5, PT, R6.reuse, R3, PT ;  /* 0x000000030600720c */ /* 0x040fe20003fa4070 */
[----:B------:R-:W-:Y:S01]  /*32a0*/  IMAD.MOV R8, RZ, RZ, -R8 ;  /* 0x000000ffff087224 */ /* 0x000fe200078e0a08 */
[----:B------:R-:W-:Y:S01]  /*32b0*/  IADD3 R5, R9, 0xc7, RZ ;  /* 0x000000c709057810 */ /* 0x000fe20007ffe0ff */
[----:B------:R-:W-:Y:S01]  /*32c0*/  @!P2 IMAD.MOV R10, RZ, RZ, -R10 ;  /* 0x000000ffff0aa224 */ /* 0x000fe200078e0a0a */
[C---:B------:R-:W-:Y:S01]  /*32d0*/  ISETP.GT.U32.AND P2, PT, R6.reuse, R2, PT ;  /* 0x000000020600720c */ /* 0x040fe20003f44070 */
[----:B------:R-:W-:Y:S01]  /*32e0*/  @!P6 IMAD.IADD R17, R17, 0x1, -R6 ;  /* 0x000000011111e824 */ /* 0x000fe200078e0a06 */
[----:B------:R-:W-:Y:S01]  /*32f0*/  IABS R12, R5 ;  /* 0x00000005000c7213 */ /* 0x000fe20000000000 */
[----:B------:R-:W-:Y:S01]  /*3300*/  IMAD R0, R6, R8, R0 ;  /* 0x0000000806007224 */ /* 0x000fe200078e0200 */
[C---:B------:R-:W-:Y:S01]  /*3310*/  IADD3 R8, R9.reuse, 0xc9, RZ ;  /* 0x000000c909087810 */ /* 0x040fe20007ffe0ff */
[----:B0-----:R-:W-:Y:S01]  /*3320*/  IMAD.MOV.U32 R11, RZ, RZ, R17 ;  /* 0x000000ffff0b7224 */ /* 0x001fe200078e0011 */
[----:B------:R-:W-:Y:S01]  /*3330*/  IADD3 R4, R9, 0xc8, RZ ;  /* 0x000000c809047810 */ /* 0x000fe20007ffe0ff */
[----:B------:R0:W-:Y:S01]  /*3340*/  STL [R1+0x344], R10 ;  /* 0x0003440a01007387 */ /* 0x0001e20000100800 */
[----:B------:R-:W-:Y:S01]  /*3350*/  ISETP.GE.AND P6, PT, R8, RZ, PT ;  /* 0x000000ff0800720c */ /* 0x000fe20003fc6270 */
[----:B------:R-:W-:Y:S01]  /*3360*/  @!P0 IMAD.MOV R11, RZ, RZ, -R11 ;  /* 0x000000ffff0b8224 */ /* 0x000fe200078e0a0b */
[----:B------:R-:W-:Y:S01]  /*3370*/  ISETP.GT.U32.AND P0, PT, R6, R0, PT ;  /* 0x000000000600720c */ /* 0x000fe20003f04070 */
[--C-:B------:R-:W-:Y:S01]  /*3380*/  @!P5 IMAD.IADD R3, R3, 0x1, -R6.reuse ;  /* 0x000000010303d824 */ /* 0x100fe200078e0a06 */
[----:B------:R-:W-:Y:S01]  /*3390*/  IABS R8, R8 ;  /* 0x0000000800087213 */ /* 0x000fe20000000000 */
[----:B------:R-:W-:Y:S01]  /*33a0*/  @!P2 IMAD.IADD R2, R2, 0x1, -R6 ;  /* 0x000000010202a824 */ /* 0x000fe200078e0a06 */
[----:B------:R-:W-:Y:S01]  /*33b0*/  IADD3 R7, R9, 0xc6, RZ ;  /* 0x000000c609077810 */ /* 0x000fe20007ffe0ff */
[C---:B------:R-:W-:Y:S01]  /*33c0*/  IMAD.HI.U32 R19, R27.reuse, R12, RZ ;  /* 0x0000000c1b137227 */ /* 0x040fe200078e00ff */
[C---:B------:R-:W-:Y:S01]  /*33d0*/  ISETP.GT.U32.AND P5, PT, R6.reuse, R3, PT ;  /* 0x000000030600720c */ /* 0x040fe20003fa4070 */
[----:B------:R1:W-:Y:S01]  /*33e0*/  STL [R1+0x33c], R11 ;  /* 0x00033c0b01007387 */ /* 0x0003e20000100800 */
[----:B------:R-:W-:Y:S01]  /*33f0*/  ISETP.GT.U32.AND P2, PT, R6, R2, PT ;  /* 0x000000020600720c */ /* 0x000fe20003f44070 */
[----:B------:R-:W-:Y:S01]  /*3400*/  IMAD.HI.U32 R17, R27, R8, RZ ;  /* 0x000000081b117227 */ /* 0x000fe200078e00ff */
[----:B0-----:R-:W-:-:S02]  /*3410*/  IABS R10, R4 ;  /* 0x00000004000a7213 */ /* 0x001fc40000000000 */
[----:B------:R-:W-:Y:S01]  /*3420*/  IABS R16, R7 ;  /* 0x0000000700107213 */ /* 0x000fe20000000000 */
[--C-:B------:R-:W-:Y:S02]  /*3430*/  @!P0 IMAD.IADD R0, R0, 0x1, -R6.reuse ;  /* 0x0000000100008824 */ /* 0x100fe400078e0a06 */
[----:B------:R-:W-:Y:S02]  /*3440*/  IMAD.MOV R17, RZ, RZ, -R17 ;  /* 0x000000ffff117224 */ /* 0x000fe400078e0a11 */
[----:B------:R-:W-:Y:S01]  /*3450*/  IMAD.MOV R19, RZ, RZ, -R19 ;  /* 0x000000ffff137224 */ /* 0x000fe200078e0a13 */
[----:B------:R-:W-:Y:S01]  /*3460*/  ISETP.GT.U32.AND P0, PT, R6, R0, PT ;  /* 0x000000000600720c */ /* 0x000fe20003f04070 */
[----:B------:R-:W-:Y:S01]  /*3470*/  @!P5 IMAD.IADD R3, R3, 0x1, -R6 ;  /* 0x000000010303d824 */ /* 0x000fe200078e0a06 */
[----:B------:R-:W-:Y:S01]  /*3480*/  ISETP.GE.AND P5, PT, R4, RZ, PT ;  /* 0x000000ff0400720c */ /* 0x000fe20003fa6270 */
[----:B------:R-:W-:Y:S01]  /*3490*/  IMAD R8, R6, R17, R8 ;  /* 0x0000001106087224 */ /* 0x000fe200078e0208 */
[----:B------:R-:W-:Y:S01]  /*34a0*/  IADD3 R4, R9, 0xc5, RZ ;  /* 0x000000c509047810 */ /* 0x000fe20007ffe0ff */
[----:B------:R-:W-:-:S02]  /*34b0*/  @!P2 IMAD.IADD R2, R2, 0x1, -R6 ;  /* 0x000000010202a824 */ /* 0x000fc400078e0a06 */
[----:B------:R-:W-:Y:S01]  /*34c0*/  IMAD.MOV.U32 R13, RZ, RZ, R3 ;  /* 0x000000ffff0d7224 */ /* 0x000fe200078e0003 */
[----:B------:R-:W-:Y:S01]  /*34d0*/  ISETP.GT.U32.AND P2, PT, R6, R8, PT ;  /* 0x000000080600720c */ /* 0x000fe20003f44070 */
[----:B-1----:R-:W-:Y:S02]  /*34e0*/  IMAD.MOV.U32 R11, RZ, RZ, R2 ;  /* 0x000000ffff0b7224 */ /* 0x002fe400078e0002 */
[----:B------:R-:W-:-:S04]  /*34f0*/  IMAD.HI.U32 R18, R27, R10, RZ ;  /* 0x0000000a1b127227 */ /* 0x000fc800078e00ff */
[----:B------:R-:W-:-:S04]  /*3500*/  IMAD.HI.U32 R17, R27, R16, RZ ;  /* 0x000000101b117227 */ /* 0x000fc800078e00ff */
[----:B------:R-:W-:Y:S02]  /*3510*/  @!P1 IMAD.MOV R13, RZ, RZ, -R13 ;  /* 0x000000ffff0d9224 */ /* 0x000fe400078e0a0d */
[----:B------:R-:W-:Y:S01]  /*3520*/  @!P4 IMAD.MOV R11, RZ, RZ, -R11 ;  /* 0x000000ffff0bc224 */ /* 0x000fe200078e0a0b */
[----:B------:R-:W-:Y:S01]  /*3530*/  ISETP.GE.AND P4, PT, R5, RZ, PT ;  /* 0x000000ff0500720c */ /* 0x000fe20003f86270 */
[----:B------:R-:W-:Y:S01]  /*3540*/  IMAD R3, R6, R19, R12 ;  /* 0x0000001306037224 */ /* 0x000fe200078e020c */
[----:B------:R-:W-:Y:S01]  /*3550*/  STL [R1+0x330], R13 ;  /* 0x0003300d01007387 */ /* 0x000fe20000100800 */
[----:B------:R-:W-:Y:S01]  /*3560*/  IMAD.MOV R18, RZ, RZ, -R18 ;  /* 0x000000ffff127224 */ /* 0x000fe200078e0a12 */
[C---:B------:R-:W-:Y:S01]  /*3570*/  IADD3 R5, R9.reuse, 0xc4, RZ ;  /* 0x000000c409057810 */ /* 0x040fe20007ffe0ff */
[----:B------:R-:W-:Y:S01]  /*3580*/  IMAD.MOV R17, RZ, RZ, -R17 ;  /* 0x000000ffff117224 */ /* 0x000fe200078e0a11 */
[----:B------:R0:W-:Y:S01]  /*3590*/  STL [R1+0x32c], R11 ;  /* 0x00032c0b01007387 */ /* 0x0001e20000100800 */
[----:B------:R-:W-:Y:S01]  /*35a0*/  @!P0 IMAD.IADD R0, R0, 0x1, -R6 ;  /* 0x0000000100008824 */ /* 0x000fe200078e0a06 */
[C---:B------:R-:W-:Y:S01]  /*35b0*/  ISETP.GT.U32.AND P0, PT, R6.reuse, R3, PT ;  /* 0x000000030600720c */ /* 0x040fe20003f04070 */
[C---:B------:R-:W-:Y:S01]  /*35c0*/  IMAD R10, R6.reuse, R18, R10 ;  /* 0x00000012060a7224 */ /* 0x040fe200078e020a */
[----:B------:R-:W-:Y:S01]  /*35d0*/  IADD3 R12, R9, 0xc3, RZ ;  /* 0x000000c3090c7810 */ /* 0x000fe20007ffe0ff */
[----:B------:R-:W-:Y:S01]  /*35e0*/  IMAD R2, R6, R17, R16 ;  /* 0x0000001106027224 */ /* 0x000fe200078e0210 */
[----:B------:R-:W-:Y:S01]  /*35f0*/  IABS R16, R4 ;  /* 0x0000000400107213 */ /* 0x000fe20000000000 */
[----:B------:R-:W-:Y:S01]  /*3600*/  @!P2 IMAD.IADD R8, R8, 0x1, -R6 ;  /* 0x000000010808a824 */ /* 0x000fe200078e0a06 */
[C---:B------:R-:W-:Y:S01]  /*3610*/  ISETP.GT.U32.AND P1, PT, R6.reuse, R10, PT ;  /* 0x0000000a0600720c */ /* 0x040fe20003f24070 */
[----:B0-----:R-:W-:Y:S01]  /*3620*/  IMAD.MOV.U32 R11, RZ, RZ, R0 ;  /* 0x000000ffff0b7224 */ /* 0x001fe200078e0000 */
[----:B------:R-:W-:Y:S01]  /*3630*/  IABS R17, R5 ;  /* 0x0000000500117213 */ /* 0x000fe20000000000 */
[----:B------:R-:W-:Y:S01]  /*3640*/  IMAD.HI.U32 R18, R27, R16, RZ ;  /* 0x000000101b127227 */ /* 0x000fe200078e00ff */
[----:B------:R-:W-:-:S02]  /*3650*/  ISETP.GT.U32.AND P2, PT, R6, R8, PT ;  /* 0x000000080600720c */ /* 0x000fc40003f44070 */
[----:B------:R-:W-:Y:S01]  /*3660*/  IABS R0, R12 ;  /* 0x0000000c00007213 */ /* 0x000fe20000000000 */
[----:B------:R-:W-:Y:S01]  /*3670*/  @!P3 IMAD.MOV R11, RZ, RZ, -R11 ;  /* 0x000000ffff0bb224 */ /* 0x000fe200078e0a0b */
[----:B------:R-:W-:Y:S01]  /*3680*/  ISETP.GT.U32.AND P3, PT, R6, R2, PT ;  /* 0x000000020600720c */ /* 0x000fe20003f64070 */
[----:B------:R-:W-:Y:S02]  /*3690*/  @!P0 IMAD.IADD R3, R3, 0x1, -R6 ;  /* 0x0000000103038824 */ /* 0x000fe400078e0a06 */
[----:B------:R-:W-:Y:S01]  /*36a0*/  IMAD.MOV R18, RZ, RZ, -R18 ;  /* 0x000000ffff127224 */ /* 0x000fe200078e0a12 */
[----:B------:R0:W-:Y:S01]  /*36b0*/  STL [R1+0x328], R11 ;  /* 0x0003280b01007387 */ /* 0x0001e20000100800 */
[----:B------:R-:W-:Y:S01]  /*36c0*/  @!P1 IMAD.IADD R10, R10, 0x1, -R6 ;  /* 0x000000010a0a9824 */ /* 0x000fe200078e0a06 */
[C---:B------:R-:W-:Y:S01]  /*36d0*/  ISETP.GT.U32.AND P0, PT, R6.reuse, R3, PT ;  /* 0x000000030600720c */ /* 0x040fe20003f04070 */
[----:B------:R-:W-:Y:S01]  /*36e0*/  IMAD R16, R6, R18, R16 ;  /* 0x0000001206107224 */ /* 0x000fe200078e0210 */
[----:B------:R-:W-:Y:S01]  /*36f0*/  IADD3 R18, R9, 0xbe, RZ ;  /* 0x000000be09127810 */ /* 0x000fe20007ffe0ff */
[----:B------:R-:W-:Y:S01]  /*3700*/  @!P2 IMAD.IADD R8, R8, 0x1, -R6 ;  /* 0x000000010808a824 */ /* 0x000fe200078e0a06 */
[----:B------:R-:W-:-:S02]  /*3710*/  ISETP.GT.U32.AND P1, PT, R6, R10, PT ;  /* 0x0000000a0600720c */ /* 0x000fc40003f24070 */
[----:B------:R-:W-:Y:S01]  /*3720*/  ISETP.GE.AND P2, PT, R7, RZ, PT ;  /* 0x000000ff0700720c */ /* 0x000fe20003f46270 */
[----:B------:R-:W-:Y:S02]  /*3730*/  @!P3 IMAD.IADD R2, R2, 0x1, -R6 ;  /* 0x000000010202b824 */ /* 0x000fe400078e0a06 */
[----:B------:R-:W-:-:S03]  /*3740*/  IMAD.HI.U32 R7, R27, R17, RZ ;  /* 0x000000111b077227 */ /* 0x000fc600078e00ff */
[----:B------:R-:W-:Y:S01]  /*3750*/  ISETP.GT.U32.AND P3, PT, R6, R2, PT ;  /* 0x000000020600720c */ /* 0x000fe20003f64070 */
[----:B------:R-:W-:Y:S02]  /*3760*/  IMAD.MOV R7, RZ, RZ, -R7 ;  /* 0x000000ffff077224 */ /* 0x000fe400078e0a07 */
[--C-:B------:R-:W-:Y:S01]  /*3770*/  @!P0 IMAD.IADD R3, R3, 0x1, -R6.reuse ;  /* 0x0000000103038824 */ /* 0x100fe200078e0a06 */
[----:B------:R-:W-:Y:S01]  /*3780*/  ISETP.GE.AND P0, PT, R12, RZ, PT ;  /* 0x000000ff0c00720c */ /* 0x000fe20003f06270 */
[----:B------:R-:W-:Y:S01]  /*3790*/  IMAD R12, R6, R7, R17 ;  /* 0x00000007060c7224 */ /* 0x000fe200078e0211 */
[----:B------:R-:W-:Y:S01]  /*37a0*/  IADD3 R7, R9, 0xbf, RZ ;  /* 0x000000bf09077810 */ /* 0x000fe20007ffe0ff */
[----:B------:R-:W-:Y:S01]  /*37b0*/  @!P1 IMAD.IADD R10, R10, 0x1, -R6 ;  /* 0x000000010a0a9824 */ /* 0x000fe200078e0a06 */
[----:B------:R-:W-:Y:S01]  /*37c0*/  ISETP.GT.U32.AND P1, PT, R6, R16, PT ;  /* 0x000000100600720c */ /* 0x000fe20003f24070 */
[----:B------:R-:W-:Y:S01]  /*37d0*/  IMAD.MOV.U32 R13, RZ, RZ, R8 ;  /* 0x000000ffff0d7224 */ /* 0x000fe200078e0008 */
[----:B------:R-:W-:Y:S01]  /*37e0*/  IABS R19, R7 ;  /* 0x0000000700137213 */ /* 0x000fe20000000000 */
[----:B------:R-:W-:-:S04]  /*37f0*/  IMAD.HI.U32 R8, R27, R0, RZ ;  /* 0x000000001b087227 */ /* 0x000fc800078e00ff */
[----:B------:R-:W-:Y:S01]  /*3800*/  @!P3 IMAD.IADD R2, R2, 0x1, -R6 ;  /* 0x000000010202b824 */ /* 0x000fe200078e0a06 */
[C---:B------:R-:W-:Y:S01]  /*3810*/  ISETP.GT.U32.AND P3, PT, R6.reuse, R12, PT ;  /* 0x0000000c0600720c */ /* 0x040fe20003f64070 */
[----:B------:R-:W-:Y:S02]  /*3820*/  IMAD.MOV R8, RZ, RZ, -R8 ;  /* 0x000000ffff087224 */ /* 0x000fe400078e0a08 */
[----:B0-----:R-:W-:Y:S02]  /*3830*/  IMAD.MOV.U32 R11, RZ, RZ, R10 ;  /* 0x000000ffff0b7224 */ /* 0x001fe400078e000a */
[----:B------:R-:W-:Y:S01]  /*3840*/  IMAD R10, R6, R8, R0 ;  /* 0x00000008060a7224 */ /* 0x000fe200078e0200 */
[----:B------:R-:W-:Y:S01]  /*3850*/  IADD3 R0, R9, 0xc2, RZ ;  /* 0x000000c209007810 */ /* 0x000fe20007ffe0ff */
[----:B------:R-:W-:Y:S01]  /*3860*/  @!P6 IMAD.MOV R13, RZ, RZ, -R13 ;  /* 0x000000ffff0de224 */ /* 0x000fe200078e0a0d */
[----:B------:R-:W-:Y:S01]  /*3870*/  ISETP.GE.AND P6, PT, R4, RZ, PT ;  /* 0x000000ff0400720c */ /* 0x000fe20003fc6270 */
[----:B------:R-:W-:Y:S01]  /*3880*/  @!P5 IMAD.MOV R11, RZ, RZ, -R11 ;  /* 0x000000ffff0bd224 */ /* 0x000fe200078e0a0b */
[----:B------:R-:W-:Y:S01]  /*3890*/  ISETP.GE.AND P5, PT, R5, RZ, PT ;  /* 0x000000ff0500720c */ /* 0x000fe20003fa6270 */
[--C-:B------:R-:W-:Y:S01]  /*38a0*/  @!P1 IMAD.IADD R16, R16, 0x1, -R6.reuse ;  /* 0x0000000110109824 */ /* 0x100fe200078e0a06 */
[----:B------:R-:W-:Y:S01]  /*38b0*/  IABS R5, R0 ;  /* 0x0000000000057213 */ /* 0x000fe20000000000 */
[----:B------:R-:W-:Y:S01]  /*38c0*/  @!P3 IMAD.IADD R12, R12, 0x1, -R6 ;  /* 0x000000010c0cb824 */ /* 0x000fe200078e0a06 */
[----:B------:R-:W-:Y:S01]  /*38d0*/  STL [R1+0x324], R13 ;  /* 0x0003240d01007387 */ /* 0x000fe20000100800 */
[----:B------:R-:W-:Y:S01]  /*38e0*/  IMAD.MOV.U32 R4, RZ, RZ, R2 ;  /* 0x000000ffff047224 */ /* 0x000fe200078e0002 */
[C---:B------:R-:W-:Y:S01]  /*38f0*/  ISETP.GT.U32.AND P1, PT, R6.reuse, R16, PT ;  /* 0x000000100600720c */ /* 0x040fe20003f24070 */
[----:B------:R-:W-:Y:S01]  /*3900*/  IMAD.HI.U32 R8, R27, R5, RZ ;  /* 0x000000051b087227 */ /* 0x000fe200078e00ff */
[----:B------:R0:W-:Y:S01]  /*3910*/  STL [R1+0x310], R11 ;  /* 0x0003100b01007387 */ /* 0x0001e20000100800 */
[----:B------:R-:W-:-:S02]  /*3920*/  ISETP.GT.U32.AND P3, PT, R6, R12, PT ;  /* 0x0000000c0600720c */ /* 0x000fc40003f64070 */
[----:B------:R-:W-:Y:S02]  /*3930*/  IMAD.MOV R8, RZ, RZ, -R8 ;  /* 0x000000ffff087224 */ /* 0x000fe400078e0a08 */
[----:B------:R-:W-:Y:S02]  /*3940*/  @!P2 IMAD.MOV R4, RZ, RZ, -R4 ;  /* 0x000000ffff04a224 */ /* 0x000fe400078e0a04 */
[----:B------:R-:W-:Y:S02]  /*3950*/  IMAD R5, R6, R8, R5 ;  /* 0x0000000806057224 */ /* 0x000fe400078e0205 */
[----:B0-----:R-:W-:Y:S01]  /*3960*/  IMAD.MOV.U32 R11, RZ, RZ, R3 ;  /* 0x000000ffff0b7224 */ /* 0x001fe200078e0003 */
[----:B------:R-:W-:Y:S01]  /*3970*/  IADD3 R3, R9, 0xc1, RZ ;  /* 0x000000c109037810 */ /* 0x000fe20007ffe0ff */
[--C-:B------:R-:W-:Y:S01]  /*3980*/  @!P1 IMAD.IADD R16, R16, 0x1, -R6.reuse ;  /* 0x0000000110109824 */ /* 0x100fe200078e0a06 */
[----:B------:R-:W-:Y:S02]  /*3990*/  ISETP.GT.U32.AND P1, PT, R6, R10, PT ;  /* 0x0000000a0600720c */ /* 0x000fe40003f24070 */
[----:B------:R-:W-:Y:S01]  /*39a0*/  @!P3 IMAD.IADD R12, R12, 0x1, -R6 ;  /* 0x000000010c0cb824 */ /* 0x000fe200078e0a06 */
[----:B------:R-:W-:Y:S01]  /*39b0*/  IABS R2, R3 ;  /* 0x0000000300027213 */ /* 0x000fe20000000000 */
[----:B------:R-:W-:Y:S01]  /*39c0*/  IMAD.MOV.U32 R13, RZ, RZ, R16 ;  /* 0x000000ffff0d7224 */ /* 0x000fe200078e0010 */
[----:B------:R-:W-:Y:S01]  /*39d0*/  ISETP.GE.AND P2, PT, R3, RZ, PT ;  /* 0x000000ff0300720c */ /* 0x000fe20003f46270 */
[----:B------:R-:W-:Y:S01]  /*39e0*/  @!P4 IMAD.MOV R11, RZ, RZ, -R11 ;  /* 0x000000ffff0bc224 */ /* 0x000fe200078e0a0b */
[----:B------:R-:W-:Y:S01]  /*39f0*/  ISETP.GT.U32.AND P3, PT, R6, R5, PT ;  /* 0x000000050600720c */ /* 0x000fe20003f64070 */
[----:B------:R-:W-:Y:S01]  /*3a00*/  IMAD.HI.U32 R3, R27, R2, RZ ;  /* 0x000000021b037227 */ /* 0x000fe200078e00ff */
[----:B------:R-:W-:-:S02]  /*3a10*/  ISETP.GE.AND P4, PT, R0, RZ, PT ;  /* 0x000000ff0000720c */ /* 0x000fc40003f86270 */
[C---:B------:R-:W-:Y:S01]  /*3a20*/  IADD3 R0, R9.reuse, 0xc0, RZ ;  /* 0x000000c009007810 */ /* 0x040fe20007ffe0ff */
[----:B------:R-:W-:Y:S01]  /*3a30*/  IMAD.MOV R3, RZ, RZ, -R3 ;  /* 0x000000ffff037224 */ /* 0x000fe200078e0a03 */
[----:B------:R0:W-:Y:S01]  /*3a40*/  STL [R1+0x31c], R11 ;  /* 0x00031c0b01007387 */ /* 0x0001e20000100800 */
[----:B------:R-:W-:Y:S01]  /*3a50*/  @!P6 IMAD.MOV R13, RZ, RZ, -R13 ;  /* 0x000000ffff0de224 */ /* 0x000fe200078e0a0d */
[----:B------:R-:W-:Y:S01]  /*3a60*/  IADD3 R16, R9, 0xba, RZ ;  /* 0x000000ba09107810 */ /* 0x000fe20007ffe0ff */
[C---:B------:R-:W-:Y:S01]  /*3a70*/  IMAD R2, R6.reuse, R3, R2 ;  /* 0x0000000306027224 */ /* 0x040fe200078e0202 */
[----:B------:R1:W-:Y:S01]  /*3a80*/  STL [R1+0x320], R4 ;  /* 0x0003200401007387 */ /* 0x0003e20000100800 */
[----:B------:R-:W-:Y:S01]  /*3a90*/  IMAD.HI.U32 R3, R27, R19, RZ ;  /* 0x000000131b037227 */ /* 0x000fe200078e00ff */
[----:B------:R-:W-:Y:S02]  /*3aa0*/  IABS R17, R16 ;  /* 0x0000001000117213 */ /* 0x000fe40000000000 */
[C---:B------:R-:W-:Y:S01]  /*3ab0*/  ISETP.GT.U32.AND P6, PT, R6.reuse, R2, PT ;  /* 0x000000020600720c */ /* 0x040fe20003fc4070 */
[----:B------:R-:W-:Y:S01]  /*3ac0*/  @!P3 IMAD.IADD R5, R5, 0x1, -R6 ;  /* 0x000000010505b824 */ /* 0x000fe200078e0a06 */
[----:B------:R-:W-:Y:S01]  /*3ad0*/  STL [R1+0x314], R13 ;  /* 0x0003140d01007387 */ /* 0x000fe20000100800 */
[----:B0-----:R-:W-:Y:S01]  /*3ae0*/  IMAD.MOV.U32 R11, RZ, RZ, R12 ;  /* 0x000000ffff0b7224 */ /* 0x001fe200078e000c */
[----:B------:R-:W-:Y:S01]  /*3af0*/  IABS R12, R18 ;  /* 0x00000012000c7213 */ /* 0x000fe20000000000 */
[----:B------:R-:W-:Y:S01]  /*3b00*/  IMAD.MOV R3, RZ, RZ, -R3 ;  /* 0x000000ffff037224 */ /* 0x000fe200078e0a03 */
[----:B-1----:R-:W-:Y:S01]  /*3b10*/  IABS R4, R0 ;  /* 0x0000000000047213 */ /* 0x002fe20000000000 */
[----:B------:R-:W-:Y:S01]  /*3b20*/  @!P5 IMAD.MOV R11, RZ, RZ, -R11 ;  /* 0x000000ffff0bd224 */ /* 0x000fe200078e0a0b */
[----:B------:R-:W-:Y:S01]  /*3b30*/  ISETP.GT.U32.AND P3, PT, R6, R5, PT ;  /* 0x000000050600720c */ /* 0x000fe20003f64070 */
[--C-:B------:R-:W-:Y:S01]  /*3b40*/  @!P1 IMAD.IADD R10, R10, 0x1, -R6.reuse ;  /* 0x000000010a0a9824 */ /* 0x100fe200078e0a06 */
[----:B------:R-:W-:Y:S01]  /*3b50*/  ISETP.GE.AND P5, PT, R0, RZ, PT ;  /* 0x000000ff0000720c */ /* 0x000fe20003fa6270 */
[----:B------:R-:W-:Y:S01]  /*3b60*/  IMAD.HI.U32 R8, R27, R4, RZ ;  /* 0x000000041b087227 */ /* 0x000fe200078e00ff */
[----:B------:R0:W-:Y:S02]  /*3b70*/  STL [R1+0x318], R11 ;  /* 0x0003180b01007387 */ /* 0x0001e40000100800 */
[----:B------:R-:W-:Y:S01]  /*3b80*/  ISETP.GT.U32.AND P1, PT, R6, R10, PT ;  /* 0x0000000a0600720c */ /* 0x000fe20003f24070 */
[----:B------:R-:W-:-:S02]  /*3b90*/  @!P6 IMAD.IADD R2, R2, 0x1, -R6 ;  /* 0x000000010202e824 */ /* 0x000fc400078e0a06 */
[----:B------:R-:W-:Y:S02]  /*3ba0*/  IMAD.MOV R8, RZ, RZ, -R8 ;  /* 0x000000ffff087224 */ /* 0x000fe400078e0a08 */
[C---:B------:R-:W-:Y:S01]  /*3bb0*/  IMAD R19, R6.reuse, R3, R19 ;  /* 0x0000000306137224 */ /* 0x040fe200078e0213 */
[C---:B------:R-:W-:Y:S01]  /*3bc0*/  ISETP.GT.U32.AND P6, PT, R6.reuse, R2, PT ;  /* 0x000000020600720c */ /* 0x040fe20003fc4070 */
[C---:B------:R-:W-:Y:S01]  /*3bd0*/  IMAD R0, R6.reuse, R8, R4 ;  /* 0x0000000806007224 */ /* 0x040fe200078e0204 */
[----:B------:R-:W-:Y:S01]  /*3be0*/  IADD3 R8, R9, 0xbd, RZ ;  /* 0x000000bd09087810 */ /* 0x000fe20007ffe0ff */
[----:B------:R-:W-:Y:S02]  /*3bf0*/  @!P3 IMAD.IADD R5, R5, 0x1, -R6 ;  /* 0x000000010505b824 */ /* 0x000fe400078e0a06 */
[----:B------:R-:W-:Y:S01]  /*3c00*/  IMAD.HI.U32 R4, R27, R12, RZ ;  /* 0x0000000c1b047227 */ /* 0x000fe200078e00ff */
[----:B------:R-:W-:Y:S02]  /*3c10*/  ISETP.GT.U32.AND P3, PT, R6, R0, PT ;  /* 0x000000000600720c */ /* 0x000fe40003f64070 */
[----:B------:R-:W-:Y:S01]  /*3c20*/  IABS R24, R8 ;  /* 0x0000000800187213 */ /* 0x000fe20000000000 */
[----:B------:R-:W-:-:S02]  /*3c30*/  IMAD.MOV R4, RZ, RZ, -R4 ;  /* 0x000000ffff047224 */ /* 0x000fc400078e0a04 */
[--C-:B------:R-:W-:Y:S01]  /*3c40*/  @!P1 IMAD.IADD R10, R10, 0x1, -R6.reuse ;  /* 0x000000010a0a9824 */ /* 0x100fe200078e0a06 */
[----:B------:R-:W-:Y:S01]  /*3c50*/  ISETP.GE.AND P1, PT, R7, RZ, PT ;  /* 0x000000ff0700720c */ /* 0x000fe20003f26270 */
[----:B------:R-:W-:Y:S01]  /*3c60*/  @!P6 IMAD.IADD R2, R2, 0x1, -R6 ;  /* 0x000000010202e824 */ /* 0x000fe200078e0a06 */
[----:B------:R-:W-:Y:S01]  /*3c70*/  ISETP.GT.U32.AND P6, PT, R6, R19, PT ;  /* 0x000000130600720c */ /* 0x000fe20003fc4070 */
[----:B------:R-:W-:Y:S01]  /*3c80*/  IMAD.HI.U32 R23, R27, R24, RZ ;  /* 0x000000181b177227 */ /* 0x000fe200078e00ff */
[----:B------:R-:W-:-:S03]  /*3c90*/  IADD3 R7, R9, 0xbb, RZ ;  /* 0x000000bb09077810 */ /* 0x000fc60007ffe0ff */
[----:B------:R-:W-:Y:S01]  /*3ca0*/  IMAD R12, R6, R4, R12 ;  /* 0x00000004060c7224 */ /* 0x000fe200078e020c */
[----:B------:R-:W-:Y:S01]  /*3cb0*/  IABS R3, R7 ;  /* 0x0000000700037213 */ /* 0x000fe20000000000 */
[----:B------:R-:W-:Y:S02]  /*3cc0*/  IMAD.MOV R23, RZ, RZ, -R23 ;  /* 0x000000ffff177224 */ /* 0x000fe400078e0a17 */
[----:B------:R-:W-:Y:S01]  /*3cd0*/  @!P3 IMAD.IADD R0, R0, 0x1, -R6 ;  /* 0x000000010000b824 */ /* 0x000fe200078e0a06 */
[C---:B------:R-:W-:Y:S01]  /*3ce0*/  ISETP.GT.U32.AND P3, PT, R6.reuse, R12, PT ;  /* 0x0000000c0600720c */ /* 0x040fe20003f64070 */
[C---:B------:R-:W-:Y:S02]  /*3cf0*/  IMAD R23, R6.reuse, R23, R24 ;  /* 0x0000001706177224 */ /* 0x040fe400078e0218 */
[----:B------:R-:W-:Y:S02]  /*3d00*/  @!P6 IMAD.IADD R19, R19, 0x1, -R6 ;  /* 0x000000011313e824 */ /* 0x000fe400078e0a06 */
[----:B0-----:R-:W-:Y:S01]  /*3d10*/  IMAD.MOV.U32 R11, RZ, RZ, R10 ;  /* 0x000000ffff0b7224 */ /* 0x001fe200078e000a */
[----:B------:R-:W-:Y:S01]  /*3d20*/  ISETP.GT.U32.AND P6, PT, R6, R23, PT ;  /* 0x000000170600720c */ /* 0x000fe20003fc4070 */
[----:B------:R-:W-:Y:S01]  /*3d30*/  IMAD.HI.U32 R20, R27, R3, RZ ;  /* 0x000000031b147227 */ /* 0x000fe200078e00ff */
[----:B------:R-:W-:-:S03]  /*3d40*/  IADD3 R10, R9, 0xb8, RZ ;  /* 0x000000b8090a7810 */ /* 0x000fc60007ffe0ff */
[----:B------:R-:W-:Y:S01]  /*3d50*/  @!P0 IMAD.MOV R11, RZ, RZ, -R11 ;  /* 0x000000ffff0b8224 */ /* 0x000fe200078e0a0b */
[----:B------:R-:W-:Y:S01]  /*3d60*/  ISETP.GT.U32.AND P0, PT, R6, R19, PT ;  /* 0x000000130600720c */ /* 0x000fe20003f04070 */
[----:B------:R-:W-:Y:S01]  /*3d70*/  @!P3 IMAD.IADD R12, R12, 0x1, -R6 ;  /* 0x000000010c0cb824 */ /* 0x000fe200078e0a06 */
[C---:B------:R-:W-:Y:S01]  /*3d80*/  ISETP.GT.U32.AND P3, PT, R6.reuse, R0, PT ;  /* 0x000000000600720c */ /* 0x040fe20003f64070 */
[----:B------:R-:W-:Y:S01]  /*3d90*/  IMAD.HI.U32 R4, R27, R17, RZ ;  /* 0x000000111b047227 */ /* 0x000fe200078e00ff */
[----:B------:R0:W-:Y:S03]  /*3da0*/  STL [R1+0x308], R11 ;  /* 0x0003080b01007387 */ /* 0x0001e60000100800 */
[----:B------:R-:W-:Y:S02]  /*3db0*/  IMAD.MOV R20, RZ, RZ, -R20 ;  /* 0x000000ffff147224 */ /* 0x000fe400078e0a14 */
[----:B------:R-:W-:Y:S01]  /*3dc0*/  @!P2 IMAD.MOV R2, RZ, RZ, -R2 ;  /* 0x000000ffff02a224 */ /* 0x000fe200078e0a02 */
[C---:B------:R-:W-:Y:S01]  /*3dd0*/  ISETP.GT.U32.AND P2, PT, R6.reuse, R22, PT ;  /* 0x000000160600720c */ /* 0x040fe20003f44070 */
[----:B------:R-:W-:Y:S01]  /*3de0*/  @!P6 IMAD.IADD R23, R23, 0x1, -R6 ;  /* 0x000000011717e824 */ /* 0x000fe200078e0a06 */
[----:B------:R-:W-:Y:S01]  /*3df0*/  ISETP.GT.U32.AND P6, PT, R6, R12, PT ;  /* 0x0000000c0600720c */ /* 0x000fe20003fc4070 */
[----:B------:R-:W-:-:S02]  /*3e00*/  IMAD.MOV R4, RZ, RZ, -R4 ;  /* 0x000000ffff047224 */ /* 0x000fc400078e0a04 */
[----:B0-----:R-:W-:Y:S01]  /*3e10*/  IMAD.MOV.U32 R11, RZ, RZ, R5 ;  /* 0x000000ffff0b7224 */ /* 0x001fe200078e0005 */
[----:B------:R-:W-:Y:S01]  /*3e20*/  IABS R5, R10 ;  /* 0x0000000a00057213 */ /* 0x000fe20000000000 */
[C---:B------:R-:W-:Y:S01]  /*3e30*/  IMAD R3, R6.reuse, R20, R3 ;  /* 0x0000001406037224 */ /* 0x040fe200078e0203 */
[----:B------:R-:W-:Y:S01]  /*3e40*/  IADD3 R20, R9, 0xb9, RZ ;  /* 0x000000b909147810 */ /* 0x000fe20007ffe0ff */
[----:B------:R-:W-:Y:S01]  /*3e50*/  @!P4 IMAD.MOV R11, RZ, RZ, -R11 ;  /* 0x000000ffff0bc224 */ /* 0x000fe200078e0a0b */
[----:B------:R-:W-:Y:S01]  /*3e60*/  ISETP.GT.U32.AND P4, PT, R6, R23, PT ;  /* 0x000000170600720c */ /* 0x000fe20003f84070 */
[--C-:B------:R-:W-:Y:S01]  /*3e70*/  @!P3 IMAD.IADD R0, R0, 0x1, -R6.reuse ;  /* 0x000000010000b824 */ /* 0x100fe200078e0a06 */
[C---:B------:R-:W-:Y:S01]  /*3e80*/  ISETP.GT.U32.AND P3, PT, R6.reuse, R3, PT ;  /* 0x000000030600720c */ /* 0x040fe20003f64070 */
[----:B------:R-:W-:Y:S01]  /*3e90*/  IMAD R4, R6, R4, R17 ;  /* 0x0000000406047224 */ /* 0x000fe200078e0211 */
[----:B------:R-:W-:Y:S01]  /*3ea0*/  IABS R17, R20 ;  /* 0x0000001400117213 */ /* 0x000fe20000000000 */
[----:B------:R-:W-:Y:S01]  /*3eb0*/  @!P0 IMAD.IADD R19, R19, 0x1, -R6 ;  /* 0x0000000113138824 */ /* 0x000fe200078e0a06 */
[----:B------:R0:W-:Y:S01]  /*3ec0*/  STL [R1+0x304], R11 ;  /* 0x0003040b01007387 */ /* 0x0001e20000100800 */
[----:B------:R-:W-:Y:S01]  /*3ed0*/  IMAD.MOV.U32 R13, RZ, RZ, R0 ;  /* 0x000000ffff0d7224 */ /* 0x000fe200078e0000 */
[----:B------:R-:W-:Y:S01]  /*3ee0*/  ISETP.GE.AND P0, PT, R18, RZ, PT ;  /* 0x000000ff1200720c */ /* 0x000fe20003f06270 */
[--C-:B------:R-:W-:Y:S01]  /*3ef0*/  @!P2 IMAD.IADD R22, R22, 0x1, -R6.reuse ;  /* 0x000000011616a824 */ /* 0x100fe200078e0a06 */
[----:B------:R1:W-:Y:S01]  /*3f00*/  STL [R1+0x300], R2 ;  /* 0x0003000201007387 */ /* 0x0003e20000100800 */
[----:B------:R-:W-:Y:S01]  /*3f10*/  @!P5 IMAD.MOV R13, RZ, RZ, -R13 ;  /* 0x000000ffff0dd224 */ /* 0x000fe200078e0a0d */
[----:B------:R-:W-:Y:S01]  /*3f20*/  ISETP.GE.AND P2, PT, R21, RZ, PT ;  /* 0x000000ff1500720c */ /* 0x000fe20003f46270 */
[--C-:B------:R-:W-:Y:S01]  /*3f30*/  @!P6 IMAD.IADD R12, R12, 0x1, -R6.reuse ;  /* 0x000000010c0ce824 */ /* 0x100fe200078e0a06 */
[C---:B------:R-:W-:Y:S01]  /*3f40*/  ISETP.GT.U32.AND P6, PT, R6.reuse, R4, PT ;  /* 0x000000040600720c */ /* 0x040fe20003fc4070 */
[----:B------:R-:W-:Y:S01]  /*3f50*/  @!P4 IMAD.IADD R23, R23, 0x1, -R6 ;  /* 0x000000011717c824 */ /* 0x000fe200078e0a06 */
[----:B------:R-:W-:Y:S01]  /*3f60*/  ISETP.GT.U32.AND P5, PT, R6, R22, PT ;  /* 0x000000160600720c */ /* 0x000fe20003fa4070 */
[----:B0-----:R-:W-:Y:S01]  /*3f70*/  IMAD.MOV.U32 R11, RZ, RZ, R19 ;  /* 0x000000ffff0b7224 */ /* 0x001fe200078e0013 */
[----:B------:R-:W-:Y:S01]  /*3f80*/  ISETP.GE.AND P4, PT, R8, RZ, PT ;  /* 0x000000ff0800720c */ /* 0x000fe20003f86270 */
[----:B------:R-:W-:Y:S01]  /*3f90*/  IMAD.HI.U32 R18, R27, R5, RZ ;  /* 0x000000051b127227 */ /* 0x000fe200078e00ff */
[----:B------:R-:W-:Y:S01]  /*3fa0*/  STL [R1+0x2f4], R13 ;  /* 0x0002f40d01007387 */ /* 0x000fe20000100800 */
[----:B------:R-:W-:-:S02]  /*3fb0*/  IADD3 R0, R9, 0xb7, RZ ;  /* 0x000000b709007810 */ /* 0x000fc40007ffe0ff */
[----:B-1----:R-:W-:-:S04]  /*3fc0*/  IMAD.HI.U32 R2, R27, R17, RZ ;  /* 0x000000111b027227 */ /* 0x002fc800078e00ff */
[----:B------:R-:W-:Y:S02]  /*3fd0*/  @!P1 IMAD.MOV R11, RZ, RZ, -R11 ;  /* 0x000000ffff0b9224 */ /* 0x000fe400078e0a0b */
[----:B------:R-:W-:Y:S02]  /*3fe0*/  IMAD.MOV R2, RZ, RZ, -R2 ;  /* 0x000000ffff027224 */ /* 0x000fe400078e0a02 */
[----:B------:R-:W-:Y:S01]  /*3ff0*/  IMAD.MOV R18, RZ, RZ, -R18 ;  /* 0x000000ffff127224 */ /* 0x000fe200078e0a12 */
[----:B------:R0:W-:Y:S01]  /*4000*/  STL [R1+0x2f0], R11 ;  /* 0x0002f00b01007387 */ /* 0x0001e20000100800 */
[C---:B------:R-:W-:Y:S01]  /*4010*/  IMAD R2, R6.reuse, R2, R17 ;  /* 0x0000000206027224 */ /* 0x040fe200078e0211 */
[----:B------:R-:W-:Y:S01]  /*4020*/  IADD3 R17, R9, 0xb5, RZ ;  /* 0x000000b509117810 */ /* 0x000fe20007ffe0ff */
[----:B------:R-:W-:Y:S02]  /*4030*/  IMAD R5, R6, R18, R5 ;  /* 0x0000001206057224 */ /* 0x000fe400078e0205 */
[--C-:B------:R-:W-:Y:S01]  /*4040*/  @!P3 IMAD.IADD R3, R3, 0x1, -R6.reuse ;  /* 0x000000010303b824 */ /* 0x100fe200078e0a06 */
[----:B------:R-:W-:Y:S01]  /*4050*/  ISETP.GE.AND P3, PT, R7, RZ, PT ;  /* 0x000000ff0700720c */ /* 0x000fe20003f66270 */
[----:B------:R-:W-:Y:S01]  /*4060*/  IMAD.MOV.U32 R8, RZ, RZ, R23 ;  /* 0x000000ffff087224 */ /* 0x000fe200078e0017 */
[----:B------:R-:W-:Y:S01]  /*4070*/  IADD3 R7, R9, 0xb6, RZ ;  /* 0x000000b609077810 */ /* 0x000fe20007ffe0ff */
[----:B------:R-:W-:Y:S01]  /*4080*/  @!P6 IMAD.IADD R4, R4, 0x1, -R6 ;  /* 0x000000010404e824 */ /* 0x000fe200078e0a06 */
[----:B------:R-:W-:Y:S01]  /*4090*/  ISETP.GT.U32.AND P1, PT, R6, R3, PT ;  /* 0x000000030600720c */ /* 0x000fe20003f24070 */
[----:B0-----:R-:W-:Y:S01]  /*40a0*/  IMAD.MOV.U32 R11, RZ, RZ, R12 ;  /* 0x000000ffff0b7224 */ /* 0x001fe200078e000c */
[----:B------:R-:W-:Y:S01]  /*40b0*/  IABS R19, R7 ;  /* 0x0000000700137213 */ /* 0x000fe20000000000 */
[----:B------:R-:W-:Y:S01]  /*40c0*/  @!P5 IMAD.IADD R22, R22, 0x1, -R6 ;  /* 0x000000011616d824 */ /* 0x000fe200078e0a06 */
[C---:B------:R-:W-:Y:S01]  /*40d0*/  ISETP.GT.U32.AND P5, PT, R6.reuse, R5, PT ;  /* 0x000000050600720c */ /* 0x040fe20003fa4070 */
[----:B------:R-:W-:Y:S01]  /*40e0*/  @!P0 IMAD.MOV R11, RZ, RZ, -R11 ;  /* 0x000000ffff0b8224 */ /* 0x000fe200078e0a0b */
[----:B------:R-:W-:Y:S01]  /*40f0*/  ISETP.GT.U32.AND P0, PT, R6, R2, PT ;  /* 0x000000020600720c */ /* 0x000fe20003f04070 */
[----:B------:R-:W-:Y:S01]  /*4100*/  @!P4 IMAD.MOV R8, RZ, RZ, -R8 ;  /* 0x000000ffff08c224 */ /* 0x000fe200078e0a08 */
[----:B------:R-:W-:Y:S01]  /*4110*/  ISETP.GE.AND P4, PT, R16, RZ, PT ;  /* 0x000000ff1000720c */ /* 0x000fe20003f86270 */
[----:B------:R-:W-:Y:S01]  /*4120*/  IMAD.MOV.U32 R12, RZ, RZ, R22 ;  /* 0x000000ffff0c7224 */ /* 0x000fe200078e0016 */
[----:B------:R-:W-:Y:S01]  /*4130*/  ISETP.GT.U32.AND P6, PT, R6, R4, PT ;  /* 0x000000040600720c */ /* 0x000fe20003fc4070 */
[----:B------:R0:W-:Y:S01]  /*4140*/  STL [R1+0x2ec], R11 ;  /* 0x0002ec0b01007387 */ /* 0x0001e20000100800 */
[----:B------:R-:W-:Y:S01]  /*4150*/  IABS R16, R0 ;  /* 0x0000000000107213 */ /* 0x000fe20000000000 */
[----:B------:R-:W-:-:S02]  /*4160*/  @!P2 IMAD.MOV R12, RZ, RZ, -R12 ;  /* 0x000000ffff0ca224 */ /* 0x000fc400078e0a0c */
[----:B------:R1:W-:Y:S01]  /*4170*/  STL [R1+0x2e8], R8 ;  /* 0x0002e80801007387 */ /* 0x0003e20000100800 */
[--C-:B------:R-:W-:Y:S01]  /*4180*/  @!P1 IMAD.IADD R3, R3, 0x1, -R6.reuse ;  /* 0x0000000103039824 */ /* 0x100fe200078e0a06 */
[----:B------:R-:W-:Y:S01]  /*4190*/  ISETP.GE.AND P1, PT, R20, RZ, PT ;  /* 0x000000ff1400720c */ /* 0x000fe20003f26270 */
[--C-:B------:R-:W-:Y:S01]  /*41a0*/  @!P5 IMAD.IADD R5, R5, 0x1, -R6.reuse ;  /* 0x000000010505d824 */ /* 0x100fe200078e0a06 */
[----:B------:R-:W-:Y:S01]  /*41b0*/  STL [R1+0x2e4], R12 ;  /* 0x0002e40c01007387 */ /* 0x000fe20000100800 */
[--C-:B------:R-:W-:Y:S01]  /*41c0*/  @!P0 IMAD.IADD R2, R2, 0x1, -R6.reuse ;  /* 0x0000000102028824 */ /* 0x100fe200078e0a06 */
[----:B------:R-:W-:Y:S01]  /*41d0*/  ISETP.GE.AND P0, PT, R0, RZ, PT ;  /* 0x000000ff0000720c */ /* 0x000fe20003f06270 */
[----:B0-----:R-:W-:Y:S01]  /*41e0*/  IMAD.MOV.U32 R11, RZ, RZ, R3 ;  /* 0x000000ffff0b7224 */ /* 0x001fe200078e0003 */
[----:B------:R-:W-:Y:S01]  /*41f0*/  ISETP.GT.U32.AND P5, PT, R6, R5, PT ;  /* 0x000000050600720c */ /* 0x000fe20003fa4070 */
[----:B------:R-:W-:Y:S01]  /*4200*/  @!P6 IMAD.IADD R4, R4, 0x1, -R6 ;  /* 0x000000010404e824 */ /* 0x000fe200078e0a06 */
[----:B------:R-:W-:Y:S01]  /*4210*/  ISETP.GT.U32.AND P2, PT, R6, R2, PT ;  /* 0x000000020600720c */ /* 0x000fe20003f44070 */
[----:B-1----:R-:W-:Y:S01]  /*4220*/  IMAD.HI.U32 R8, R27, R16, RZ ;  /* 0x000000101b087227 */ /* 0x002fe200078e00ff */
[----:B------:R-:W-:-:S02]  /*4230*/  IADD3 R3, R9, 0xb4, RZ ;  /* 0x000000b409037810 */ /* 0x000fc40007ffe0ff */
[----:B------:R-:W-:Y:S01]  /*4240*/  ISETP.GE.AND P6, PT, R10, RZ, PT ;  /* 0x000000ff0a00720c */ /* 0x000fe20003fc6270 */
[----:B------:R-:W-:Y:S01]  /*4250*/  IMAD.MOV R8, RZ, RZ, -R8 ;  /* 0x000000ffff087224 */ /* 0x000fe200078e0a08 */
[----:B------:R-:W-:Y:S01]  /*4260*/  IADD3 R10, R9, 0xb1, RZ ;  /* 0x000000b1090a7810 */ /* 0x000fe20007ffe0ff */
[----:B------:R-:W-:-:S03]  /*4270*/  IMAD.HI.U32 R0, R27, R19, RZ ;  /* 0x000000131b007227 */ /* 0x000fc600078e00ff */
[----:B------:R-:W-:Y:S01]  /*4280*/  IABS R18, R10 ;  /* 0x0000000a00127213 */ /* 0x000fe20000000000 */
[C---:B------:R-:W-:Y:S01]  /*4290*/  IMAD R16, R6.reuse, R8, R16 ;  /* 0x0000000806107224 */ /* 0x040fe200078e0210 */
[----:B------:R-:W-:Y:S01]  /*42a0*/  IABS R8, R3 ;  /* 0x0000000300087213 */ /* 0x000fe20000000000 */
[----:B------:R-:W-:Y:S02]  /*42b0*/  @!P4 IMAD.MOV R4, RZ, RZ, -R4 ;  /* 0x000000ffff04c224 */ /* 0x000fe400078e0a04 */
[----:B------:R-:W-:Y:S01]  /*42c0*/  @!P3 IMAD.MOV R11, RZ, RZ, -R11 ;  /* 0x000000ffff0bb224 */ /* 0x000fe200078e0a0b */
[----:B------:R-:W-:Y:S01]  /*42d0*/  ISETP.GT.U32.AND P4, PT, R6, R16, PT ;  /* 0x000000100600720c */ /* 0x000fe20003f84070 */
[----:B------:R-:W-:Y:S01]  /*42e0*/  IMAD.MOV R0, RZ, RZ, -R0 ;  /* 0x000000ffff007224 */ /* 0x000fe200078e0a00 */
[----:B------:R-:W-:Y:S01]  /*42f0*/  ISETP.GE.AND P3, PT, R7, RZ, PT ;  /* 0x000000ff0700720c */ /* 0x000fe20003f66270 */
[--C-:B------:R-:W-:Y:S01]  /*4300*/  @!P2 IMAD.IADD R2, R2, 0x1, -R6.reuse ;  /* 0x000000010202a824 */ /* 0x100fe200078e0a06 */
[----:B------:R-:W-:Y:S01]  /*4310*/  STL [R1+0x2e0], R11 ;  /* 0x0002e00b01007387 */ /* 0x000fe20000100800 */
[----:B------:R-:W-:Y:S01]  /*4320*/  IMAD R19, R6, R0, R19 ;  /* 0x0000000006137224 */ /* 0x000fe200078e0213 */
[----:B------:R-:W-:Y:S01]  /*4330*/  ISETP.GE.AND P2, PT, R17, RZ, PT ;  /* 0x000000ff1100720c */ /* 0x000fe20003f46270 */
[----:B------:R-:W-:Y:S01]  /*4340*/  @!P5 IMAD.IADD R5, R5, 0x1, -R6 ;  /* 0x000000010505d824 */ /* 0x000fe200078e0a06 */
[----:B------:R0:W-:Y:S01]  /*4350*/  STL [R1+0x2dc], R4 ;  /* 0x0002dc0401007387 */ /* 0x0001e20000100800 */
[----:B------:R-:W-:-:S02]  /*4360*/  IABS R17, R17 ;  /* 0x0000001100117213 */ /* 0x000fc40000000000 */
[----:B------:R-:W-:Y:S01]  /*4370*/  ISETP.GT.U32.AND P5, PT, R6, R19, PT ;  /* 0x000000130600720c */ /* 0x000fe20003fa4070 */
[----:B------:R-:W-:Y:S01]  /*4380*/  @!P6 IMAD.MOV R5, RZ, RZ, -R5 ;  /* 0x000000ffff05e224 */ /* 0x000fe200078e0a05 */
[----:B------:R-:W-:Y:S01]  /*4390*/  IADD3 R0, R9, 0xb3, RZ ;  /* 0x000000b309007810 */ /* 0x000fe20007ffe0ff */
[----:B------:R-:W-:-:S03]  /*43a0*/  @!P4 IMAD.IADD R16, R16, 0x1, -R6 ;  /* 0x000000011010c824 */ /* 0x000fc600078e0a06 */
[----:B------:R-:W-:Y:S01]  /*43b0*/  IABS R7, R0 ;  /* 0x0000000000077213 */ /* 0x000fe20000000000 */
[----:B0-----:R-:W-:Y:S01]  /*43c0*/  IMAD.MOV.U32 R4, RZ, RZ, R2 ;  /* 0x000000ffff047224 */ /* 0x001fe200078e0002 */
[----:B------:R-:W-:Y:S02]  /*43d0*/  ISETP.GT.U32.AND P4, PT, R6, R16, PT ;  /* 0x000000100600720c */ /* 0x000fe40003f84070 */
[----:B------:R-:W-:Y:S01]  /*43e0*/  ISETP.GE.AND P6, PT, R0, RZ, PT ;  /* 0x000000ff0000720c */ /* 0x000fe20003fc6270 */
[----:B------:R-:W-:Y:S01]  /*43f0*/  @!P1 IMAD.MOV R4, RZ, RZ, -R4 ;  /* 0x000000ffff049224 */ /* 0x000fe200078e0a04 */
[----:B------:R-:W-:Y:S01]  /*4400*/  ISETP.GE.AND P1, PT, R3, RZ, PT ;  /* 0x000000ff0300720c */ /* 0x000fe20003f26270 */
[--C-:B------:R-:W-:Y:S01]  /*4410*/  @!P5 IMAD.IADD R19, R19, 0x1, -R6.reuse ;  /* 0x000000011313d824 */ /* 0x100fe200078e0a06 */
[----:B------:R-:W-:Y:S01]  /*4420*/  IADD3 R0, R9, 0xb2, RZ ;  /* 0x000000b209007810 */ /* 0x000fe20007ffe0ff */
[C---:B------:R-:W-:Y:S01]  /*4430*/  IMAD.HI.U32 R2, R27.reuse, R7, RZ ;  /* 0x000000071b027227 */ /* 0x040fe200078e00ff */
[----:B------:R0:W-:Y:S02]  /*4440*/  STL [R1+0x28c], R4 ;  /* 0x00028c0401007387 */ /* 0x0001e40000100800 */
[----:B------:R-:W-:Y:S01]  /*4450*/  ISETP.GT.U32.AND P5, PT, R6, R19, PT ;  /* 0x000000130600720c */ /* 0x000fe20003fa4070 */
[----:B------:R-:W-:Y:S01]  /*4460*/  IMAD.HI.U32 R3, R27, R8, RZ ;  /* 0x000000081b037227 */ /* 0x000fe200078e00ff */
[----:B------:R1:W-:Y:S03]  /*4470*/  STL [R1+0x2d8], R5 ;  /* 0x0002d80501007387 */ /* 0x0003e60000100800 */
[----:B------:R-:W-:-:S02]  /*4480*/  @!P4 IMAD.IADD R16, R16, 0x1, -R6 ;  /* 0x000000011010c824 */ /* 0x000fc400078e0a06 */
[----:B------:R-:W-:Y:S02]  /*4490*/  IMAD.MOV R2, RZ, RZ, -R2 ;  /* 0x000000ffff027224 */ /* 0x000fe400078e0a02 */
[----:B0-----:R-:W-:Y:S01]  /*44a0*/  IMAD.HI.U32 R4, R27, R17, RZ ;  /* 0x000000111b047227 */ /* 0x001fe200078e00ff */
[----:B-1----:R-:W-:-:S03]  /*44b0*/  IABS R5, R0 ;  /* 0x0000000000057213 */ /* 0x002fc60000000000 */
[----:B------:R-:W-:Y:S02]  /*44c0*/  IMAD.MOV R4, RZ, RZ, -R4 ;  /* 0x000000ffff047224 */ /* 0x000fe400078e0a04 */
[----:B------:R-:W-:Y:S02]  /*44d0*/  IMAD.MOV R3, RZ, RZ, -R3 ;  /* 0x000000ffff037224 */ /* 0x000fe400078e0a03 */
[C---:B------:R-:W-:Y:S02]  /*44e0*/  IMAD R17, R6.reuse, R4, R17 ;  /* 0x0000000406117224 */ /* 0x040fe400078e0211 */
[C---:B------:R-:W-:Y:S01]  /*44f0*/  IMAD R7, R6.reuse, R2, R7 ;  /* 0x0000000206077224 */ /* 0x040fe200078e0207 */
[C---:B------:R-:W-:Y:S01]  /*4500*/  IADD3 R2, R9.reuse, 0xb0, RZ ;  /* 0x000000b009027810 */ /* 0x040fe20007ffe0ff */
[----:B------:R-:W-:Y:S01]  /*4510*/  IMAD.MOV.U32 R11, RZ, RZ, R16 ;  /* 0x000000ffff0b7224 */ /* 0x000fe200078e0010 */
[C---:B------:R-:W-:Y:S01]  /*4520*/  ISETP.GT.U32.AND P4, PT, R6.reuse, R17, PT ;  /* 0x000000110600720c */ /* 0x040fe20003f84070 */
[C---:B------:R-:W-:Y:S01]  /*4530*/  IMAD R8, R6.reuse, R3, R8 ;  /* 0x0000000306087224 */ /* 0x040fe200078e0208 */
[----:B------:R-:W-:Y:S01]  /*4540*/  IADD3 R3, R9, 0xaf, RZ ;  /* 0x000000af09037810 */ /* 0x000fe20007ffe0ff */
[----:B------:R-:W-:Y:S01]  /*4550*/  @!P0 IMAD.MOV R11, RZ, RZ, -R11 ;  /* 0x000000ffff0b8224 */ /* 0x000fe200078e0a0b */
[C---:B------:R-:W-:Y:S01]  /*4560*/  ISETP.GT.U32.AND P0, PT, R6.reuse, R7, PT ;  /* 0x000000070600720c */ /* 0x040fe20003f04070 */
[----:B------:R-:W-:Y:S01]  /*4570*/  @!P5 IMAD.IADD R19, R19, 0x1, -R6 ;  /* 0x000000011313d824 */ /* 0x000fe200078e0a06 */
[----:B------:R-:W-:Y:S01]  /*4580*/  ISETP.GT.U32.AND P5, PT, R6, R8, PT ;  /* 0x000000080600720c */ /* 0x000fe20003fa4070 */
[----:B------:R-:W-:Y:S01]  /*4590*/  IMAD.HI.U32 R16, R27, R5, RZ ;  /* 0x000000051b107227 */ /* 0x000fe200078e00ff */
[----:B------:R0:W-:Y:S01]  /*45a0*/  STL [R1+0x2a0], R11 ;  /* 0x0002a00b01007387 */ /* 0x0001e20000100800 */
[----:B------:R-:W-:-:S02]  /*45b0*/  IABS R12, R2 ;  /* 0x00000002000c7213 */ /* 0x000fc40000000000 */
[----:B------:R-:W-:Y:S01]  /*45c0*/  IMAD.MOV R16, RZ, RZ, -R16 ;  /* 0x000000ffff107224 */ /* 0x000fe200078e0a10 */
[----:B------:R-:W-:Y:S01]  /*45d0*/  IABS R4, R3 ;  /* 0x0000000300047213 */ /* 0x000fe20000000000 */
[----:B------:R-:W-:-:S04]  /*45e0*/  @!P4 IMAD.IADD R17, R17, 0x1, -R6 ;  /* 0x000000011111c824 */ /* 0x000fc800078e0a06 */
[--C-:B------:R-:W-:Y:S01]  /*45f0*/  @!P0 IMAD.IADD R7, R7, 0x1, -R6.reuse ;  /* 0x0000000107078824 */ /* 0x100fe200078e0a06 */
[----:B------:R-:W-:Y:S01]  /*4600*/  ISETP.GT.U32.AND P4, PT, R6, R17, PT ;  /* 0x000000110600720c */ /* 0x000fe20003f84070 */
[----:B0-----:R-:W-:Y:S02]  /*4610*/  IMAD.MOV.U32 R11, RZ, RZ, R19 ;  /* 0x000000ffff0b7224 */ /* 0x001fe400078e0013 */
[--C-:B------:R-:W-:Y:S01]  /*4620*/  @!P5 IMAD.IADD R8, R8, 0x1, -R6.reuse ;  /* 0x000000010808d824 */ /* 0x100fe200078e0a06 */
[----:B------:R-:W-:Y:S01]  /*4630*/  ISETP.GT.U32.AND P0, PT, R6, R7, PT ;  /* 0x000000070600720c */ /* 0x000fe20003f04070 */
[----:B------:R-:W-:Y:S01]  /*4640*/  @!P3 IMAD.MOV R11, RZ, RZ, -R11 ;  /* 0x000000ffff0bb224 */ /* 0x000fe200078e0a0b */
[----:B------:R-:W-:Y:S01]  /*4650*/  ISETP.GE.AND P3, PT, R0, RZ, PT ;  /* 0x000000ff0000720c */ /* 0x000fe20003f66270 */
[C---:B------:R-:W-:Y:S01]  /*4660*/  IMAD R0, R6.reuse, R16, R5 ;  /* 0x0000001006007224 */ /* 0x040fe200078e0205 */
[C---:B------:R-:W-:Y:S01]  /*4670*/  ISETP.GT.U32.AND P5, PT, R6.reuse, R8, PT ;  /* 0x000000080600720c */ /* 0x040fe20003fa4070 */
[----:B------:R-:W-:Y:S01]  /*4680*/  IMAD.HI.U32 R5, R27, R12, RZ ;  /* 0x0000000c1b057227 */ /* 0x000fe200078e00ff */
[----:B------:R0:W-:Y:S03]  /*4690*/  STL [R1+0x2d4], R11 ;  /* 0x0002d40b01007387 */ /* 0x0001e60000100800 */
[----:B------:R-:W-:Y:S01]  /*46a0*/  @!P4 IMAD.IADD R17, R17, 0x1, -R6 ;  /* 0x000000011111c824 */ /* 0x000fe200078e0a06 */
[----:B------:R-:W-:Y:S01]  /*46b0*/  ISETP.GT.U32.AND P4, PT, R6, R0, PT ;  /* 0x000000000600720c */ /* 0x000fe20003f84070 */
[----:B------:R-:W-:-:S04]  /*46c0*/  IMAD.HI.U32 R19, R27, R18, RZ ;  /* 0x000000121b137227 */ /* 0x000fc800078e00ff */
[----:B------:R-:W-:-:S04]  /*46d0*/  IMAD.HI.U32 R16, R27, R4, RZ ;  /* 0x000000041b107227 */ /* 0x000fc800078e00ff */
[----:B0-----:R-:W-:Y:S02]  /*46e0*/  IMAD.MOV.U32 R11, RZ, RZ, R17 ;  /* 0x000000ffff0b7224 */ /* 0x001fe400078e0011 */
[----:B------:R-:W-:Y:S02]  /*46f0*/  IMAD.MOV R5, RZ, RZ, -R5 ;  /* 0x000000ffff057224 */ /* 0x000fe400078e0a05 */
[----:B------:R-:W-:Y:S02]  /*4700*/  @!P2 IMAD.MOV R11, RZ, RZ, -R11 ;  /* 0x000000ffff0ba224 */ /* 0x000fe400078e0a0b */
[----:B------:R-:W-:Y:S02]  /*4710*/  IMAD.MOV R19, RZ, RZ, -R19 ;  /* 0x000000ffff137224 */ /* 0x000fe400078e0a13 */
[----:B------:R-:W-:Y:S01]  /*4720*/  IMAD.MOV R16, RZ, RZ, -R16 ;  /* 0x000000ffff107224 */ /* 0x000fe200078e0a10 */
[----:B------:R0:W-:Y:S01]  /*4730*/  STL [R1+0x2c0], R11 ;  /* 0x0002c00b01007387 */ /* 0x0001e20000100800 */
[----:B------:R-:W-:Y:S01]  /*4740*/  IMAD R12, R6, R5, R12 ;  /* 0x00000005060c7224 */ /* 0x000fe200078e020c */
[----:B------:R-:W-:Y:S01]  /*4750*/  IADD3 R5, R9, 0xae, RZ ;  /* 0x000000ae09057810 */ /* 0x000fe20007ffe0ff */
[----:B------:R-:W-:-:S02]  /*4760*/  @!P0 IMAD.IADD R7, R7, 0x1, -R6 ;  /* 0x0000000107078824 */ /* 0x000fc400078e0a06 */
[----:B------:R-:W-:Y:S01]  /*4770*/  @!P5 IMAD.IADD R8, R8, 0x1, -R6 ;  /* 0x000000010808d824 */ /* 0x000fe200078e0a06 */
[----:B------:R-:W-:Y:S01]  /*4780*/  ISETP.GE.AND P5, PT, R10, RZ, PT ;  /* 0x000000ff0a00720c */ /* 0x000fe20003fa6270 */
[C---:B------:R-:W-:Y:S01]  /*4790*/  IMAD R10, R6.reuse, R19, R18 ;  /* 0x00000013060a7224 */ /* 0x040fe200078e0212 */
[C---:B------:R-:W-:Y:S01]  /*47a0*/  ISETP.GT.U32.AND P0, PT, R6.reuse, R12, PT ;  /* 0x0000000c0600720c */ /* 0x040fe20003f04070 */
[C---:B------:R-:W-:Y:S01]  /*47b0*/  IMAD R4, R6.reuse, R16, R4 ;  /* 0x0000001006047224 */ /* 0x040fe200078e0204 */
[----:B------:R-:W-:Y:S01]  /*47c0*/  IABS R16, R5 ;  /* 0x0000000500107213 */ /* 0x000fe20000000000 */
[----:B0-----:R-:W-:Y:S01]  /*47d0*/  IMAD.MOV.U32 R11, RZ, RZ, R7 ;  /* 0x000000ffff0b7224 */ /* 0x001fe200078e0007 */
[----:B------:R-:W-:Y:S01]  /*47e0*/  ISETP.GT.U32.AND P2, PT, R6, R10, PT ;  /* 0x0000000a0600720c */ /* 0x000fe20003f44070 */
[----:B------:R-:W-:Y:S02]  /*47f0*/  @!P4 IMAD.IADD R0, R0, 0x1, -R6 ;  /* 0x000000010000c824 */ /* 0x000fe400078e0a06 */
[----:B------:R-:W-:Y:S01]  /*4800*/  @!P6 IMAD.MOV R11, RZ, RZ, -R11 ;  /* 0x000000ffff0be224 */ /* 0x000fe200078e0a0b */
[C---:B------:R-:W-:Y:S01]  /*4810*/  ISETP.GT.U32.AND P6, PT, R6.reuse, R4, PT ;  /* 0x000000040600720c */ /* 0x040fe20003fc4070 */
[----:B------:R-:W-:Y:S01]  /*4820*/  IMAD.MOV.U32 R13, RZ, RZ, R8 ;  /* 0x000000ffff0d7224 */ /* 0x000fe200078e0008 */
[----:B------:R-:W-:Y:S01]  /*4830*/  ISETP.GT.U32.AND P4, PT, R6, R0, PT ;  /* 0x000000000600720c */ /* 0x000fe20003f84070 */
[----:B------:R-:W-:-:S02]  /*4840*/  IMAD.MOV.U32 R8, RZ, RZ, R16 ;  /* 0x000000ffff087224 */ /* 0x000fc400078e0010 */
[----:B------:R-:W-:Y:S01]  /*4850*/  @!P1 IMAD.MOV R13, RZ, RZ, -R13 ;  /* 0x000000ffff0d9224 */ /* 0x000fe200078e0a0d */
[----:B------:R-:W-:Y:S01]  /*4860*/  ISETP.GE.AND P1, PT, R2, RZ, PT ;  /* 0x000000ff0200720c */ /* 0x000fe20003f26270 */
[----:B------:R-:W-:Y:S01]  /*4870*/  IMAD.HI.U32 R7, R27, R8, RZ ;  /* 0x000000081b077227 */ /* 0x000fe200078e00ff */
[----:B------:R-:W-:Y:S02]  /*4880*/  IADD3 R2, R9, 0xad, RZ ;  /* 0x000000ad09027810 */ /* 0x000fe40007ffe0ff */
[----:B------:R-:W-:Y:S01]  /*4890*/  STL [R1+0x2c8], R13 ;  /* 0x0002c80d01007387 */ /* 0x000fe20000100800 */
[--C-:B------:R-:W-:Y:S01]  /*48a0*/  @!P0 IMAD.IADD R12, R12, 0x1, -R6.reuse ;  /* 0x000000010c0c8824 */ /* 0x100fe200078e0a06 */
[----:B------:R-:W-:Y:S01]  /*48b0*/  IABS R16, R2 ;  /* 0x0000000200107213 */ /* 0x000fe20000000000 */
[----:B------:R-:W-:Y:S01]  /*48c0*/  IMAD.MOV R7, RZ, RZ, -R7 ;  /* 0x000000ffff077224 */ /* 0x000fe200078e0a07 */
[----:B------:R0:W-:Y:S01]  /*48d0*/  STL [R1+0x2cc], R11 ;  /* 0x0002cc0b01007387 */ /* 0x0001e20000100800 */
[--C-:B------:R-:W-:Y:S01]  /*48e0*/  @!P2 IMAD.IADD R10, R10, 0x1, -R6.reuse ;  /* 0x000000010a0aa824 */ /* 0x100fe200078e0a06 */
[----:B------:R-:W-:Y:S01]  /*48f0*/  ISETP.GE.AND P2, PT, R5, RZ, PT ;  /* 0x000000ff0500720c */ /* 0x000fe20003f46270 */
[--C-:B------:R-:W-:Y:S01]  /*4900*/  @!P6 IMAD.IADD R4, R4, 0x1, -R6.reuse ;  /* 0x000000010404e824 */ /* 0x100fe200078e0a06 */
[----:B------:R-:W-:Y:S01]  /*4910*/  ISETP.GT.U32.AND P6, PT, R6, R12, PT ;  /* 0x0000000c0600720c */ /* 0x000fe20003fc4070 */
[----:B------:R-:W-:Y:S01]  /*4920*/  @!P4 IMAD.IADD R0, R0, 0x1, -R6 ;  /* 0x000000010000c824 */ /* 0x000fe200078e0a06 */
[C---:B------:R-:W-:Y:S01]  /*4930*/  ISETP.GT.U32.AND P0, PT, R6.reuse, R10, PT ;  /* 0x0000000a0600720c */ /* 0x040fe20003f04070 */
[----:B------:R-:W-:Y:S01]  /*4940*/  IMAD R8, R6, R7, R8 ;  /* 0x0000000706087224 */ /* 0x000fe200078e0208 */
[----:B------:R-:W-:Y:S01]  /*4950*/  ISETP.GE.AND P4, PT, R3, RZ, PT ;  /* 0x000000ff0300720c */ /* 0x000fe20003f86270 */
[----:B------:R-:W-:Y:S01]  /*4960*/  IMAD.HI.U32 R7, R27, R16, RZ ;  /* 0x000000101b077227 */ /* 0x000fe200078e00ff */
[----:B------:R-:W-:-:S02]  /*4970*/  IADD3 R5, R9, 0xaa, RZ ;  /* 0x000000aa09057810 */ /* 0x000fc40007ffe0ff */
[C---:B------:R-:W-:Y:S01]  /*4980*/  IADD3 R3, R9.reuse, 0xac, RZ ;  /* 0x000000ac09037810 */ /* 0x040fe20007ffe0ff */
[----:B0-----:R-:W-:Y:S01]  /*4990*/  IMAD.MOV.U32 R11, RZ, RZ, R0 ;  /* 0x000000ffff0b7224 */ /* 0x001fe200078e0000 */
[----:B------:R-:W-:Y:S01]  /*49a0*/  IABS R18, R5 ;  /* 0x0000000500127213 */ /* 0x000fe20000000000 */
[----:B------:R-:W-:Y:S01]  /*49b0*/  IMAD.MOV R7, RZ, RZ, -R7 ;  /* 0x000000ffff077224 */ /* 0x000fe200078e0a07 */
[----:B------:R-:W-:Y:S01]  /*49c0*/  IADD3 R0, R9, 0xab, RZ ;  /* 0x000000ab09007810 */ /* 0x000fe20007ffe0ff */
[----:B------:R-:W-:Y:S01]  /*49d0*/  @!P3 IMAD.MOV R11, RZ, RZ, -R11 ;  /* 0x000000ffff0bb224 */ /* 0x000fe200078e0a0b */
[C---:B------:R-:W-:Y:S01]  /*49e0*/  ISETP.GT.U32.AND P3, PT, R6.reuse, R4, PT ;  /* 0x000000040600720c */ /* 0x040fe20003f64070 */
[----:B------:R-:W-:Y:S01]  /*49f0*/  IMAD R16, R6, R7, R16 ;  /* 0x0000000706107224 */ /* 0x000fe200078e0210 */
[----:B------:R-:W-:Y:S01]  /*4a00*/  IABS R17, R3 ;  /* 0x0000000300117213 */ /* 0x000fe20000000000 */
[--C-:B------:R-:W-:Y:S01]  /*4a10*/  @!P6 IMAD.IADD R12, R12, 0x1, -R6.reuse ;  /* 0x000000010c0ce824 */ /* 0x100fe200078e0a06 */
[----:B------:R0:W-:Y:S01]  /*4a20*/  STL [R1+0x2d0], R11 ;  /* 0x0002d00b01007387 */ /* 0x0001e20000100800 */
[----:B------:R-:W-:Y:S01]  /*4a30*/  @!P0 IMAD.IADD R10, R10, 0x1, -R6 ;  /* 0x000000010a0a8824 */ /* 0x000fe200078e0a06 */
[----:B------:R-:W-:-:S02]  /*4a40*/  ISETP.GT.U32.AND P6, PT, R6, R16, PT ;  /* 0x000000100600720c */ /* 0x000fc40003fc4070 */
[----:B------:R-:W-:Y:S02]  /*4a50*/  ISETP.GT.U32.AND P0, PT, R6, R8, PT ;  /* 0x000000080600720c */ /* 0x000fe40003f04070 */
[----:B------:R-:W-:-:S03]  /*4a60*/  IABS R7, R0 ;  /* 0x0000000000077213 */ /* 0x000fc60000000000 */
[----:B------:R-:W-:Y:S01]  /*4a70*/  @!P3 IMAD.IADD R4, R4, 0x1, -R6 ;  /* 0x000000010404b824 */ /* 0x000fe200078e0a06 */
[----:B------:R-:W-:Y:S01]  /*4a80*/  ISETP.GE.AND P3, PT, R2, RZ, PT ;  /* 0x000000ff0200720c */ /* 0x000fe20003f66270 */
[----:B0-----:R-:W-:Y:S02]  /*4a90*/  IMAD.MOV.U32 R11, RZ, RZ, R10 ;  /* 0x000000ffff0b7224 */ /* 0x001fe400078e000a */
[----:B------:R-:W-:Y:S02]  /*4aa0*/  IMAD.MOV.U32 R2, RZ, RZ, R18 ;  /* 0x000000ffff027224 */ /* 0x000fe400078e0012 */
[----:B------:R-:W-:-:S04]  /*4ab0*/  IMAD.HI.U32 R18, R27, R17, RZ ;  /* 0x000000111b127227 */ /* 0x000fc800078e00ff */
[----:B------:R-:W-:Y:S02]  /*4ac0*/  @!P6 IMAD.IADD R16, R16, 0x1, -R6 ;  /* 0x000000011010e824 */ /* 0x000fe400078e0a06 */
[----:B------:R-:W-:Y:S02]  /*4ad0*/  @!P5 IMAD.MOV R11, RZ, RZ, -R11 ;  /* 0x000000ffff0bd224 */ /* 0x000fe400078e0a0b */
[----:B------:R-:W-:Y:S01]  /*4ae0*/  IMAD.HI.U32 R19, R27, R7, RZ ;  /* 0x000000071b137227 */ /* 0x000fe200078e00ff */
[----:B------:R-:W-:Y:S02]  /*4af0*/  ISETP.GT.U32.AND P6, PT, R6, R16, PT ;  /* 0x000000100600720c */ /* 0x000fe40003fc4070 */
[----:B------:R0:W-:Y:S01]  /*4b00*/  STL [R1+0x2c4], R11 ;  /* 0x0002c40b01007387 */ /* 0x0001e20000100800 */
[----:B------:R-:W-:Y:S02]  /*4b10*/  IMAD.MOV R18, RZ, RZ, -R18 ;  /* 0x000000ffff127224 */ /* 0x000fe400078e0a12 */
[----:B------:R-:W-:Y:S01]  /*4b20*/  @!P0 IMAD.IADD R8, R8, 0x1, -R6 ;  /* 0x0000000108088824 */ /* 0x000fe200078e0a06 */
[----:B------:R-:W-:Y:S01]  /*4b30*/  ISETP.GE.AND P0, PT, R3, RZ, PT ;  /* 0x000000ff0300720c */ /* 0x000fe20003f06270 */
[----:B------:R-:W-:-:S03]  /*4b40*/  IMAD.HI.U32 R3, R27, R2, RZ ;  /* 0x000000021b037227 */ /* 0x000fc600078e00ff */
[C---:B------:R-:W-:Y:S01]  /*4b50*/  ISETP.GT.U32.AND P5, PT, R6.reuse, R8, PT ;  /* 0x000000080600720c */ /* 0x040fe20003fa4070 */
[----:B------:R-:W-:Y:S02]  /*4b60*/  IMAD.MOV R10, RZ, RZ, -R19 ;  /* 0x000000ffff0a7224 */ /* 0x000fe400078e0a13 */
[C---:B------:R-:W-:Y:S01]  /*4b70*/  IMAD R17, R6.reuse, R18, R17 ;  /* 0x0000001206117224 */ /* 0x040fe200078e0211 */
[C---:B------:R-:W-:Y:S01]  /*4b80*/  IADD3 R18, R9.reuse, 0xa9, RZ ;  /* 0x000000a909127810 */ /* 0x040fe20007ffe0ff */
[----:B0-----:R-:W-:Y:S01]  /*4b90*/  IMAD.MOV.U32 R11, RZ, RZ, R12 ;  /* 0x000000ffff0b7224 */ /* 0x001fe200078e000c */
[C---:B------:R-:W-:Y:S01]  /*4ba0*/  IADD3 R12, R9.reuse, 0xa5, RZ ;  /* 0x000000a5090c7810 */ /* 0x040fe20007ffe0ff */
[----:B------:R-:W-:Y:S02]  /*4bb0*/  IMAD.MOV R3, RZ, RZ, -R3 ;  /* 0x000000ffff037224 */ /* 0x000fe400078e0a03 */
[C---:B------:R-:W-:Y:S01]  /*4bc0*/  IMAD R7, R6.reuse, R10, R7 ;  /* 0x0000000a06077224 */ /* 0x040fe200078e0207 */
[C---:B------:R-:W-:Y:S01]  /*4bd0*/  IADD3 R10, R9.reuse, 0xa7, RZ ;  /* 0x000000a7090a7810 */ /* 0x040fe20007ffe0ff */
[----:B------:R-:W-:Y:S01]  /*4be0*/  @!P1 IMAD.MOV R11, RZ, RZ, -R11 ;  /* 0x000000ffff0b9224 */ /* 0x000fe200078e0a0b */
[C---:B------:R-:W-:Y:S01]  /*4bf0*/  ISETP.GT.U32.AND P1, PT, R6.reuse, R17, PT ;  /* 0x000000110600720c */ /* 0x040fe20003f24070 */
[C---:B------:R-:W-:Y:S01]  /*4c00*/  IMAD R2, R6.reuse, R3, R2 ;  /* 0x0000000306027224 */ /* 0x040fe200078e0202 */
[----:B------:R-:W-:Y:S01]  /*4c10*/  IABS R3, R18 ;  /* 0x0000001200037213 */ /* 0x000fe20000000000 */
[----:B------:R-:W-:Y:S01]  /*4c20*/  @!P4 IMAD.MOV R4, RZ, RZ, -R4 ;  /* 0x000000ffff04c224 */ /* 0x000fe200078e0a04 */
[----:B------:R-:W-:Y:S01]  /*4c30*/  ISETP.GT.U32.AND P4, PT, R6, R7, PT ;  /* 0x000000070600720c */ /* 0x000fe20003f84070 */
[--C-:B------:R-:W-:Y:S01]  /*4c40*/  @!P6 IMAD.IADD R16, R16, 0x1, -R6.reuse ;  /* 0x000000011010e824 */ /* 0x100fe200078e0a06 */
[----:B------:R-:W-:Y:S01]  /*4c50*/  ISETP.GT.U32.AND P6, PT, R6, R2, PT ;  /* 0x000000020600720c */ /* 0x000fe20003fc4070 */
[----:B------:R-:W-:Y:S01]  /*4c60*/  @!P5 IMAD.IADD R8, R8, 0x1, -R6 ;  /* 0x000000010808d824 */ /* 0x000fe200078e0a06 */
[----:B------:R-:W-:Y:S01]  /*4c70*/  ISETP.GE.AND P5, PT, R0, RZ, PT ;  /* 0x000000ff0000720c */ /* 0x000fe20003fa6270 */
[----:B------:R-:W-:Y:S01]  /*4c80*/  STL [R1+0x2b4], R11 ;  /* 0x0002b40b01007387 */ /* 0x000fe20000100800 */
[----:B------:R-:W-:-:S02]  /*4c90*/  IADD3 R0, R9, 0xa8, RZ ;  /* 0x000000a809007810 */ /* 0x000fc40007ffe0ff */
[----:B------:R-:W-:Y:S01]  /*4ca0*/  IABS R20, R10 ;  /* 0x0000000a00147213 */ /* 0x000fe20000000000 */
[----:B------:R-:W-:Y:S01]  /*4cb0*/  @!P1 IMAD.IADD R17, R17, 0x1, -R6 ;  /* 0x0000000111119824 */ /* 0x000fe200078e0a06 */
[----:B------:R0:W-:Y:S01]  /*4cc0*/  STL [R1+0x2b8], R4 ;  /* 0x0002b80401007387 */ /* 0x0001e20000100800 */
[----:B------:R-:W-:Y:S01]  /*4cd0*/  ISETP.GE.AND P1, PT, R5, RZ, PT ;  /* 0x000000ff0500720c */ /* 0x000fe20003f26270 */
[----:B------:R-:W-:-:S04]  /*4ce0*/  IMAD.HI.U32 R5, R27, R3, RZ ;  /* 0x000000031b057227 */ /* 0x000fc800078e00ff */
[--C-:B------:R-:W-:Y:S01]  /*4cf0*/  @!P4 IMAD.IADD R7, R7, 0x1, -R6.reuse ;  /* 0x000000010707c824 */ /* 0x100fe200078e0a06 */
[----:B------:R-:W-:Y:S01]  /*4d00*/  ISETP.GT.U32.AND P4, PT, R6, R17, PT ;  /* 0x000000110600720c */ /* 0x000fe20003f84070 */
[----:B------:R-:W-:Y:S01]  /*4d10*/  @!P6 IMAD.IADD R2, R2, 0x1, -R6 ;  /* 0x000000010202e824 */ /* 0x000fe200078e0a06 */
[----:B0-----:R-:W-:Y:S01]  /*4d20*/  IABS R4, R0 ;  /* 0x0000000000047213 */ /* 0x001fe20000000000 */
[----:B------:R-:W-:Y:S01]  /*4d30*/  IMAD.MOV.U32 R11, RZ, RZ, R8 ;  /* 0x000000ffff0b7224 */ /* 0x000fe200078e0008 */
[----:B------:R-:W-:Y:S01]  /*4d40*/  ISETP.GT.U32.AND P6, PT, R6, R7, PT ;  /* 0x000000070600720c */ /* 0x000fe20003fc4070 */
[----:B------:R-:W-:Y:S02]  /*4d50*/  IMAD.MOV R5, RZ, RZ, -R5 ;  /* 0x000000ffff057224 */ /* 0x000fe400078e0a05 */
[----:B------:R-:W-:-:S04]  /*4d60*/  IMAD.HI.U32 R8, R27, R4, RZ ;  /* 0x000000041b087227 */ /* 0x000fc800078e00ff */
[C---:B------:R-:W-:Y:S01]  /*4d70*/  IMAD R3, R6.reuse, R5, R3 ;  /* 0x0000000506037224 */ /* 0x040fe200078e0203 */
[----:B------:R-:W-:Y:S01]  /*4d80*/  IADD3 R5, R9, 0xa6, RZ ;  /* 0x000000a609057810 */ /* 0x000fe20007ffe0ff */
[----:B------:R-:W-:Y:S02]  /*4d90*/  IMAD.MOV R8, RZ, RZ, -R8 ;  /* 0x000000ffff087224 */ /* 0x000fe400078e0a08 */
[----:B------:R-:W-:Y:S01]  /*4da0*/  @!P4 IMAD.IADD R17, R17, 0x1, -R6 ;  /* 0x000000011111c824 */ /* 0x000fe200078e0a06 */
[C---:B------:R-:W-:Y:S01]  /*4db0*/  ISETP.GT.U32.AND P4, PT, R6.reuse, R3, PT ;  /* 0x000000030600720c */ /* 0x040fe20003f84070 */
[C---:B------:R-:W-:Y:S01]  /*4dc0*/  IMAD R4, R6.reuse, R8, R4 ;  /* 0x0000000806047224 */ /* 0x040fe200078e0204 */
[----:B------:R-:W-:Y:S01]  /*4dd0*/  IABS R8, R5 ;  /* 0x0000000500087213 */ /* 0x000fe20000000000 */
[----:B------:R-:W-:Y:S02]  /*4de0*/  @!P6 IMAD.IADD R7, R7, 0x1, -R6 ;  /* 0x000000010707e824 */ /* 0x000fe400078e0a06 */
[----:B------:R-:W-:Y:S01]  /*4df0*/  IMAD.HI.U32 R21, R27, R20, RZ ;  /* 0x000000141b157227 */ /* 0x000fe200078e00ff */
[----:B------:R-:W-:-:S03]  /*4e00*/  ISETP.GT.U32.AND P6, PT, R6, R4, PT ;  /* 0x000000040600720c */ /* 0x000fc60003fc4070 */
[----:B------:R-:W-:Y:S01]  /*4e10*/  @!P2 IMAD.MOV R11, RZ, RZ, -R11 ;  /* 0x000000ffff0ba224 */ /* 0x000fe200078e0a0b */
[----:B------:R-:W-:Y:S01]  /*4e20*/  ISETP.GT.U32.AND P2, PT, R6, R2, PT ;  /* 0x000000020600720c */ /* 0x000fe20003f44070 */
[----:B------:R-:W-:Y:S02]  /*4e30*/  IMAD.MOV R21, RZ, RZ, -R21 ;  /* 0x000000ffff157224 */ /* 0x000fe400078e0a15 */
[----:B------:R-:W-:Y:S01]  /*4e40*/  @!P4 IMAD.IADD R3, R3, 0x1, -R6 ;  /* 0x000000010303c824 */ /* 0x000fe200078e0a06 */
[----:B------:R0:W-:Y:S01]  /*4e50*/  STL [R1+0x2bc], R11 ;  /* 0x0002bc0b01007387 */ /* 0x0001e20000100800 */
[----:B------:R-:W-:Y:S01]  /*4e60*/  IMAD.HI.U32 R19, R27, R8, RZ ;  /* 0x000000081b137227 */ /* 0x000fe200078e00ff */
[----:B------:R-:W-:-:S03]  /*4e70*/  ISETP.GE.AND P4, PT, R0, RZ, PT ;  /* 0x000000ff0000720c */ /* 0x000fc60003f86270 */
[----:B------:R-:W-:Y:S01]  /*4e80*/  @!P6 IMAD.IADD R4, R4, 0x1, -R6 ;  /* 0x000000010404e824 */ /* 0x000fe200078e0a06 */
[C---:B------:R-:W-:Y:S01]  /*4e90*/  ISETP.GT.U32.AND P6, PT, R6.reuse, R3, PT ;  /* 0x000000030600720c */ /* 0x040fe20003fc4070 */
[C---:B------:R-:W-:Y:S02]  /*4ea0*/  IMAD R0, R6.reuse, R21, R20 ;  /* 0x0000001506007224 */ /* 0x040fe400078e0214 */
[----:B------:R-:W-:Y:S02]  /*4eb0*/  IMAD.MOV R19, RZ, RZ, -R19 ;  /* 0x000000ffff137224 */ /* 0x000fe400078e0a13 */
[----:B0-----:R-:W-:Y:S02]  /*4ec0*/  IMAD.MOV.U32 R11, RZ, RZ, R16 ;  /* 0x000000ffff0b7224 */ /* 0x001fe400078e0010 */
[----:B------:R-:W-:Y:S02]  /*4ed0*/  IMAD.MOV.U32 R13, RZ, RZ, R17 ;  /* 0x000000ffff0d7224 */ /* 0x000fe400078e0011 */
[----:B------:R-:W-:Y:S01]  /*4ee0*/  @!P3 IMAD.MOV R11, RZ, RZ, -R11 ;  /* 0x000000ffff0bb224 */ /* 0x000fe200078e0a0b */
[C---:B------:R-:W-:Y:S01]  /*4ef0*/  ISETP.GT.U32.AND P3, PT, R6.reuse, R0, PT ;  /* 0x000000000600720c */ /* 0x040fe20003f64070 */
[----:B------:R-:W-:-:S02]  /*4f00*/  IMAD R8, R6, R19, R8 ;  /* 0x0000001306087224 */ /* 0x000fc400078e0208 */
[--C-:B------:R-:W-:Y:S01]  /*4f10*/  @!P2 IMAD.IADD R2, R2, 0x1, -R6.reuse ;  /* 0x000000010202a824 */ /* 0x100fe200078e0a06 */
[----:B------:R-:W-:Y:S01]  /*4f20*/  ISETP.GE.AND P2, PT, R18, RZ, PT ;  /* 0x000000ff1200720c */ /* 0x000fe20003f46270 */
[----:B------:R-:W-:Y:S01]  /*4f30*/  @!P0 IMAD.MOV R13, RZ, RZ, -R13 ;  /* 0x000000ffff0d8224 */ /* 0x000fe200078e0a0d */
[----:B------:R-:W-:Y:S01]  /*4f40*/  IABS R18, R12 ;  /* 0x0000000c00127213 */ /* 0x000fe20000000000 */
[----:B------:R-:W-:Y:S01]  /*4f50*/  @!P6 IMAD.IADD R3, R3, 0x1, -R6 ;  /* 0x000000010303e824 */ /* 0x000fe200078e0a06 */
[C---:B------:R-:W-:Y:S01]  /*4f60*/  ISETP.GT.U32.AND P0, PT, R6.reuse, R4, PT ;  /* 0x000000040600720c */ /* 0x040fe20003f04070 */
[----:B------:R0:W-:Y:S01]  /*4f70*/  STL [R1+0x2b0], R11 ;  /* 0x0002b00b01007387 */ /* 0x0001e20000100800 */
[----:B------:R-:W-:-:S03]  /*4f80*/  ISETP.GT.U32.AND P6, PT, R6, R8, PT ;  /* 0x000000080600720c */ /* 0x000fc60003fc4070 */
[----:B------:R-:W-:Y:S01]  /*4f90*/  @!P3 IMAD.IADD R0, R0, 0x1, -R6 ;  /* 0x000000010000b824 */ /* 0x000fe200078e0a06 */
[----:B------:R-:W-:Y:S01]  /*4fa0*/  STL [R1+0x2ac], R13 ;  /* 0x0002ac0d01007387 */ /* 0x000fe20000100800 */
[----:B0-----:R-:W-:Y:S02]  /*4fb0*/  IMAD.MOV.U32 R11, RZ, RZ, R7 ;  /* 0x000000ffff0b7224 */ /* 0x001fe400078e0007 */
[----:B------:R-:W-:Y:S02]  /*4fc0*/  IMAD.MOV.U32 R7, RZ, RZ, R2 ;  /* 0x000000ffff077224 */ /* 0x000fe400078e0002 */
[----:B------:R-:W-:-:S04]  /*4fd0*/  IMAD.HI.U32 R2, R27, R18, RZ ;  /* 0x000000121b027227 */ /* 0x000fc800078e00ff */
[----:B------:R-:W-:Y:S01]  /*4fe0*/  @!P1 IMAD.MOV R7, RZ, RZ, -R7 ;  /* 0x000000ffff079224 */ /* 0x000fe200078e0a07 */
[----:B------:R-:W-:Y:S01]  /*4ff0*/  ISETP.GE.AND P1, PT, R5, RZ, PT ;  /* 0x000000ff0500720c */ /* 0x000fe20003f26270 */
[----:B------:R-:W-:Y:S01]  /*5000*/  IMAD.MOV R2, RZ, RZ, -R2 ;  /* 0x000000ffff027224 */ /* 0x000fe200078e0a02 */
[----:B------:R-:W-:Y:S01]  /*5010*/  IADD3 R5, R9, 0xa4, RZ ;  /* 0x000000a409057810 */ /* 0x000fe20007ffe0ff */
[----:B------:R-:W-:Y:S01]  /*5020*/  @!P0 IMAD.IADD R4, R4, 0x1, -R6 ;  /* 0x0000000104048824 */ /* 0x000fe200078e0a06 */
[----:B------:R-:W-:Y:S01]  /*5030*/  ISETP.GE.AND P0, PT, R12, RZ, PT ;  /* 0x000000ff0c00720c */ /* 0x000fe20003f06270 */
[----:B------:R-:W-:Y:S01]  /*5040*/  IMAD R21, R6, R2, R18 ;  /* 0x0000000206157224 */ /* 0x000fe200078e0212 */
[----:B------:R-:W-:Y:S01]  /*5050*/  IABS R20, R5 ;  /* 0x0000000500147213 */ /* 0x000fe20000000000 */
[----:B------:R-:W-:Y:S01]  /*5060*/  @!P6 IMAD.IADD R8, R8, 0x1, -R6 ;  /* 0x000000010808e824 */ /* 0x000fe200078e0a06 */
[----:B------:R-:W-:Y:S01]  /*5070*/  ISETP.GT.U32.AND P6, PT, R6, R0, PT ;  /* 0x000000000600720c */ /* 0x000fe20003fc4070 */
[----:B------:R-:W-:Y:S01]  /*5080*/  @!P5 IMAD.MOV R11, RZ, RZ, -R11 ;  /* 0x000000ffff0bd224 */ /* 0x000fe200078e0a0b */
[----:B------:R-:W-:Y:S01]  /*5090*/  ISETP.GE.AND P5, PT, R10, RZ, PT ;  /* 0x000000ff0a00720c */ /* 0x000fe20003fa6270 */
[----:B------:R-:W-:Y:S01]  /*50a0*/  IMAD.MOV.U32 R10, RZ, RZ, R3 ;  /* 0x000000ffff0a7224 */ /* 0x000fe200078e0003 */
[----:B------:R-:W-:Y:S01]  /*50b0*/  ISETP.GE.AND P3, PT, R5, RZ, PT ;  /* 0x000000ff0500720c */ /* 0x000fe20003f66270 */
[----:B------:R-:W-:Y:S01]  /*50c0*/  @!P4 IMAD.MOV R4, RZ, RZ, -R4 ;  /* 0x000000ffff04c224 */ /* 0x000fe200078e0a04 */
[----:B------:R-:W-:Y:S01]  /*50d0*/  ISETP.GT.U32.AND P4, PT, R6, R21, PT ;  /* 0x000000150600720c */ /* 0x000fe20003f84070 */
[----:B------:R-:W-:Y:S01]  /*50e0*/  IMAD.HI.U32 R3, R27, R20, RZ ;  /* 0x000000141b037227 */ /* 0x000fe200078e00ff */
[----:B------:R-:W-:Y:S01]  /*50f0*/  STL [R1+0x2a8], R11 ;  /* 0x0002a80b01007387 */ /* 0x000fe20000100800 */
[----:B------:R-:W-:-:S02]  /*5100*/  IADD3 R5, R9, 0xa2, RZ ;  /* 0x000000a209057810 */ /* 0x000fc40007ffe0ff */
[----:B------:R-:W-:Y:S01]  /*5110*/  @!P2 IMAD.MOV R10, RZ, RZ, -R10 ;  /* 0x000000ffff0aa224 */ /* 0x000fe200078e0a0a */
[----:B------:R-:W-:Y:S01]  /*5120*/  ISETP.GT.U32.AND P2, PT, R6, R8, PT ;  /* 0x000000080600720c */ /* 0x000fe20003f44070 */
[----:B------:R0:W-:Y:S01]  /*5130*/  STL [R1+0x2a4], R7 ;  /* 0x0002a40701007387 */ /* 0x0001e20000100800 */
[----:B------:R-:W-:Y:S01]  /*5140*/  IMAD.MOV R3, RZ, RZ, -R3 ;  /* 0x000000ffff037224 */ /* 0x000fe200078e0a03 */
[----:B------:R-:W-:Y:S01]  /*5150*/  IABS R19, R5 ;  /* 0x0000000500137213 */ /* 0x000fe20000000000 */
[----:B------:R-:W-:Y:S01]  /*5160*/  @!P6 IMAD.IADD R0, R0, 0x1, -R6 ;  /* 0x000000010000e824 */ /* 0x000fe200078e0a06 */
[----:B------:R1:W-:Y:S01]  /*5170*/  STL [R1+0x29c], R10 ;  /* 0x00029c0a01007387 */ /* 0x0003e20000100800 */
[----:B------:R-:W-:Y:S01]  /*5180*/  IMAD R20, R6, R3, R20 ;  /* 0x0000000306147224 */ /* 0x000fe200078e0214 */
[----:B------:R-:W-:Y:S01]  /*5190*/  IADD3 R2, R9, 0xa1, RZ ;  /* 0x000000a109027810 */ /* 0x000fe20007ffe0ff */
[----:B------:R-:W-:Y:S01]  /*51a0*/  @!P4 IMAD.IADD R21, R21, 0x1, -R6 ;  /* 0x000000011515c824 */ /* 0x000fe200078e0a06 */
[----:B------:R2:W-:Y:S01]  /*51b0*/  STL [R1+0x298], R4 ;  /* 0x0002980401007387 */ /* 0x0005e20000100800 */
[----:B------:R-:W-:-:S02]  /*51c0*/  ISETP.GE.AND P4, PT, R5, RZ, PT ;  /* 0x000000ff0500720c */ /* 0x000fc40003f86270 */
[----:B0-----:R-:W-:Y:S01]  /*51d0*/  IADD3 R7, R9, 0xa3, RZ ;  /* 0x000000a309077810 */ /* 0x001fe20007ffe0ff */
[----:B------:R-:W-:Y:S01]  /*51e0*/  @!P2 IMAD.IADD R8, R8, 0x1, -R6 ;  /* 0x000000010808a824 */ /* 0x000fe200078e0a06 */
[----:B------:R-:W-:Y:S01]  /*51f0*/  ISETP.GT.U32.AND P6, PT, R6, R20, PT ;  /* 0x000000140600720c */ /* 0x000fe20003fc4070 */
[----:B-1----:R-:W-:Y:S01]  /*5200*/  IMAD.MOV.U32 R10, RZ, RZ, R0 ;  /* 0x000000ffff0a7224 */ /* 0x002fe200078e0000 */
[----:B------:R-:W-:Y:S02]  /*5210*/  IABS R16, R7 ;  /* 0x0000000700107213 */ /* 0x000fe40000000000 */
[----:B------:R-:W-:Y:S01]  /*5220*/  ISETP.GE.AND P2, PT, R7, RZ, PT ;  /* 0x000000ff0700720c */ /* 0x000fe20003f46270 */
[----:B--2---:R-:W-:Y:S01]  /*5230*/  IMAD.HI.U32 R4, R27, R19, RZ ;  /* 0x000000131b047227 */ /* 0x004fe200078e00ff */
[----:B------:R-:W-:Y:S02]  /*5240*/  IABS R18, R2 ;  /* 0x0000000200127213 */ /* 0x000fe40000000000 */
[----:B------:R-:W-:Y:S01]  /*5250*/  IADD3 R0, R9, 0x9f, RZ ;  /* 0x0000009f09007810 */ /* 0x000fe20007ffe0ff */
[----:B------:R-:W-:Y:S01]  /*5260*/  IMAD.HI.U32 R3, R27, R16, RZ ;  /* 0x000000101b037227 */ /* 0x000fe200078e00ff */
[----:B------:R-:W-:-:S02]  /*5270*/  IADD3 R12, R9, 0x9d, RZ ;  /* 0x0000009d090c7810 */ /* 0x000fc40007ffe0ff */
[----:B------:R-:W-:Y:S01]  /*5280*/  IABS R5, R0 ;  /* 0x0000000000057213 */ /* 0x000fe20000000000 */
[----:B------:R-:W-:Y:S01]  /*5290*/  @!P5 IMAD.MOV R10, RZ, RZ, -R10 ;  /* 0x000000ffff0ad224 */ /* 0x000fe200078e0a0a */
[C---:B------:R-:W-:Y:S01]  /*52a0*/  ISETP.GT.U32.AND P5, PT, R6.reuse, R21, PT ;  /* 0x000000150600720c */ /* 0x040fe20003fa4070 */
[----:B------:R-:W-:Y:S02]  /*52b0*/  IMAD.MOV R4, RZ, RZ, -R4 ;  /* 0x000000ffff047224 */ /* 0x000fe400078e0a04 */
[----:B------:R-:W-:Y:S01]  /*52c0*/  IMAD.MOV R7, RZ, RZ, -R3 ;  /* 0x000000ffff077224 */ /* 0x000fe200078e0a03 */
[----:B------:R0:W-:Y:S01]  /*52d0*/  STL [R1+0x290], R10 ;  /* 0x0002900a01007387 */ /* 0x0001e20000100800 */
[C---:B------:R-:W-:Y:S02]  /*52e0*/  IMAD R19, R6.reuse, R4, R19 ;  /* 0x0000000406137224 */ /* 0x040fe400078e0213 */
[----:B------:R-:W-:Y:S01]  /*52f0*/  IMAD R16, R6, R7, R16 ;  /* 0x0000000706107224 */ /* 0x000fe200078e0210 */
[C---:B------:R-:W-:Y:S01]  /*5300*/  IADD3 R7, R9.reuse, 0xa0, RZ ;  /* 0x000000a009077810 */ /* 0x040fe20007ffe0ff */
[----:B------:R-:W-:Y:S01]  /*5310*/  IMAD.MOV.U32 R4, RZ, RZ, R8 ;  /* 0x000000ffff047224 */ /* 0x000fe200078e0008 */
[----:B------:R-:W-:Y:S01]  /*5320*/  IADD3 R8, R9, 0x9e, RZ ;  /* 0x0000009e09087810 */ /* 0x000fe20007ffe0ff */
[----:B------:R-:W-:-:S02]  /*5330*/  @!P6 IMAD.IADD R20, R20, 0x1, -R6 ;  /* 0x000000011414e824 */ /* 0x000fc400078e0a06 */
[----:B------:R-:W-:Y:S01]  /*5340*/  @!P1 IMAD.MOV R4, RZ, RZ, -R4 ;  /* 0x000000ffff049224 */ /* 0x000fe200078e0a04 */
[C---:B------:R-:W-:Y:S01]  /*5350*/  ISETP.GT.U32.AND P1, PT, R6.reuse, R16, PT ;  /* 0x000000100600720c */ /* 0x040fe20003f24070 */
[----:B------:R-:W-:Y:S01]  /*5360*/  @!P5 IMAD.IADD R21, R21, 0x1, -R6 ;  /* 0x000000011515d824 */ /* 0x000fe200078e0a06 */
[C---:B------:R-:W-:Y:S01]  /*5370*/  ISETP.GT.U32.AND P6, PT, R6.reuse, R20, PT ;  /* 0x000000140600720c */ /* 0x040fe20003fc4070 */
[----:B------:R-:W-:Y:S01]  /*5380*/  IMAD.HI.U32 R3, R27, R18, RZ ;  /* 0x000000121b037227 */ /* 0x000fe200078e00ff */
[C---:B------:R-:W-:Y:S01]  /*5390*/  ISETP.GT.U32.AND P5, PT, R6.reuse, R19, PT ;  /* 0x000000130600720c */ /* 0x040fe20003fa4070 */
[----:B------:R1:W-:Y:S01]  /*53a0*/  STL [R1+0x294], R4 ;  /* 0x0002940401007387 */ /* 0x0003e20000100800 */
[----:B0-----:R-:W-:Y:S01]  /*53b0*/  IABS R10, R7 ;  /* 0x00000007000a7213 */ /* 0x001fe20000000000 */
[----:B------:R-:W-:Y:S02]  /*53c0*/  IMAD.MOV R3, RZ, RZ, -R3 ;  /* 0x000000ffff037224 */ /* 0x000fe400078e0a03 */
[----:B------:R-:W-:Y:S01]  /*53d0*/  IMAD.MOV.U32 R13, RZ, RZ, R21 ;  /* 0x000000ffff0d7224 */ /* 0x000fe200078e0015 */
[----:B------:R-:W-:Y:S01]  /*53e0*/  IADD3 R21, R9, 0x96, RZ ;  /* 0x0000009609157810 */ /* 0x000fe20007ffe0ff */
[----:B------:R-:W-:Y:S01]  /*53f0*/  IMAD R18, R6, R3, R18 ;  /* 0x0000000306127224 */ /* 0x000fe200078e0212 */
[----:B------:R-:W-:Y:S01]  /*5400*/  IABS R3, R12 ;  /* 0x0000000c00037213 */ /* 0x000fe20000000000 */
[--C-:B------:R-:W-:Y:S01]  /*5410*/  @!P1 IMAD.IADD R16, R16, 0x1, -R6.reuse ;  /* 0x0000000110109824 */ /* 0x100fe200078e0a06 */
[----:B------:R-:W-:Y:S01]  /*5420*/  ISETP.GE.AND P1, PT, R2, RZ, PT ;  /* 0x000000ff0200720c */ /* 0x000fe20003f26270 */
[--C-:B------:R-:W-:Y:S01]  /*5430*/  @!P6 IMAD.IADD R20, R20, 0x1, -R6.reuse ;  /* 0x000000011414e824 */ /* 0x100fe200078e0a06 */
[C---:B------:R-:W-:Y:S01]  /*5440*/  ISETP.GT.U32.AND P6, PT, R6.reuse, R18, PT ;  /* 0x000000120600720c */ /* 0x040fe20003fc4070 */
[----:B------:R-:W-:Y:S01]  /*5450*/  @!P5 IMAD.IADD R19, R19, 0x1, -R6 ;  /* 0x000000011313d824 */ /* 0x000fe200078e0a06 */
[----:B------:R-:W-:Y:S01]  /*5460*/  ISETP.GT.U32.AND P5, PT, R6, R16, PT ;  /* 0x000000100600720c */ /* 0x000fe20003fa4070 */
[----:B------:R-:W-:Y:S01]  /*5470*/  IMAD.HI.U32 R17, R27, R10, RZ ;  /* 0x0000000a1b117227 */ /* 0x000fe200078e00ff */
[----:B-1----:R-:W-:-:S03]  /*5480*/  IABS R4, R8 ;  /* 0x0000000800047213 */ /* 0x002fc60000000000 */
[----:B------:R-:W-:Y:S02]  /*5490*/  IMAD.MOV R17, RZ, RZ, -R17 ;  /* 0x000000ffff117224 */ /* 0x000fe400078e0a11 */
[----:B------:R-:W-:-:S04]  /*54a0*/  IMAD.HI.U32 R2, R27, R5, RZ ;  /* 0x000000051b027227 */ /* 0x000fc800078e00ff */
[----:B------:R-:W-:Y:S02]  /*54b0*/  IMAD R10, R6, R17, R10 ;  /* 0x00000011060a7224 */ /* 0x000fe400078e020a */
[--C-:B------:R-:W-:Y:S01]  /*54c0*/  @!P6 IMAD.IADD R18, R18, 0x1, -R6.reuse ;  /* 0x000000011212e824 */ /* 0x100fe200078e0a06 */
[----:B------:R-:W-:Y:S01]  /*54d0*/  ISETP.GT.U32.AND P6, PT, R6, R19, PT ;  /* 0x000000130600720c */ /* 0x000fe20003fc4070 */
[----:B------:R-:W-:Y:S01]  /*54e0*/  @!P5 IMAD.IADD R16, R16, 0x1, -R6 ;  /* 0x000000011010d824 */ /* 0x000fe200078e0a06 */
[C---:B------:R-:W-:Y:S01]  /*54f0*/  ISETP.GT.U32.AND P5, PT, R6.reuse, R10, PT ;  /* 0x0000000a0600720c */ /* 0x040fe20003fa4070 */
[----:B------:R-:W-:Y:S02]  /*5500*/  IMAD.MOV.U32 R11, RZ, RZ, R20 ;  /* 0x000000ffff0b7224 */ /* 0x000fe400078e0014 */
[----:B------:R-:W-:Y:S02]  /*5510*/  IMAD.MOV R2, RZ, RZ, -R2 ;  /* 0x000000ffff027224 */ /* 0x000fe400078e0a02 */
[----:B------:R-:W-:Y:S01]  /*5520*/  @!P0 IMAD.MOV R13, RZ, RZ, -R13 ;  /* 0x000000ffff0d8224 */ /* 0x000fe200078e0a0d */
[C---:B------:R-:W-:Y:S01]  /*5530*/  ISETP.GT.U32.AND P0, PT, R6.reuse, R18, PT ;  /* 0x000000120600720c */ /* 0x040fe20003f04070 */
[----:B------:R-:W-:Y:S01]  /*5540*/  @!P3 IMAD.MOV R11, RZ, RZ, -R11 ;  /* 0x000000ffff0bb224 */ /* 0x000fe200078e0a0b */
[----:B------:R-:W-:Y:S01]  /*5550*/  ISETP.GE.AND P3, PT, R7, RZ, PT ;  /* 0x000000ff0700720c */ /* 0x000fe20003f66270 */
[----:B------:R-:W-:Y:S01]  /*5560*/  IMAD R5, R6, R2, R5 ;  /* 0x0000000206057224 */ /* 0x000fe200078e0205 */
[----:B------:R0:W-:Y:S01]  /*5570*/  STL [R1+0x23c], R13 ;  /* 0x00023c0d01007387 */ /* 0x0001e20000100800 */
[----:B------:R-:W-:Y:S01]  /*5580*/  IMAD.HI.U32 R7, R27, R3, RZ ;  /* 0x000000031b077227 */ /* 0x000fe200078e00ff */
[----:B------:R-:W-:-:S02]  /*5590*/  IADD3 R2, R9, 0x9c, RZ ;  /* 0x0000009c09027810 */ /* 0x000fc40007ffe0ff */
[----:B------:R1:W-:Y:S01]  /*55a0*/  STL [R1+0x254], R11 ;  /* 0x0002540b01007387 */ /* 0x0003e20000100800 */
[----:B------:R-:W-:Y:S02]  /*55b0*/  IMAD.MOV R7, RZ, RZ, -R7 ;  /* 0x000000ffff077224 */ /* 0x000fe400078e0a07 */
[--C-:B------:R-:W-:Y:S01]  /*55c0*/  @!P6 IMAD.IADD R19, R19, 0x1, -R6.reuse ;  /* 0x000000011313e824 */ /* 0x100fe200078e0a06 */
[----:B------:R-:W-:Y:S01]  /*55d0*/  ISETP.GT.U32.AND P6, PT, R6, R5, PT ;  /* 0x000000050600720c */ /* 0x000fe20003fc4070 */
[----:B------:R-:W-:Y:S02]  /*55e0*/  @!P5 IMAD.IADD R10, R10, 0x1, -R6 ;  /* 0x000000010a0ad824 */ /* 0x000fe400078e0a06 */
[----:B------:R-:W-:Y:S01]  /*55f0*/  IMAD R3, R6, R7, R3 ;  /* 0x0000000706037224 */ /* 0x000fe200078e0203 */
[----:B------:R-:W-:Y:S01]  /*5600*/  IADD3 R7, R9, 0x9b, RZ ;  /* 0x0000009b09077810 */ /* 0x000fe20007ffe0ff */
[----:B0-----:R-:W-:Y:S02]  /*5610*/  IMAD.MOV.U32 R13, RZ, RZ, R19 ;  /* 0x000000ffff0d7224 */ /* 0x001fe400078e0013 */
[----:B-1----:R-:W-:-:S02]  /*5620*/  IMAD.MOV.U32 R11, RZ, RZ, R16 ;  /* 0x000000ffff0b7224 */ /* 0x002fc400078e0010 */
[----:B------:R-:W-:-:S04]  /*5630*/  IMAD.HI.U32 R17, R27, R4, RZ ;  /* 0x000000041b117227 */ /* 0x000fc800078e00ff */
[----:B------:R-:W-:Y:S01]  /*5640*/  @!P2 IMAD.MOV R11, RZ, RZ, -R11 ;  /* 0x000000ffff0ba224 */ /* 0x000fe200078e0a0b */
[----:B------:R-:W-:Y:S01]  /*5650*/  ISETP.GT.U32.AND P2, PT, R6, R10, PT ;  /* 0x0000000a0600720c */ /* 0x000fe20003f44070 */
[--C-:B------:R-:W-:Y:S01]  /*5660*/  @!P0 IMAD.IADD R18, R18, 0x1, -R6.reuse ;  /* 0x0000000112128824 */ /* 0x100fe200078e0a06 */
[----:B------:R-:W-:Y:S01]  /*5670*/  ISETP.GE.AND P0, PT, R0, RZ, PT ;  /* 0x000000ff0000720c */ /* 0x000fe20003f06270 */
[----:B------:R-:W-:Y:S01]  /*5680*/  @!P4 IMAD.MOV R13, RZ, RZ, -R13 ;  /* 0x000000ffff0dc224 */ /* 0x000fe200078e0a0d */
[C---:B------:R-:W-:Y:S01]  /*5690*/  ISETP.GT.U32.AND P4, PT, R6.reuse, R3, PT ;  /* 0x000000030600720c */ /* 0x040fe20003f84070 */
[----:B------:R-:W-:Y:S01]  /*56a0*/  IMAD.MOV R17, RZ, RZ, -R17 ;  /* 0x000000ffff117224 */ /* 0x000fe200078e0a11 */
[----:B------:R0:W-:Y:S01]  /*56b0*/  STL [R1+0x288], R11 ;  /* 0x0002880b01007387 */ /* 0x0001e20000100800 */
[----:B------:R-:W-:Y:S01]  /*56c0*/  @!P6 IMAD.IADD R5, R5, 0x1, -R6 ;  /* 0x000000010505e824 */ /* 0x000fe200078e0a06 */
[----:B------:R-:W-:Y:S01]  /*56d0*/  IABS R0, R2 ;  /* 0x0000000200007213 */ /* 0x000fe20000000000 */
[C---:B------:R-:W-:Y:S01]  /*56e0*/  IMAD R4, R6.reuse, R17, R4 ;  /* 0x0000001106047224 */ /* 0x040fe200078e0204 */
[----:B------:R-:W-:Y:S01]  /*56f0*/  IABS R17, R7 ;  /* 0x0000000700117213 */ /* 0x000fe20000000000 */
[----:B------:R-:W-:Y:S01]  /*5700*/  STL [R1+0x25c], R13 ;  /* 0x00025c0d01007387 */ /* 0x000fe20000100800 */
[----:B------:R-:W-:Y:S01]  /*5710*/  ISETP.GT.U32.AND P6, PT, R6, R5, PT ;  /* 0x000000050600720c */ /* 0x000fe20003fc4070 */
[----:B------:R-:W-:Y:S01]  /*5720*/  @!P2 IMAD.IADD R10, R10, 0x1, -R6 ;  /* 0x000000010a0aa824 */ /* 0x000fe200078e0a06 */
[----:B------:R-:W-:Y:S01]  /*5730*/  ISETP.GT.U32.AND P5, PT, R6, R4, PT ;  /* 0x000000040600720c */ /* 0x000fe20003fa4070 */
[----:B------:R-:W-:Y:S01]  /*5740*/  IMAD.HI.U32 R16, R27, R0, RZ ;  /* 0x000000001b107227 */ /* 0x000fe200078e00ff */
[----:B------:R-:W-:-:S03]  /*5750*/  ISETP.GE.AND P2, PT, R12, RZ, PT ;  /* 0x000000ff0c00720c */ /* 0x000fc60003f46270 */
[----:B0-----:R-:W-:Y:S02]  /*5760*/  IMAD.MOV.U32 R11, RZ, RZ, R18 ;  /* 0x000000ffff0b7224 */ /* 0x001fe400078e0012 */
[----:B------:R-:W-:Y:S01]  /*5770*/  @!P4 IMAD.IADD R3, R3, 0x1, -R6 ;  /* 0x000000010303c824 */ /* 0x000fe200078e0a06 */
[----:B------:R-:W-:Y:S01]  /*5780*/  ISETP.GE.AND P4, PT, R2, RZ, PT ;  /* 0x000000ff0200720c */ /* 0x000fe20003f86270 */
[----:B------:R-:W-:Y:S01]  /*5790*/  @!P1 IMAD.MOV R11, RZ, RZ, -R11 ;  /* 0x000000ffff0b9224 */ /* 0x000fe200078e0a0b */
[----:B------:R-:W-:Y:S01]  /*57a0*/  ISETP.GE.AND P1, PT, R8, RZ, PT ;  /* 0x000000ff0800720c */ /* 0x000fe20003f26270 */
[----:B------:R-:W-:Y:S02]  /*57b0*/  IMAD.MOV R16, RZ, RZ, -R16 ;  /* 0x000000ffff107224 */ /* 0x000fe400078e0a10 */
[----:B------:R-:W-:Y:S01]  /*57c0*/  IMAD.MOV.U32 R8, RZ, RZ, R17 ;  /* 0x000000ffff087224 */ /* 0x000fe200078e0011 */
[----:B------:R0:W-:Y:S01]  /*57d0*/  STL [R1+0x260], R11 ;  /* 0x0002600b01007387 */ /* 0x0001e20000100800 */
[----:B------:R-:W-:Y:S01]  /*57e0*/  IMAD R0, R6, R16, R0 ;  /* 0x0000001006007224 */ /* 0x000fe200078e0200 */
[----:B------:R-:W-:Y:S01]  /*57f0*/  IADD3 R17, R9, 0x9a, RZ ;  /* 0x0000009a09117810 */ /* 0x000fe20007ffe0ff */
[----:B------:R-:W-:Y:S01]  /*5800*/  IMAD.HI.U32 R12, R27, R8, RZ ;  /* 0x000000081b0c7227 */ /* 0x000fe200078e00ff */
[----:B------:R-:W-:-:S03]  /*5810*/  IADD3 R16, R9, 0x95, RZ ;  /* 0x0000009509107810 */ /* 0x000fc60007ffe0ff */
[--C-:B------:R-:W-:Y:S01]  /*5820*/  @!P5 IMAD.IADD R4, R4, 0x1, -R6.reuse ;  /* 0x000000010404d824 */ /* 0x100fe200078e0a06 */
[----:B------:R-:W-:Y:S01]  /*5830*/  IABS R19, R16 ;  /* 0x0000001000137213 */ /* 0x000fe20000000000 */
[----:B------:R-:W-:Y:S01]  /*5840*/  @!P6 IMAD.IADD R5, R5, 0x1, -R6 ;  /* 0x000000010505e824 */ /* 0x000fe200078e0a06 */
[C---:B------:R-:W-:Y:S01]  /*5850*/  ISETP.GT.U32.AND P6, PT, R6.reuse, R0, PT ;  /* 0x000000000600720c */ /* 0x040fe20003fc4070 */
[----:B0-----:R-:W-:Y:S01]  /*5860*/  IMAD.MOV.U32 R11, RZ, RZ, R10 ;  /* 0x000000ffff0b7224 */ /* 0x001fe200078e000a */
[C---:B------:R-:W-:Y:S01]  /*5870*/  ISETP.GT.U32.AND P5, PT, R6.reuse, R4, PT ;  /* 0x000000040600720c */ /* 0x040fe20003fa4070 */
[----:B------:R-:W-:Y:S01]  /*5880*/  IMAD.MOV R12, RZ, RZ, -R12 ;  /* 0x000000ffff0c7224 */ /* 0x000fe200078e0a0c */
[----:B------:R-:W-:Y:S01]  /*5890*/  IADD3 R10, R9, 0x99, RZ ;  /* 0x00000099090a7810 */ /* 0x000fe20007ffe0ff */
[----:B------:R-:W-:Y:S01]  /*58a0*/  @!P3 IMAD.MOV R11, RZ, RZ, -R11 ;  /* 0x000000ffff0bb224 */ /* 0x000fe200078e0a0b */
[C---:B------:R-:W-:Y:S01]  /*58b0*/  ISETP.GT.U32.AND P3, PT, R6.reuse, R3, PT ;  /* 0x000000030600720c */ /* 0x040fe20003f64070 */
[----:B------:R-:W-:-:S03]  /*58c0*/  IMAD R2, R6, R12, R8 ;  /* 0x0000000c06027224 */ /* 0x000fc600078e0208 */
[----:B------:R0:W-:Y:S03]  /*58d0*/  STL [R1+0x264], R11 ;  /* 0x0002640b01007387 */ /* 0x0001e60000100800 */
[--C-:B------:R-:W-:Y:S02]  /*58e0*/  @!P6 IMAD.IADD R0, R0, 0x1, -R6.reuse ;  /* 0x000000010000e824 */ /* 0x100fe400078e0a06 */
[--C-:B------:R-:W-:Y:S01]  /*58f0*/  @!P5 IMAD.IADD R4, R4, 0x1, -R6.reuse ;  /* 0x000000010404d824 */ /* 0x100fe200078e0a06 */
[----:B------:R-:W-:Y:S02]  /*5900*/  ISETP.GE.AND P5, PT, R7, RZ, PT ;  /* 0x000000ff0700720c */ /* 0x000fe40003fa6270 */
[C---:B------:R-:W-:Y:S01]  /*5910*/  ISETP.GT.U32.AND P6, PT, R6.reuse, R0, PT ;  /* 0x000000000600720c */ /* 0x040fe20003fc4070 */
[----:B------:R-:W-:Y:S01]  /*5920*/  @!P3 IMAD.IADD R3, R3, 0x1, -R6 ;  /* 0x000000010303b824 */ /* 0x000fe200078e0a06 */
[----:B------:R-:W-:Y:S01]  /*5930*/  ISETP.GT.U32.AND P3, PT, R6, R2, PT ;  /* 0x000000020600720c */ /* 0x000fe20003f64070 */
[----:B0-----:R-:W-:Y:S01]  /*5940*/  IMAD.MOV.U32 R11, RZ, RZ, R5 ;  /* 0x000000ffff0b7224 */ /* 0x001fe200078e0005 */
[C---:B------:R-:W-:Y:S01]  /*5950*/  IADD3 R5, R9.reuse, 0x98, RZ ;  /* 0x0000009809057810 */ /* 0x040fe20007ffe0ff */
[----:B------:R-:W-:Y:S01]  /*5960*/  IMAD.MOV.U32 R8, RZ, RZ, R3 ;  /* 0x000000ffff087224 */ /* 0x000fe200078e0003 */
[----:B------:R-:W-:Y:S01]  /*5970*/  IADD3 R7, R9, 0x97, RZ ;  /* 0x0000009709077810 */ /* 0x000fe20007ffe0ff */
[----:B------:R-:W-:Y:S01]  /*5980*/  @!P0 IMAD.MOV R11, RZ, RZ, -R11 ;  /* 0x000000ffff0b8224 */ /* 0x000fe200078e0a0b */
[----:B------:R-:W-:Y:S01]  /*5990*/  ISETP.GE.AND P0, PT, R17, RZ, PT ;  /* 0x000000ff1100720c */ /* 0x000fe20003f06270 */
[----:B------:R-:W-:Y:S01]  /*59a0*/  @!P1 IMAD.MOV R4, RZ, RZ, -R4 ;  /* 0x000000ffff049224 */ /* 0x000fe200078e0a04 */
[----:B------:R-:W-:Y:S01]  /*59b0*/  IABS R17, R17 ;  /* 0x0000001100117213 */ /* 0x000fe20000000000 */
[----:B------:R-:W-:Y:S01]  /*59c0*/  @!P2 IMAD.MOV R8, RZ, RZ, -R8 ;  /* 0x000000ffff08a224 */ /* 0x000fe200078e0a08 */
[----:B------:R0:W-:Y:S01]  /*59d0*/  STL [R1+0x268], R11 ;  /* 0x0002680b01007387 */ /* 0x0001e20000100800 */
[----:B------:R-:W-:Y:S01]  /*59e0*/  ISETP.GE.AND P2, PT, R5, RZ, PT ;  /* 0x000000ff0500720c */ /* 0x000fe20003f46270 */
[--C-:B------:R-:W-:Y:S01]  /*59f0*/  @!P6 IMAD.IADD R0, R0, 0x1, -R6.reuse ;  /* 0x000000010000e824 */ /* 0x100fe200078e0a06 */
[----:B------:R-:W-:Y:S01]  /*5a00*/  IABS R5, R5 ;  /* 0x0000000500057213 */ /* 0x000fe20000000000 */
[----:B------:R-:W-:Y:S01]  /*5a10*/  @!P3 IMAD.IADD R2, R2, 0x1, -R6 ;  /* 0x000000010202b824 */ /* 0x000fe200078e0a06 */
[----:B------:R-:W-:Y:S01]  /*5a20*/  STL [R1+0x27c], R4 ;  /* 0x00027c0401007387 */ /* 0x000fe20000100800 */
[----:B------:R-:W-:-:S02]  /*5a30*/  ISETP.GE.AND P1, PT, R10, RZ, PT ;  /* 0x000000ff0a00720c */ /* 0x000fc40003f26270 */
[----:B------:R-:W-:Y:S01]  /*5a40*/  IABS R10, R10 ;  /* 0x0000000a000a7213 */ /* 0x000fe20000000000 */
[----:B------:R1:W-:Y:S01]  /*5a50*/  STL [R1+0x284], R8 ;  /* 0x0002840801007387 */ /* 0x0003e20000100800 */
[----:B------:R-:W-:Y:S01]  /*5a60*/  ISETP.GT.U32.AND P3, PT, R6, R2, PT ;  /* 0x000000020600720c */ /* 0x000fe20003f64070 */
[----:B------:R-:W-:Y:S01]  /*5a70*/  IMAD.HI.U32 R3, R27, R5, RZ ;  /* 0x000000051b037227 */ /* 0x000fe200078e00ff */
[----:B------:R-:W-:Y:S02]  /*5a80*/  ISETP.GE.AND P6, PT, R7, RZ, PT ;  /* 0x000000ff0700720c */ /* 0x000fe40003fc6270 */
[----:B------:R-:W-:Y:S01]  /*5a90*/  IABS R7, R7 ;  /* 0x0000000700077213 */ /* 0x000fe20000000000 */
[----:B0-----:R-:W-:Y:S02]  /*5aa0*/  IMAD.MOV.U32 R11, RZ, RZ, R0 ;  /* 0x000000ffff0b7224 */ /* 0x001fe400078e0000 */
[----:B------:R-:W-:Y:S02]  /*5ab0*/  IMAD.MOV R3, RZ, RZ, -R3 ;  /* 0x000000ffff037224 */ /* 0x000fe400078e0a03 */
[----:B-1----:R-:W-:-:S04]  /*5ac0*/  IMAD.HI.U32 R8, R27, R17, RZ ;  /* 0x000000111b087227 */ /* 0x002fc800078e00ff */
[----:B------:R-:W-:Y:S02]  /*5ad0*/  IMAD.MOV R8, RZ, RZ, -R8 ;  /* 0x000000ffff087224 */ /* 0x000fe400078e0a08 */
[----:B------:R-:W-:Y:S02]  /*5ae0*/  @!P4 IMAD.MOV R11, RZ, RZ, -R11 ;  /* 0x000000ffff0bc224 */ /* 0x000fe400078e0a0b */
[----:B------:R-:W-:Y:S02]  /*5af0*/  IMAD R17, R6, R8, R17 ;  /* 0x0000000806117224 */ /* 0x000fe400078e0211 */
[----:B------:R-:W-:Y:S01]  /*5b00*/  @!P3 IMAD.IADD R2, R2, 0x1, -R6 ;  /* 0x000000010202b824 */ /* 0x000fe200078e0a06 */
[----:B------:R-:W-:Y:S01]  /*5b10*/  STL [R1+0x26c], R11 ;  /* 0x00026c0b01007387 */ /* 0x000fe20000100800 */
[----:B------:R-:W-:Y:S01]  /*5b20*/  IMAD.HI.U32 R4, R27, R10, RZ ;  /* 0x0000000a1b047227 */ /* 0x000fe200078e00ff */
[----:B------:R-:W-:-:S03]  /*5b30*/  ISETP.GT.U32.AND P4, PT, R6, R17, PT ;  /* 0x000000110600720c */ /* 0x000fc60003f84070 */
[C---:B------:R-:W-:Y:S01]  /*5b40*/  IMAD R5, R6.reuse, R3, R5 ;  /* 0x0000000306057224 */ /* 0x040fe200078e0205 */
[----:B------:R-:W-:Y:S01]  /*5b50*/  IABS R3, R21 ;  /* 0x0000001500037213 */ /* 0x000fe20000000000 */
[----:B------:R-:W-:Y:S01]  /*5b60*/  IMAD.MOV.U32 R8, RZ, RZ, R2 ;  /* 0x000000ffff087224 */ /* 0x000fe200078e0002 */
[----:B------:R-:W-:Y:S01]  /*5b70*/  IADD3 R2, R9, 0x93, RZ ;  /* 0x0000009309027810 */ /* 0x000fe20007ffe0ff */
[----:B------:R-:W-:Y:S02]  /*5b80*/  IMAD.MOV R4, RZ, RZ, -R4 ;  /* 0x000000ffff047224 */ /* 0x000fe400078e0a04 */
[----:B------:R-:W-:Y:S01]  /*5b90*/  @!P5 IMAD.MOV R8, RZ, RZ, -R8 ;  /* 0x000000ffff08d224 */ /* 0x000fe200078e0a08 */
[C---:B------:R-:W-:Y:S01]  /*5ba0*/  ISETP.GT.U32.AND P5, PT, R6.reuse, R5, PT ;  /* 0x000000050600720c */ /* 0x040fe20003fa4070 */
[C---:B------:R-:W-:Y:S01]  /*5bb0*/  IMAD R10, R6.reuse, R4, R10 ;  /* 0x00000004060a7224 */ /* 0x040fe200078e020a */
[----:B------:R-:W-:Y:S01]  /*5bc0*/  IABS R18, R2 ;  /* 0x0000000200127213 */ /* 0x000fe20000000000 */
[----:B------:R-:W-:Y:S01]  /*5bd0*/  @!P4 IMAD.IADD R17, R17, 0x1, -R6 ;  /* 0x000000011111c824 */ /* 0x000fe200078e0a06 */
[----:B------:R0:W-:Y:S01]  /*5be0*/  STL [R1+0x418], R8 ;  /* 0x0004180801007387 */ /* 0x0001e20000100800 */
[----:B------:R-:W-:Y:S01]  /*5bf0*/  IMAD.HI.U32 R0, R27, R7, RZ ;  /* 0x000000071b007227 */ /* 0x000fe200078e00ff */
[----:B------:R-:W-:-:S02]  /*5c00*/  ISETP.GT.U32.AND P3, PT, R6, R10, PT ;  /* 0x0000000a0600720c */ /* 0x000fc40003f64070 */
[----:B------:R-:W-:Y:S01]  /*5c10*/  ISETP.GT.U32.AND P4, PT, R6, R17, PT ;  /* 0x000000110600720c */ /* 0x000fe20003f84070 */
[----:B------:R-:W-:Y:S02]  /*5c20*/  IMAD.MOV R0, RZ, RZ, -R0 ;  /* 0x000000ffff007224 */ /* 0x000fe400078e0a00 */
[----:B------:R-:W-:-:S04]  /*5c30*/  IMAD.HI.U32 R4, R27, R19, RZ ;  /* 0x000000131b047227 */ /* 0x000fc800078e00ff */
[--C-:B------:R-:W-:Y:S02]  /*5c40*/  @!P5 IMAD.IADD R5, R5, 0x1, -R6.reuse ;  /* 0x000000010505d824 */ /* 0x100fe400078e0a06 */
[----:B------:R-:W-:Y:S01]  /*5c50*/  IMAD R7, R6, R0, R7 ;  /* 0x0000000006077224 */ /* 0x000fe200078e0207 */
[----:B------:R-:W-:Y:S01]  /*5c60*/  IADD3 R0, R9, 0x94, RZ ;  /* 0x0000009409007810 */ /* 0x000fe20007ffe0ff */
[----:B------:R-:W-:Y:S01]  /*5c70*/  @!P3 IMAD.IADD R10, R10, 0x1, -R6 ;  /* 0x000000010a0ab824 */ /* 0x000fe200078e0a06 */
[C---:B------:R-:W-:Y:S01]  /*5c80*/  ISETP.GT.U32.AND P5, PT, R6.reuse, R5, PT ;  /* 0x000000050600720c */ /* 0x040fe20003fa4070 */
[----:B------:R-:W-:Y:S01]  /*5c90*/  IMAD.MOV R4, RZ, RZ, -R4 ;  /* 0x000000ffff047224 */ /* 0x000fe200078e0a04 */
[----:B0-----:R-:W-:Y:S01]  /*5ca0*/  IABS R8, R0 ;  /* 0x0000000000087213 */ /* 0x001fe20000000000 */
[----:B------:R-:W-:Y:S01]  /*5cb0*/  @!P4 IMAD.IADD R17, R17, 0x1, -R6 ;  /* 0x000000011111c824 */ /* 0x000fe200078e0a06 */
[C---:B------:R-:W-:Y:S01]  /*5cc0*/  ISETP.GT.U32.AND P3, PT, R6.reuse, R10, PT ;  /* 0x0000000a0600720c */ /* 0x040fe20003f64070 */
[----:B------:R-:W-:Y:S01]  /*5cd0*/  IMAD.HI.U32 R12, R27, R3, RZ ;  /* 0x000000031b0c7227 */ /* 0x000fe200078e00ff */
[----:B------:R-:W-:-:S03]  /*5ce0*/  ISETP.GT.U32.AND P4, PT, R6, R7, PT ;  /* 0x000000070600720c */ /* 0x000fc60003f84070 */
[C---:B------:R-:W-:Y:S01]  /*5cf0*/  IMAD R19, R6.reuse, R4, R19 ;  /* 0x0000000406137224 */ /* 0x040fe200078e0213 */
[----:B------:R-:W-:Y:S01]  /*5d00*/  IADD3 R4, R9, 0x92, RZ ;  /* 0x0000009209047810 */ /* 0x000fe20007ffe0ff */
[----:B------:R-:W-:Y:S02]  /*5d10*/  IMAD.MOV R12, RZ, RZ, -R12 ;  /* 0x000000ffff0c7224 */ /* 0x000fe400078e0a0c */
[--C-:B------:R-:W-:Y:S01]  /*5d20*/  @!P5 IMAD.IADD R5, R5, 0x1, -R6.reuse ;  /* 0x000000010505d824 */ /* 0x100fe200078e0a06 */
[C---:B------:R-:W-:Y:S01]  /*5d30*/  ISETP.GT.U32.AND P5, PT, R6.reuse, R19, PT ;  /* 0x000000130600720c */ /* 0x040fe20003fa4070 */
[----:B------:R-:W-:Y:S02]  /*5d40*/  IMAD R3, R6, R12, R3 ;  /* 0x0000000c06037224 */ /* 0x000fe400078e0203 */
[--C-:B------:R-:W-:Y:S02]  /*5d50*/  @!P3 IMAD.IADD R10, R10, 0x1, -R6.reuse ;  /* 0x000000010a0ab824 */ /* 0x100fe400078e0a06 */
[----:B------:R-:W-:Y:S01]  /*5d60*/  IMAD.MOV.U32 R11, RZ, RZ, R17 ;  /* 0x000000ffff0b7224 */ /* 0x000fe200078e0011 */
[C---:B------:R-:W-:Y:S01]  /*5d70*/  ISETP.GT.U32.AND P3, PT, R6.reuse, R3, PT ;  /* 0x000000030600720c */ /* 0x040fe20003f64070 */
[----:B------:R-:W-:Y:S01]  /*5d80*/  @!P4 IMAD.IADD R7, R7, 0x1, -R6 ;  /* 0x000000010707c824 */ /* 0x000fe200078e0a06 */
[----:B------:R-:W-:Y:S01]  /*5d90*/  IABS R17, R4 ;  /* 0x0000000400117213 */ /* 0x000fe20000000000 */
[----:B------:R-:W-:Y:S01]  /*5da0*/  @!P0 IMAD.MOV R11, RZ, RZ, -R11 ;  /* 0x000000ffff0b8224 */ /* 0x000fe200078e0a0b */
[----:B------:R-:W-:Y:S01]  /*5db0*/  ISETP.GE.AND P4, PT, R21, RZ, PT ;  /* 0x000000ff1500720c */ /* 0x000fe20003f86270 */
[----:B------:R-:W-:Y:S01]  /*5dc0*/  IMAD.HI.U32 R20, R27, R8, RZ ;  /* 0x000000081b147227 */ /* 0x000fe200078e00ff */
[----:B------:R-:W-:-:S02]  /*5dd0*/  ISETP.GT.U32.AND P0, PT, R6, R7, PT ;  /* 0x000000070600720c */ /* 0x000fc40003f04070 */
[----:B------:R0:W-:Y:S01]  /*5de0*/  STL [R1+0x258], R11 ;  /* 0x0002580b01007387 */ /* 0x0001e20000100800 */
[----:B------:R-:W-:Y:S02]  /*5df0*/  @!P5 IMAD.IADD R19, R19, 0x1, -R6 ;  /* 0x000000011313d824 */ /* 0x000fe400078e0a06 */
[----:B------:R-:W-:-:S03]  /*5e00*/  IMAD.HI.U32 R12, R27, R18, RZ ;  /* 0x000000121b0c7227 */ /* 0x000fc600078e00ff */
[----:B------:R-:W-:Y:S01]  /*5e10*/  ISETP.GT.U32.AND P5, PT, R6, R19, PT ;  /* 0x000000130600720c */ /* 0x000fe20003fa4070 */
[----:B------:R-:W-:Y:S01]  /*5e20*/  @!P3 IMAD.IADD R3, R3, 0x1, -R6 ;  /* 0x000000010303b824 */ /* 0x000fe200078e0a06 */
[----:B------:R-:W-:Y:S01]  /*5e30*/  ISETP.GE.AND P3, PT, R16, RZ, PT ;  /* 0x000000ff1000720c */ /* 0x000fe20003f66270 */
[----:B------:R-:W-:Y:S02]  /*5e40*/  IMAD.MOV R20, RZ, RZ, -R20 ;  /* 0x000000ffff147224 */ /* 0x000fe400078e0a14 */
[----:B0-----:R-:W-:Y:S02]  /*5e50*/  IMAD.MOV.U32 R11, RZ, RZ, R10 ;  /* 0x000000ffff0b7224 */ /* 0x001fe400078e000a */
[----:B------:R-:W-:-:S04]  /*5e60*/  IMAD.HI.U32 R10, R27, R17, RZ ;  /* 0x000000111b0a7227 */ /* 0x000fc800078e00ff */
[----:B------:R-:W-:Y:S01]  /*5e70*/  @!P1 IMAD.MOV R11, RZ, RZ, -R11 ;  /* 0x000000ffff0b9224 */ /* 0x000fe200078e0a0b */
[C---:B------:R-:W-:Y:S01]  /*5e80*/  ISETP.GT.U32.AND P1, PT, R6.reuse, R3, PT ;  /* 0x000000030600720c */ /* 0x040fe20003f24070 */
[----:B------:R-:W-:Y:S02]  /*5e90*/  IMAD.MOV R12, RZ, RZ, -R12 ;  /* 0x000000ffff0c7224 */ /* 0x000fe400078e0a0c */
[C---:B------:R-:W-:Y:S01]  /*5ea0*/  IMAD R8, R6.reuse, R20, R8 ;  /* 0x0000001406087224 */ /* 0x040fe200078e0208 */
[----:B------:R0:W-:Y:S01]  /*5eb0*/  STL [R1+0x250], R11 ;  /* 0x0002500b01007387 */ /* 0x0001e20000100800 */
[----:B------:R-:W-:Y:S02]  /*5ec0*/  @!P0 IMAD.IADD R7, R7, 0x1, -R6 ;  /* 0x0000000107078824 */ /* 0x000fe400078e0a06 */
[----:B------:R-:W-:Y:S01]  /*5ed0*/  IMAD.MOV R10, RZ, RZ, -R10 ;  /* 0x000000ffff0a7224 */ /* 0x000fe200078e0a0a */
[C---:B------:R-:W-:Y:S01]  /*5ee0*/  ISETP.GT.U32.AND P0, PT, R6.reuse, R8, PT ;  /* 0x000000080600720c */ /* 0x040fe20003f04070 */
[C---:B------:R-:W-:Y:S01]  /*5ef0*/  IMAD R18, R6.reuse, R12, R18 ;  /* 0x0000000c06127224 */ /* 0x040fe200078e0212 */
[----:B------:R-:W-:Y:S01]  /*5f00*/  IADD3 R12, R9, 0x8f, RZ ;  /* 0x0000008f090c7810 */ /* 0x000fe20007ffe0ff */
[----:B------:R-:W-:-:S02]  /*5f10*/  IMAD R17, R6, R10, R17 ;  /* 0x0000000a06117224 */ /* 0x000fc400078e0211 */
[--C-:B------:R-:W-:Y:S01]  /*5f20*/  @!P5 IMAD.IADD R19, R19, 0x1, -R6.reuse ;  /* 0x000000011313d824 */ /* 0x100fe200078e0a06 */
[----:B------:R-:W-:Y:S01]  /*5f30*/  IABS R16, R12 ;  /* 0x0000000c00107213 */ /* 0x000fe20000000000 */
[----:B0-----:R-:W-:Y:S01]  /*5f40*/  IMAD.MOV.U32 R11, RZ, RZ, R7 ;  /* 0x000000ffff0b7224 */ /* 0x001fe200078e0007 */
[----:B------:R-:W-:Y:S01]  /*5f50*/  ISETP.GT.U32.AND P5, PT, R6, R17, PT ;  /* 0x000000110600720c */ /* 0x000fe20003fa4070 */
[----:B------:R-:W-:Y:S01]  /*5f60*/  @!P2 IMAD.MOV R5, RZ, RZ, -R5 ;  /* 0x000000ffff05a224 */ /* 0x000fe200078e0a05 */
[----:B------:R-:W-:Y:S01]  /*5f70*/  ISETP.GE.AND P2, PT, R0, RZ, PT ;  /* 0x000000ff0000720c */ /* 0x000fe20003f46270 */
[----:B------:R-:W-:Y:S01]  /*5f80*/  @!P6 IMAD.MOV R11, RZ, RZ, -R11 ;  /* 0x000000ffff0be224 */ /* 0x000fe200078e0a0b */
[----:B------:R-:W-:Y:S01]  /*5f90*/  ISETP.GT.U32.AND P6, PT, R6, R18, PT ;  /* 0x000000120600720c */ /* 0x000fe20003fc4070 */
[--C-:B------:R-:W-:Y:S01]  /*5fa0*/  @!P1 IMAD.IADD R3, R3, 0x1, -R6.reuse ;  /* 0x0000000103039824 */ /* 0x100fe200078e0a06 */
[----:B------:R-:W-:Y:S01]  /*5fb0*/  ISETP.GE.AND P1, PT, R2, RZ, PT ;  /* 0x000000ff0200720c */ /* 0x000fe20003f26270 */
[----:B------:R0:W-:Y:S01]  /*5fc0*/  STL [R1+0x24c], R5 ;  /* 0x00024c0501007387 */ /* 0x0001e20000100800 */
[C---:B------:R-:W-:Y:S01]  /*5fd0*/  IADD3 R0, R9.reuse, 0x91, RZ ;  /* 0x0000009109007810 */ /* 0x040fe20007ffe0ff */
[--C-:B------:R-:W-:Y:S01]  /*5fe0*/  @!P0 IMAD.IADD R8, R8, 0x1, -R6.reuse ;  /* 0x0000000108088824 */ /* 0x100fe200078e0a06 */
[----:B------:R-:W-:Y:S01]  /*5ff0*/  IADD3 R2, R9, 0x90, RZ ;  /* 0x0000009009027810 */ /* 0x000fe20007ffe0ff */
[----:B------:R-:W-:Y:S01]  /*6000*/  IMAD.MOV.U32 R10, RZ, RZ, R3 ;  /* 0x000000ffff0a7224 */ /* 0x000fe200078e0003 */
[----:B------:R-:W-:Y:S01]  /*6010*/  IABS R7, R0 ;  /* 0x0000000000077213 */ /* 0x000fe20000000000 */
[----:B------:R-:W-:Y:S01]  /*6020*/  @!P5 IMAD.IADD R17, R17, 0x1, -R6 ;  /* 0x000000011111d824 */ /* 0x000fe200078e0a06 */
[----:B------:R-:W-:Y:S01]  /*6030*/  ISETP.GE.AND P0, PT, R4, RZ, PT ;  /* 0x000000ff0400720c */ /* 0x000fe20003f06270 */
[----:B------:R-:W-:Y:S01]  /*6040*/  @!P4 IMAD.MOV R10, RZ, RZ, -R10 ;  /* 0x000000ffff0ac224 */ /* 0x000fe200078e0a0a */
[----:B------:R-:W-:Y:S01]  /*6050*/  STL [R1+0x244], R11 ;  /* 0x0002440b01007387 */ /* 0x000fe20000100800 */
[----:B0-----:R-:W-:Y:S01]  /*6060*/  IABS R5, R2 ;  /* 0x0000000200057213 */ /* 0x001fe20000000000 */
[----:B------:R-:W-:Y:S01]  /*6070*/  @!P6 IMAD.IADD R18, R18, 0x1, -R6 ;  /* 0x000000011212e824 */ /* 0x000fe200078e0a06 */
[C---:B------:R-:W-:Y:S01]  /*6080*/  ISETP.GT.U32.AND P6, PT, R6.reuse, R8, PT ;  /* 0x000000080600720c */ /* 0x040fe20003fc4070 */
[----:B------:R-:W-:Y:S01]  /*6090*/  IMAD.HI.U32 R4, R27, R7, RZ ;  /* 0x000000071b047227 */ /* 0x000fe200078e00ff */
[C---:B------:R-:W-:Y:S01]  /*60a0*/  ISETP.GT.U32.AND P5, PT, R6.reuse, R17, PT ;  /* 0x000000110600720c */ /* 0x040fe20003fa4070 */
[----:B------:R0:W-:Y:S01]  /*60b0*/  STL [R1+0x20c], R10 ;  /* 0x00020c0a01007387 */ /* 0x0001e20000100800 */
[----:B------:R-:W-:Y:S01]  /*60c0*/  ISETP.GT.U32.AND P4, PT, R6, R18, PT ;  /* 0x000000120600720c */ /* 0x000fe20003f84070 */
[----:B------:R-:W-:-:S02]  /*60d0*/  IMAD.MOV.U32 R3, RZ, RZ, R5 ;  /* 0x000000ffff037224 */ /* 0x000fc400078e0005 */
[----:B------:R-:W-:Y:S02]  /*60e0*/  IMAD.MOV R4, RZ, RZ, -R4 ;  /* 0x000000ffff047224 */ /* 0x000fe400078e0a04 */
[----:B------:R-:W-:-:S04]  /*60f0*/  IMAD.HI.U32 R5, R27, R3, RZ ;  /* 0x000000031b057227 */ /* 0x000fc800078e00ff */
[----:B------:R-:W-:Y:S01]  /*6100*/  IMAD R4, R6, R4, R7 ;  /* 0x0000000406047224 */ /* 0x000fe200078e0207 */
[----:B0-----:R-:W-:Y:S01]  /*6110*/  IADD3 R10, R9, 0x8e, RZ ;  /* 0x0000008e090a7810 */ /* 0x001fe20007ffe0ff */
[----:B------:R-:W-:Y:S02]  /*6120*/  IMAD.MOV R5, RZ, RZ, -R5 ;  /* 0x000000ffff057224 */ /* 0x000fe400078e0a05 */
[--C-:B------:R-:W-:Y:S01]  /*6130*/  @!P6 IMAD.IADD R8, R8, 0x1, -R6.reuse ;  /* 0x000000010808e824 */ /* 0x100fe200078e0a06 */
[C---:B------:R-:W-:Y:S01]  /*6140*/  ISETP.GT.U32.AND P6, PT, R6.reuse, R4, PT ;  /* 0x000000040600720c */ /* 0x040fe20003fc4070 */
[C---:B------:R-:W-:Y:S01]  /*6150*/  IMAD R3, R6.reuse, R5, R3 ;  /* 0x0000000506037224 */ /* 0x040fe200078e0203 */
[----:B------:R-:W-:Y:S01]  /*6160*/  IABS R21, R10 ;  /* 0x0000000a00157213 */ /* 0x000fe20000000000 */
[----:B------:R-:W-:Y:S02]  /*6170*/  @!P5 IMAD.IADD R17, R17, 0x1, -R6 ;  /* 0x000000011111d824 */ /* 0x000fe400078e0a06 */
[----:B------:R-:W-:Y:S01]  /*6180*/  IMAD.HI.U32 R5, R27, R16, RZ ;  /* 0x000000101b057227 */ /* 0x000fe200078e00ff */
[----:B------:R-:W-:-:S03]  /*6190*/  ISETP.GT.U32.AND P5, PT, R6, R3, PT ;  /* 0x000000030600720c */ /* 0x000fc60003fa4070 */
[----:B------:R-:W-:Y:S02]  /*61a0*/  IMAD.MOV.U32 R13, RZ, RZ, R19 ;  /* 0x000000ffff0d7224 */ /* 0x000fe400078e0013 */
[--C-:B------:R-:W-:Y:S01]  /*61b0*/  @!P4 IMAD.IADD R18, R18, 0x1, -R6.reuse ;  /* 0x000000011212c824 */ /* 0x100fe200078e0a06 */
[----:B------:R-:W-:Y:S01]  /*61c0*/  ISETP.GE.AND P4, PT, R0, RZ, PT ;  /* 0x000000ff0000720c */ /* 0x000fe20003f86270 */
[----:B------:R-:W-:Y:S01]  /*61d0*/  @!P6 IMAD.IADD R4, R4, 0x1, -R6 ;  /* 0x000000010404e824 */ /* 0x000fe200078e0a06 */
[----:B------:R-:W-:Y:S01]  /*61e0*/  IADD3 R0, R9, 0x8d, RZ ;  /* 0x0000008d09007810 */ /* 0x000fe20007ffe0ff */
[----:B------:R-:W-:Y:S01]  /*61f0*/  IMAD.HI.U32 R7, R27, R21, RZ ;  /* 0x000000151b077227 */ /* 0x000fe200078e00ff */
[----:B------:R-:W-:Y:S02]  /*6200*/  ISETP.GE.AND P6, PT, R2, RZ, PT ;  /* 0x000000ff0200720c */ /* 0x000fe40003fc6270 */
[----:B------:R-:W-:Y:S01]  /*6210*/  IADD3 R2, R9, 0x8c, RZ ;  /* 0x0000008c09027810 */ /* 0x000fe20007ffe0ff */
[----:B------:R-:W-:-:S02]  /*6220*/  IMAD.MOV R5, RZ, RZ, -R5 ;  /* 0x000000ffff057224 */ /* 0x000fc400078e0a05 */
[----:B------:R-:W-:Y:S01]  /*6230*/  @!P5 IMAD.IADD R3, R3, 0x1, -R6 ;  /* 0x000000010303d824 */ /* 0x000fe200078e0a06 */
[C---:B------:R-:W-:Y:S01]  /*6240*/  ISETP.GT.U32.AND P5, PT, R6.reuse, R4, PT ;  /* 0x000000040600720c */ /* 0x040fe20003fa4070 */
[----:B------:R-:W-:Y:S02]  /*6250*/  IMAD.MOV.U32 R11, RZ, RZ, R8 ;  /* 0x000000ffff0b7224 */ /* 0x000fe400078e0008 */
[----:B------:R-:W-:Y:S02]  /*6260*/  @!P3 IMAD.MOV R13, RZ, RZ, -R13 ;  /* 0x000000ffff0db224 */ /* 0x000fe400078e0a0d */
[----:B------:R-:W-:Y:S02]  /*6270*/  IMAD.MOV R7, RZ, RZ, -R7 ;  /* 0x000000ffff077224 */ /* 0x000fe400078e0a07 */
[C---:B------:R-:W-:Y:S01]  /*6280*/  IMAD R16, R6.reuse, R5, R16 ;  /* 0x0000000506107224 */ /* 0x040fe200078e0210 */
[----:B------:R-:W-:Y:S01]  /*6290*/  IABS R5, R0 ;  /* 0x0000000000057213 */ /* 0x000fe20000000000 */
[----:B------:R-:W-:Y:S01]  /*62a0*/  @!P2 IMAD.MOV R11, RZ, RZ, -R11 ;  /* 0x000000ffff0ba224 */ /* 0x000fe200078e0a0b */
[C---:B------:R-:W-:Y:S01]  /*62b0*/  ISETP.GT.U32.AND P2, PT, R6.reuse, R3, PT ;  /* 0x000000030600720c */ /* 0x040fe20003f44070 */
[----:B------:R0:W-:Y:S01]  /*62c0*/  STL [R1+0x210], R13 ;  /* 0x0002100d01007387 */ /* 0x0001e20000100800 */
[C---:B------:R-:W-:Y:S01]  /*62d0*/  IMAD R21, R6.reuse, R7, R21 ;  /* 0x0000000706157224 */ /* 0x040fe200078e0215 */
[----:B------:R-:W-:Y:S01]  /*62e0*/  IABS R7, R2 ;  /* 0x0000000200077213 */ /* 0x000fe20000000000 */
[----:B------:R-:W-:Y:S01]  /*62f0*/  IMAD.HI.U32 R8, R27, R5, RZ ;  /* 0x000000051b087227 */ /* 0x000fe200078e00ff */
[----:B------:R-:W-:Y:S01]  /*6300*/  ISETP.GT.U32.AND P3, PT, R6, R16, PT ;  /* 0x000000100600720c */ /* 0x000fe20003f64070 */
[----:B------:R1:W-:Y:S02]  /*6310*/  STL [R1+0x238], R11 ;  /* 0x0002380b01007387 */ /* 0x0003e40000100800 */
[----:B------:R-:W-:Y:S01]  /*6320*/  @!P5 IMAD.IADD R4, R4, 0x1, -R6 ;  /* 0x000000010404d824 */ /* 0x000fe200078e0a06 */
[----:B------:R-:W-:Y:S01]  /*6330*/  ISETP.GE.AND P5, PT, R10, RZ, PT ;  /* 0x000000ff0a00720c */ /* 0x000fe20003fa6270 */
[----:B------:R-:W-:-:S02]  /*6340*/  IMAD.MOV R8, RZ, RZ, -R8 ;  /* 0x000000ffff087224 */ /* 0x000fc400078e0a08 */
[----:B0-----:R-:W-:Y:S02]  /*6350*/  IMAD.MOV.U32 R13, RZ, RZ, R18 ;  /* 0x000000ffff0d7224 */ /* 0x001fe400078e0012 */
[----:B------:R-:W-:Y:S01]  /*6360*/  @!P2 IMAD.IADD R3, R3, 0x1, -R6 ;  /* 0x000000010303a824 */ /* 0x000fe200078e0a06 */
[----:B------:R-:W-:Y:S01]  /*6370*/  ISETP.GE.AND P2, PT, R0, RZ, PT ;  /* 0x000000ff0000720c */ /* 0x000fe20003f46270 */
[----:B-1----:R-:W-:Y:S01]  /*6380*/  IMAD.MOV.U32 R11, RZ, RZ, R17 ;  /* 0x000000ffff0b7224 */ /* 0x002fe200078e0011 */
[----:B------:R-:W-:Y:S01]  /*6390*/  IADD3 R0, R9, 0x8b, RZ ;  /* 0x0000008b09007810 */ /* 0x000fe20007ffe0ff */
[----:B------:R-:W-:Y:S01]  /*63a0*/  @!P1 IMAD.MOV R13, RZ, RZ, -R13 ;  /* 0x000000ffff0d9224 */ /* 0x000fe200078e0a0d */
[----:B------:R-:W-:Y:S01]  /*63b0*/  ISETP.GT.U32.AND P1, PT, R6, R21, PT ;  /* 0x000000150600720c */ /* 0x000fe20003f24070 */
[----:B------:R-:W-:Y:S01]  /*63c0*/  IMAD.HI.U32 R17, R27, R7, RZ ;  /* 0x000000071b117227 */ /* 0x000fe200078e00ff */
[----:B------:R-:W-:Y:S02]  /*63d0*/  IABS R10, R0 ;  /* 0x00000000000a7213 */ /* 0x000fe40000000000 */
[----:B------:R0:W-:Y:S01]  /*63e0*/  STL [R1+0x220], R13 ;  /* 0x0002200d01007387 */ /* 0x0001e20000100800 */
[----:B------:R-:W-:Y:S01]  /*63f0*/  @!P0 IMAD.MOV R11, RZ, RZ, -R11 ;  /* 0x000000ffff0b8224 */ /* 0x000fe200078e0a0b */
[----:B------:R-:W-:Y:S01]  /*6400*/  ISETP.GE.AND P0, PT, R12, RZ, PT ;  /* 0x000000ff0c00720c */ /* 0x000fe20003f06270 */
[----:B------:R-:W-:-:S02]  /*6410*/  IMAD.MOV R17, RZ, RZ, -R17 ;  /* 0x000000ffff117224 */ /* 0x000fc400078e0a11 */
[----:B------:R-:W-:Y:S01]  /*6420*/  IMAD R5, R6, R8, R5 ;  /* 0x0000000806057224 */ /* 0x000fe200078e0205 */
[----:B------:R1:W-:Y:S01]  /*6430*/  STL [R1+0x234], R11 ;  /* 0x0002340b01007387 */ /* 0x0003e20000100800 */
[----:B------:R-:W-:Y:S01]  /*6440*/  @!P3 IMAD.IADD R16, R16, 0x1, -R6 ;  /* 0x000000011010b824 */ /* 0x000fe200078e0a06 */
[C---:B------:R-:W-:Y:S01]  /*6450*/  IADD3 R8, R9.reuse, 0x8a, RZ ;  /* 0x0000008a09087810 */ /* 0x040fe20007ffe0ff */
[C---:B------:R-:W-:Y:S01]  /*6460*/  IMAD R7, R6.reuse, R17, R7 ;  /* 0x0000001106077224 */ /* 0x040fe200078e0207 */
[----:B------:R-:W-:Y:S01]  /*6470*/  IADD3 R17, R9, 0x85, RZ ;  /* 0x0000008509117810 */ /* 0x000fe20007ffe0ff */
[----:B0-----:R-:W-:Y:S01]  /*6480*/  IMAD.MOV.U32 R13, RZ, RZ, R4 ;  /* 0x000000ffff0d7224 */ /* 0x001fe200078e0004 */
[C---:B------:R-:W-:Y:S01]  /*6490*/  ISETP.GT.U32.AND P3, PT, R6.reuse, R16, PT ;  /* 0x000000100600720c */ /* 0x040fe20003f64070 */
[----:B------:R-:W-:Y:S01]  /*64a0*/  @!P1 IMAD.IADD R21, R21, 0x1, -R6 ;  /* 0x0000000115159824 */ /* 0x000fe200078e0a06 */
[----:B------:R-:W-:Y:S01]  /*64b0*/  IABS R4, R8 ;  /* 0x0000000800047213 */ /* 0x000fe20000000000 */
[----:B------:R-:W-:Y:S01]  /*64c0*/  @!P4 IMAD.MOV R13, RZ, RZ, -R13 ;  /* 0x000000ffff0dc224 */ /* 0x000fe200078e0a0d */
[C---:B------:R-:W-:Y:S01]  /*64d0*/  ISETP.GT.U32.AND P4, PT, R6.reuse, R5, PT ;  /* 0x000000050600720c */ /* 0x040fe20003f84070 */
[----:B-1----:R-:W-:Y:S01]  /*64e0*/  IMAD.MOV.U32 R11, RZ, RZ, R3 ;  /* 0x000000ffff0b7224 */ /* 0x002fe200078e0003 */
[----:B------:R-:W-:Y:S01]  /*64f0*/  ISETP.GT.U32.AND P1, PT, R6, R21, PT ;  /* 0x000000150600720c */ /* 0x000fe20003f24070 */
[----:B------:R-:W-:Y:S01]  /*6500*/  IMAD.HI.U32 R12, R27, R10, RZ ;  /* 0x0000000a1b0c7227 */ /* 0x000fe200078e00ff */
[----:B------:R-:W-:Y:S01]  /*6510*/  STL [R1+0x224], R13 ;  /* 0x0002240d01007387 */ /* 0x000fe20000100800 */
[----:B------:R-:W-:-:S02]  /*6520*/  IADD3 R3, R9, 0x89, RZ ;  /* 0x0000008909037810 */ /* 0x000fc40007ffe0ff */
[----:B------:R-:W-:Y:S01]  /*6530*/  @!P6 IMAD.MOV R11, RZ, RZ, -R11 ;  /* 0x000000ffff0be224 */ /* 0x000fe200078e0a0b */
[----:B------:R-:W-:Y:S01]  /*6540*/  ISETP.GT.U32.AND P6, PT, R6, R7, PT ;  /* 0x000000070600720c */ /* 0x000fe20003fc4070 */
[----:B------:R-:W-:Y:S01]  /*6550*/  @!P3 IMAD.IADD R16, R16, 0x1, -R6 ;  /* 0x000000011010b824 */ /* 0x000fe200078e0a06 */
[----:B------:R-:W-:Y:S01]  /*6560*/  ISETP.GE.AND P3, PT, R2, RZ, PT ;  /* 0x000000ff0200720c */ /* 0x000fe20003f66270 */
[----:B------:R-:W-:Y:S01]  /*6570*/  IMAD.MOV R12, RZ, RZ, -R12 ;  /* 0x000000ffff0c7224 */ /* 0x000fe200078e0a0c */
[----:B------:R0:W-:Y:S01]  /*6580*/  STL [R1+0x22c], R11 ;  /* 0x00022c0b01007387 */ /* 0x0001e20000100800 */
[--C-:B------:R-:W-:Y:S01]  /*6590*/  @!P4 IMAD.IADD R5, R5, 0x1, -R6.reuse ;  /* 0x000000010505c824 */ /* 0x100fe200078e0a06 */
[----:B------:R-:W-:Y:S01]  /*65a0*/  IABS R2, R3 ;  /* 0x0000000300027213 */ /* 0x000fe20000000000 */
[----:B------:R-:W-:Y:S01]  /*65b0*/  @!P1 IMAD.IADD R21, R21, 0x1, -R6 ;  /* 0x0000000115159824 */ /* 0x000fe200078e0a06 */
[----:B------:R-:W-:Y:S01]  /*65c0*/  ISETP.GE.AND P1, PT, R0, RZ, PT ;  /* 0x000000ff0000720c */ /* 0x000fe20003f26270 */
[----:B------:R-:W-:Y:S01]  /*65d0*/  IMAD.HI.U32 R0, R27, R4, RZ ;  /* 0x000000041b007227 */ /* 0x000fe200078e00ff */
[----:B------:R-:W-:-:S03]  /*65e0*/  ISETP.GT.U32.AND P4, PT, R6, R5, PT ;  /* 0x000000050600720c */ /* 0x000fc60003f84070 */
[----:B------:R-:W-:Y:S02]  /*65f0*/  @!P6 IMAD.IADD R7, R7, 0x1, -R6 ;  /* 0x000000010707e824 */ /* 0x000fe400078e0a06 */
[----:B0-----:R-:W-:Y:S01]  /*6600*/  IMAD.MOV.U32 R11, RZ, RZ, R16 ;  /* 0x000000ffff0b7224 */ /* 0x001fe200078e0010 */
[C---:B------:R-:W-:Y:S01]  /*6610*/  IADD3 R16, R9.reuse, 0x87, RZ ;  /* 0x0000008709107810 */ /* 0x040fe20007ffe0ff */
[----:B------:R-:W-:Y:S01]  /*6620*/  IMAD.MOV R0, RZ, RZ, -R0 ;  /* 0x000000ffff007224 */ /* 0x000fe200078e0a00 */
[----:B------:R-:W-:Y:S01]  /*6630*/  ISETP.GT.U32.AND P6, PT, R6, R7, PT ;  /* 0x000000070600720c */ /* 0x000fe20003fc4070 */
[----:B------:R-:W-:Y:S01]  /*6640*/  @!P0 IMAD.MOV R11, RZ, RZ, -R11 ;  /* 0x000000ffff0b8224 */ /* 0x000fe200078e0a0b */
[----:B------:R-:W-:Y:S01]  /*6650*/  ISETP.GE.AND P0, PT, R8, RZ, PT ;  /* 0x000000ff0800720c */ /* 0x000fe20003f06270 */
[C---:B------:R-:W-:Y:S01]  /*6660*/  IMAD R8, R6.reuse, R12, R10 ;  /* 0x0000000c06087224 */ /* 0x040fe200078e020a */
[----:B------:R-:W-:Y:S01]  /*6670*/  IADD3 R10, R9, 0x88, RZ ;  /* 0x00000088090a7810 */ /* 0x000fe20007ffe0ff */
[C---:B------:R-:W-:Y:S01]  /*6680*/  IMAD R4, R6.reuse, R0, R4 ;  /* 0x0000000006047224 */ /* 0x040fe200078e0204 */
[----:B------:R0:W-:Y:S01]  /*6690*/  STL [R1+0x228], R11 ;  /* 0x0002280b01007387 */ /* 0x0001e20000100800 */
[----:B------:R-:W-:Y:S01]  /*66a0*/  @!P4 IMAD.IADD R5, R5, 0x1, -R6 ;  /* 0x000000010505c824 */ /* 0x000fe200078e0a06 */
[----:B------:R-:W-:Y:S01]  /*66b0*/  ISETP.GT.U32.AND P4, PT, R6, R8, PT ;  /* 0x000000080600720c */ /* 0x000fe20003f84070 */
[----:B------:R-:W-:Y:S01]  /*66c0*/  IMAD.HI.U32 R12, R27, R2, RZ ;  /* 0x000000021b0c7227 */ /* 0x000fe200078e00ff */
[----:B------:R-:W-:-:S02]  /*66d0*/  IABS R19, R10 ;  /* 0x0000000a00137213 */ /* 0x000fc40000000000 */
[----:B------:R-:W-:Y:S01]  /*66e0*/  IADD3 R0, R9, 0x86, RZ ;  /* 0x0000008609007810 */ /* 0x000fe20007ffe0ff */
[----:B------:R-:W-:Y:S01]  /*66f0*/  @!P6 IMAD.IADD R7, R7, 0x1, -R6 ;  /* 0x000000010707e824 */ /* 0x000fe200078e0a06 */
[----:B------:R-:W-:Y:S01]  /*6700*/  ISETP.GT.U32.AND P6, PT, R6, R4, PT ;  /* 0x000000040600720c */ /* 0x000fe20003fc4070 */
[----:B------:R-:W-:Y:S01]  /*6710*/  IMAD.MOV R12, RZ, RZ, -R12 ;  /* 0x000000ffff0c7224 */ /* 0x000fe200078e0a0c */
[----:B------:R-:W-:Y:S01]  /*6720*/  IABS R18, R16 ;  /* 0x0000001000127213 */ /* 0x000fe20000000000 */
[----:B0-----:R-:W-:Y:S02]  /*6730*/  IMAD.MOV.U32 R11, RZ, RZ, R21 ;  /* 0x000000ffff0b7224 */ /* 0x001fe400078e0015 */
[----:B------:R-:W-:-:S04]  /*6740*/  IMAD.HI.U32 R22, R27, R19, RZ ;  /* 0x000000131b167227 */ /* 0x000fc800078e00ff */
[--C-:B------:R-:W-:Y:S02]  /*6750*/  @!P4 IMAD.IADD R8, R8, 0x1, -R6.reuse ;  /* 0x000000010808c824 */ /* 0x100fe400078e0a06 */
[----:B------:R-:W-:Y:S01]  /*6760*/  @!P5 IMAD.MOV R11, RZ, RZ, -R11 ;  /* 0x000000ffff0bd224 */ /* 0x000fe200078e0a0b */
[----:B------:R-:W-:Y:S01]  /*6770*/  ISETP.GE.AND P5, PT, R3, RZ, PT ;  /* 0x000000ff0300720c */ /* 0x000fe20003fa6270 */
[----:B------:R-:W-:Y:S01]  /*6780*/  @!P6 IMAD.IADD R4, R4, 0x1, -R6 ;  /* 0x000000010404e824 */ /* 0x000fe200078e0a06 */
[C---:B------:R-:W-:Y:S01]  /*6790*/  ISETP.GT.U32.AND P6, PT, R6.reuse, R8, PT ;  /* 0x000000080600720c */ /* 0x040fe20003fc4070 */
[C---:B------:R-:W-:Y:S01]  /*67a0*/  IMAD R2, R6.reuse, R12, R2 ;  /* 0x0000000c06027224 */ /* 0x040fe200078e0202 */
[----:B------:R0:W-:Y:S01]  /*67b0*/  STL [R1+0x218], R11 ;  /* 0x0002180b01007387 */ /* 0x0001e20000100800 */
[----:B------:R-:W-:Y:S01]  /*67c0*/  IMAD.MOV R22, RZ, RZ, -R22 ;  /* 0x000000ffff167224 */ /* 0x000fe200078e0a16 */
[----:B------:R-:W-:Y:S01]  /*67d0*/  IABS R12, R0 ;  /* 0x00000000000c7213 */ /* 0x000fe20000000000 */
[----:B------:R-:W-:Y:S01]  /*67e0*/  IMAD.HI.U32 R20, R27, R18, RZ ;  /* 0x000000121b147227 */ /* 0x000fe200078e00ff */
[----:B------:R-:W-:-:S03]  /*67f0*/  ISETP.GT.U32.AND P4, PT, R6, R2, PT ;  /* 0x000000020600720c */ /* 0x000fc60003f84070 */
[C---:B------:R-:W-:Y:S01]  /*6800*/  IMAD R3, R6.reuse, R22, R19 ;  /* 0x0000001606037224 */ /* 0x040fe200078e0213 */
[----:B------:R-:W-:Y:S01]  /*6810*/  IABS R19, R17 ;  /* 0x0000001100137213 */ /* 0x000fe20000000000 */
[----:B------:R-:W-:Y:S02]  /*6820*/  IMAD.MOV.U32 R21, RZ, RZ, R12 ;  /* 0x000000ffff157224 */ /* 0x000fe400078e000c */
[----:B0-----:R-:W-:Y:S02]  /*6830*/  IMAD.MOV.U32 R11, RZ, RZ, R5 ;  /* 0x000000ffff0b7224 */ /* 0x001fe400078e0005 */
[----:B------:R-:W-:Y:S02]  /*6840*/  IMAD.MOV R20, RZ, RZ, -R20 ;  /* 0x000000ffff147224 */ /* 0x000fe400078e0a14 */
[----:B------:R-:W-:Y:S01]  /*6850*/  @!P2 IMAD.MOV R11, RZ, RZ, -R11 ;  /* 0x000000ffff0ba224 */ /* 0x000fe200078e0a0b */
[----:B------:R-:W-:Y:S01]  /*6860*/  ISETP.GT.U32.AND P2, PT, R6, R4, PT ;  /* 0x000000040600720c */ /* 0x000fe20003f44070 */
[----:B------:R-:W-:Y:S01]  /*6870*/  @!P6 IMAD.IADD R8, R8, 0x1, -R6 ;  /* 0x000000010808e824 */ /* 0x000fe200078e0a06 */
[----:B------:R-:W-:Y:S01]  /*6880*/  ISETP.GT.U32.AND P6, PT, R6, R3, PT ;  /* 0x000000030600720c */ /* 0x000fe20003fc4070 */
[----:B------:R-:W-:Y:S01]  /*6890*/  IMAD.HI.U32 R5, R27, R21, RZ ;  /* 0x000000151b057227 */ /* 0x000fe200078e00ff */
[----:B------:R0:W-:Y:S03]  /*68a0*/  STL [R1+0x208], R11 ;  /* 0x0002080b01007387 */ /* 0x0001e60000100800 */
[----:B------:R-:W-:-:S02]  /*68b0*/  IMAD.MOV.U32 R13, RZ, RZ, R7 ;  /* 0x000000ffff0d7224 */ /* 0x000fc400078e0007 */
[----:B------:R-:W-:Y:S02]  /*68c0*/  IMAD R12, R6, R20, R18 ;  /* 0x00000014060c7224 */ /* 0x000fe400078e0212 */
[----:B------:R-:W-:Y:S02]  /*68d0*/  IMAD.MOV R5, RZ, RZ, -R5 ;  /* 0x000000ffff057224 */ /* 0x000fe400078e0a05 */
[----:B------:R-:W-:Y:S01]  /*68e0*/  @!P3 IMAD.MOV R13, RZ, RZ, -R13 ;  /* 0x000000ffff0db224 */ /* 0x000fe200078e0a0d */
[----:B------:R-:W-:Y:S01]  /*68f0*/  ISETP.GE.AND P3, PT, R10, RZ, PT ;  /* 0x000000ff0a00720c */ /* 0x000fe20003f66270 */
[----:B0-----:R-:W-:Y:S01]  /*6900*/  IMAD.MOV.U32 R11, RZ, RZ, R8 ;  /* 0x000000ffff0b7224 */ /* 0x001fe200078e0008 */
[----:B------:R-:W-:Y:S01]  /*6910*/  IADD3 R8, R9, 0x84, RZ ;  /* 0x0000008409087810 */ /* 0x000fe20007ffe0ff */
[--C-:B------:R-:W-:Y:S01]  /*6920*/  @!P4 IMAD.IADD R2, R2, 0x1, -R6.reuse ;  /* 0x000000010202c824 */ /* 0x100fe200078e0a06 */
[----:B------:R-:W-:Y:S01]  /*6930*/  STL [R1+0x204], R13 ;  /* 0x0002040d01007387 */ /* 0x000fe20000100800 */
[----:B------:R-:W-:Y:S01]  /*6940*/  @!P1 IMAD.MOV R11, RZ, RZ, -R11 ;  /* 0x000000ffff0b9224 */ /* 0x000fe200078e0a0b */
[----:B------:R-:W-:Y:S01]  /*6950*/  ISETP.GT.U32.AND P1, PT, R6, R12, PT ;  /* 0x0000000c0600720c */ /* 0x000fe20003f24070 */
[--C-:B------:R-:W-:Y:S01]  /*6960*/  @!P2 IMAD.IADD R4, R4, 0x1, -R6.reuse ;  /* 0x000000010404a824 */ /* 0x100fe200078e0a06 */
[C---:B------:R-:W-:Y:S01]  /*6970*/  ISETP.GT.U32.AND P4, PT, R6.reuse, R2, PT ;  /* 0x000000020600720c */ /* 0x040fe20003f84070 */
[C---:B------:R-:W-:Y:S01]  /*6980*/  IMAD R10, R6.reuse, R5, R21 ;  /* 0x00000005060a7224 */ /* 0x040fe200078e0215 */
[----:B------:R0:W-:Y:S01]  /*6990*/  STL [R1+0x200], R11 ;  /* 0x0002000b01007387 */ /* 0x0001e20000100800 */
[----:B------:R-:W-:Y:S01]  /*69a0*/  @!P6 IMAD.IADD R3, R3, 0x1, -R6 ;  /* 0x000000010303e824 */ /* 0x000fe200078e0a06 */
[----:B------:R-:W-:Y:S01]  /*69b0*/  IADD3 R5, R9, 0x81, RZ ;  /* 0x0000008109057810 */ /* 0x000fe20007ffe0ff */
[----:B------:R-:W-:Y:S01]  /*69c0*/  IMAD.HI.U32 R7, R27, R19, RZ ;  /* 0x000000131b077227 */ /* 0x000fe200078e00ff */
[----:B------:R-:W-:-:S02]  /*69d0*/  ISETP.GT.U32.AND P6, PT, R6, R10, PT ;  /* 0x0000000a0600720c */ /* 0x000fc40003fc4070 */
[----:B------:R-:W-:Y:S01]  /*69e0*/  ISETP.GE.AND P2, PT, R16, RZ, PT ;  /* 0x000000ff1000720c */ /* 0x000fe20003f46270 */
[----:B------:R-:W-:Y:S01]  /*69f0*/  IMAD.MOV R7, RZ, RZ, -R7 ;  /* 0x000000ffff077224 */ /* 0x000fe200078e0a07 */
[C---:B------:R-:W-:Y:S01]  /*6a00*/  IADD3 R16, R9.reuse, 0x83, RZ ;  /* 0x0000008309107810 */ /* 0x040fe20007ffe0ff */
[----:B------:R-:W-:Y:S01]  /*6a10*/  @!P1 IMAD.IADD R12, R12, 0x1, -R6 ;  /* 0x000000010c0c9824 */ /* 0x000fe200078e0a06 */
[----:B------:R-:W-:Y:S01]  /*6a20*/  IABS R18, R5 ;  /* 0x0000000500127213 */ /* 0x000fe20000000000 */
[----:B0-----:R-:W-:Y:S01]  /*6a30*/  IMAD.MOV.U32 R11, RZ, RZ, R4 ;  /* 0x000000ffff0b7224 */ /* 0x001fe200078e0004 */
[----:B------:R-:W-:Y:S01]  /*6a40*/  IABS R20, R16 ;  /* 0x0000001000147213 */ /* 0x000fe20000000000 */
[--C-:B------:R-:W-:Y:S01]  /*6a50*/  @!P4 IMAD.IADD R2, R2, 0x1, -R6.reuse ;  /* 0x000000010202c824 */ /* 0x100fe200078e0a06 */
[----:B------:R-:W-:Y:S01]  /*6a60*/  ISETP.GE.AND P4, PT, R0, RZ, PT ;  /* 0x000000ff0000720c */ /* 0x000fe20003f86270 */
[----:B------:R-:W-:Y:S01]  /*6a70*/  @!P0 IMAD.MOV R11, RZ, RZ, -R11 ;  /* 0x000000ffff0b8224 */ /* 0x000fe200078e0a0b */
[C---:B------:R-:W-:Y:S01]  /*6a80*/  ISETP.GT.U32.AND P0, PT, R6.reuse, R3, PT ;  /* 0x000000030600720c */ /* 0x040fe20003f04070 */
[C---:B------:R-:W-:Y:S01]  /*6a90*/  IMAD R0, R6.reuse, R7, R19 ;  /* 0x0000000706007224 */ /* 0x040fe200078e0213 */
[----:B------:R-:W-:Y:S01]  /*6aa0*/  ISETP.GT.U32.AND P1, PT, R6, R12, PT ;  /* 0x0000000c0600720c */ /* 0x000fe20003f24070 */
[----:B------:R-:W-:Y:S01]  /*6ab0*/  @!P6 IMAD.IADD R10, R10, 0x1, -R6 ;  /* 0x000000010a0ae824 */ /* 0x000fe200078e0a06 */
[----:B------:R-:W-:Y:S01]  /*6ac0*/  IABS R19, R8 ;  /* 0x0000000800137213 */ /* 0x000fe20000000000 */
[----:B------:R-:W-:Y:S01]  /*6ad0*/  @!P5 IMAD.MOV R2, RZ, RZ, -R2 ;  /* 0x000000ffff02d224 */ /* 0x000fe200078e0a02 */
[----:B------:R-:W-:Y:S01]  /*6ae0*/  IADD3 R7, R9, 0x82, RZ ;  /* 0x0000008209077810 */ /* 0x000fe20007ffe0ff */
[----:B------:R0:W-:Y:S01]  /*6af0*/  STL [R1+0x1fc], R11 ;  /* 0x0001fc0b01007387 */ /* 0x0001e20000100800 */
[C---:B------:R-:W-:Y:S01]  /*6b00*/  ISETP.GT.U32.AND P6, PT, R6.reuse, R10, PT ;  /* 0x0000000a0600720c */ /* 0x040fe20003fc4070 */
[----:B------:R-:W-:Y:S01]  /*6b10*/  IMAD.HI.U32 R21, R27, R19, RZ ;  /* 0x000000131b157227 */ /* 0x000fe200078e00ff */
[----:B------:R-:W-:Y:S01]  /*6b20*/  IABS R4, R7 ;  /* 0x0000000700047213 */ /* 0x000fe20000000000 */
[----:B------:R-:W-:Y:S02]  /*6b30*/  STL [R1+0x1f4], R2 ;  /* 0x0001f40201007387 */ /* 0x000fe40000100800 */
[----:B------:R-:W-:Y:S01]  /*6b40*/  @!P0 IMAD.IADD R3, R3, 0x1, -R6 ;  /* 0x0000000103038824 */ /* 0x000fe200078e0a06 */
[----:B------:R-:W-:Y:S01]  /*6b50*/  ISETP.GT.U32.AND P0, PT, R6, R0, PT ;  /* 0x000000000600720c */ /* 0x000fe20003f04070 */
[----:B------:R-:W-:-:S02]  /*6b60*/  IMAD.MOV R21, RZ, RZ, -R21 ;  /* 0x000000ffff157224 */ /* 0x000fc400078e0a15 */
[--C-:B------:R-:W-:Y:S01]  /*6b70*/  @!P1 IMAD.IADD R12, R12, 0x1, -R6.reuse ;  /* 0x000000010c0c9824 */ /* 0x100fe200078e0a06 */
[----:B------:R-:W-:Y:S01]  /*6b80*/  ISETP.GE.AND P1, PT, R17, RZ, PT ;  /* 0x000000ff1100720c */ /* 0x000fe20003f26270 */
[----:B------:R-:W-:Y:S02]  /*6b90*/  IMAD R17, R6, R21, R19 ;  /* 0x0000001506117224 */ /* 0x000fe400078e0213 */
[----:B------:R-:W-:Y:S02]  /*6ba0*/  @!P6 IMAD.IADD R10, R10, 0x1, -R6 ;  /* 0x000000010a0ae824 */ /* 0x000fe400078e0a06 */
[----:B------:R-:W-:Y:S01]  /*6bb0*/  IMAD.HI.U32 R22, R27, R4, RZ ;  /* 0x000000041b167227 */ /* 0x000fe200078e00ff */
[----:B------:R-:W-:-:S03]  /*6bc0*/  ISETP.GT.U32.AND P6, PT, R6, R17, PT ;  /* 0x000000110600720c */ /* 0x000fc60003fc4070 */
[----:B------:R-:W-:Y:S01]  /*6bd0*/  @!P0 IMAD.IADD R0, R0, 0x1, -R6 ;  /* 0x0000000100008824 */ /* 0x000fe200078e0a06 */
[----:B------:R-:W-:Y:S01]  /*6be0*/  ISETP.GE.AND P0, PT, R8, RZ, PT ;  /* 0x000000ff0800720c */ /* 0x000fe20003f06270 */
[----:B------:R-:W-:Y:S01]  /*6bf0*/  IMAD.HI.U32 R21, R27, R18, RZ ;  /* 0x000000121b157227 */ /* 0x000fe200078e00ff */
[----:B------:R-:W-:Y:S02]  /*6c00*/  IADD3 R8, R9, 0x80, RZ ;  /* 0x0000008009087810 */ /* 0x000fe40007ffe0ff */
[----:B------:R-:W-:Y:S01]  /*6c10*/  ISETP.GT.U32.AND P5, PT, R6, R0, PT ;  /* 0x000000000600720c */ /* 0x000fe20003fa4070 */
[----:B------:R-:W-:Y:S02]  /*6c20*/  IMAD.MOV R22, RZ, RZ, -R22 ;  /* 0x000000ffff167224 */ /* 0x000fe400078e0a16 */
[----:B0-----:R-:W-:Y:S02]  /*6c30*/  IMAD.MOV.U32 R11, RZ, RZ, R3 ;  /* 0x000000ffff0b7224 */ /* 0x001fe400078e0003 */
[----:B------:R-:W-:-:S04]  /*6c40*/  IMAD.HI.U32 R19, R27, R20, RZ ;  /* 0x000000141b137227 */ /* 0x000fc800078e00ff */
[----:B------:R-:W-:Y:S02]  /*6c50*/  IMAD.MOV R21, RZ, RZ, -R21 ;  /* 0x000000ffff157224 */ /* 0x000fe400078e0a15 */
[C---:B------:R-:W-:Y:S02]  /*6c60*/  IMAD R4, R6.reuse, R22, R4 ;  /* 0x0000001606047224 */ /* 0x040fe400078e0204 */
[----:B------:R-:W-:Y:S02]  /*6c70*/  @!P3 IMAD.MOV R11, RZ, RZ, -R11 ;  /* 0x000000ffff0bb224 */ /* 0x000fe400078e0a0b */
[----:B------:R-:W-:Y:S02]  /*6c80*/  IMAD.MOV R19, RZ, RZ, -R19 ;  /* 0x000000ffff137224 */ /* 0x000fe400078e0a13 */
[C---:B------:R-:W-:Y:S01]  /*6c90*/  IMAD R18, R6.reuse, R21, R18 ;  /* 0x0000001506127224 */ /* 0x040fe200078e0212 */
[----:B------:R0:W-:Y:S01]  /*6ca0*/  STL [R1+0x1f0], R11 ;  /* 0x0001f00b01007387 */ /* 0x0001e20000100800 */
[----:B------:R-:W-:Y:S01]  /*6cb0*/  @!P6 IMAD.IADD R17, R17, 0x1, -R6 ;  /* 0x000000011111e824 */ /* 0x000fe200078e0a06 */
[----:B------:R-:W-:Y:S01]  /*6cc0*/  IABS R21, R8 ;  /* 0x0000000800157213 */ /* 0x000fe20000000000 */
[----:B------:R-:W-:Y:S01]  /*6cd0*/  @!P2 IMAD.MOV R12, RZ, RZ, -R12 ;  /* 0x000000ffff0ca224 */ /* 0x000fe200078e0a0c */
[C---:B------:R-:W-:Y:S01]  /*6ce0*/  ISETP.GT.U32.AND P2, PT, R6.reuse, R4, PT ;  /* 0x000000040600720c */ /* 0x040fe20003f44070 */
[C---:B------:R-:W-:Y:S01]  /*6cf0*/  IMAD R19, R6.reuse, R19, R20 ;  /* 0x0000001306137224 */ /* 0x040fe200078e0214 */
[----:B------:R-:W-:Y:S01]  /*6d00*/  ISETP.GT.U32.AND P3, PT, R6, R17, PT ;  /* 0x000000110600720c */ /* 0x000fe20003f64070 */
[----:B------:R-:W-:Y:S01]  /*6d10*/  @!P5 IMAD.IADD R0, R0, 0x1, -R6 ;  /* 0x000000010000d824 */ /* 0x000fe200078e0a06 */
[C---:B------:R-:W-:Y:S01]  /*6d20*/  ISETP.GT.U32.AND P5, PT, R6.reuse, R18, PT ;  /* 0x000000120600720c */ /* 0x040fe20003fa4070 */
[----:B------:R-:W-:Y:S01]  /*6d30*/  IMAD.MOV.U32 R3, RZ, RZ, R21 ;  /* 0x000000ffff037224 */ /* 0x000fe200078e0015 */
[----:B------:R-:W-:Y:S01]  /*6d40*/  ISETP.GT.U32.AND P6, PT, R6, R19, PT ;  /* 0x000000130600720c */ /* 0x000fe20003fc4070 */
[----:B0-----:R-:W-:Y:S01]  /*6d50*/  IMAD.MOV.U32 R11, RZ, RZ, R10 ;  /* 0x000000ffff0b7224 */ /* 0x001fe200078e000a */
[----:B------:R-:W-:Y:S01]  /*6d60*/  IADD3 R20, R9, 0x7f, RZ ;  /* 0x0000007f09147810 */ /* 0x000fe20007ffe0ff */
[----:B------:R-:W-:Y:S01]  /*6d70*/  STL [R1+0x1ec], R12 ;  /* 0x0001ec0c01007387 */ /* 0x000fe20000100800 */
[----:B------:R-:W-:-:S02]  /*6d80*/  IMAD.HI.U32 R10, R27, R3, RZ ;  /* 0x000000031b0a7227 */ /* 0x000fc400078e00ff */
[----:B------:R-:W-:Y:S02]  /*6d90*/  IABS R2, R20 ;  /* 0x0000001400027213 */ /* 0x000fe40000000000 */
[----:B------:R-:W-:Y:S01]  /*6da0*/  @!P4 IMAD.MOV R11, RZ, RZ, -R11 ;  /* 0x000000ffff0bc224 */ /* 0x000fe200078e0a0b */
[----:B------:R-:W-:Y:S01]  /*6db0*/  ISETP.GE.AND P4, PT, R16, RZ, PT ;  /* 0x000000ff1000720c */ /* 0x000fe20003f86270 */
[--C-:B------:R-:W-:Y:S02]  /*6dc0*/  @!P2 IMAD.IADD R4, R4, 0x1, -R6.reuse ;  /* 0x000000010404a824 */ /* 0x100fe400078e0a06 */
[--C-:B------:R-:W-:Y:S01]  /*6dd0*/  @!P3 IMAD.IADD R17, R17, 0x1, -R6.reuse ;  /* 0x000000011111b824 */ /* 0x100fe200078e0a06 */
[----:B------:R0:W-:Y:S01]  /*6de0*/  STL [R1+0x1e8], R11 ;  /* 0x0001e80b01007387 */ /* 0x0001e20000100800 */
[----:B------:R-:W-:Y:S01]  /*6df0*/  @!P5 IMAD.IADD R18, R18, 0x1, -R6 ;  /* 0x000000011212d824 */ /* 0x000fe200078e0a06 */
[----:B------:R-:W-:Y:S01]  /*6e00*/  ISETP.GE.AND P3, PT, R7, RZ, PT ;  /* 0x000000ff0700720c */ /* 0x000fe20003f66270 */
[----:B------:R-:W-:Y:S01]  /*6e10*/  IMAD.MOV R10, RZ, RZ, -R10 ;  /* 0x000000ffff0a7224 */ /* 0x000fe200078e0a0a */
[----:B------:R-:W-:Y:S01]  /*6e20*/  ISETP.GT.U32.AND P5, PT, R6, R4, PT ;  /* 0x000000040600720c */ /* 0x000fe20003fa4070 */
[----:B------:R-:W-:-:S04]  /*6e30*/  IMAD.HI.U32 R7, R27, R2, RZ ;  /* 0x000000021b077227 */ /* 0x000fc800078e00ff */
[----:B------:R-:W-:Y:S01]  /*6e40*/  @!P6 IMAD.IADD R19, R19, 0x1, -R6 ;  /* 0x000000011313e824 */ /* 0x000fe200078e0a06 */
[----:B------:R-:W-:Y:S01]  /*6e50*/  ISETP.GE.AND P6, PT, R5, RZ, PT ;  /* 0x000000ff0500720c */ /* 0x000fe20003fc6270 */
[----:B0-----:R-:W-:Y:S02]  /*6e60*/  IMAD.MOV.U32 R11, RZ, RZ, R0 ;  /* 0x000000ffff0b7224 */ /* 0x001fe400078e0000 */
[C---:B------:R-:W-:Y:S01]  /*6e70*/  IMAD R5, R6.reuse, R10, R3 ;  /* 0x0000000a06057224 */ /* 0x040fe200078e0203 */
[C---:B------:R-:W-:Y:S01]  /*6e80*/  ISETP.GT.U32.AND P2, PT, R6.reuse, R19, PT ;  /* 0x000000130600720c */ /* 0x040fe20003f44070 */
[----:B------:R-:W-:Y:S01]  /*6e90*/  @!P1 IMAD.MOV R11, RZ, RZ, -R11 ;  /* 0x000000ffff0b9224 */ /* 0x000fe200078e0a0b */
[C---:B------:R-:W-:Y:S01]  /*6ea0*/  IADD3 R10, R9.reuse, 0x7e, RZ ;  /* 0x0000007e090a7810 */ /* 0x040fe20007ffe0ff */
[----:B------:R-:W-:Y:S01]  /*6eb0*/  IMAD.MOV R7, RZ, RZ, -R7 ;  /* 0x000000ffff077224 */ /* 0x000fe200078e0a07 */
[----:B------:R-:W-:Y:S01]  /*6ec0*/  ISETP.GT.U32.AND P1, PT, R6, R18, PT ;  /* 0x000000120600720c */ /* 0x000fe20003f24070 */
[----:B------:R-:W-:Y:S01]  /*6ed0*/  @!P5 IMAD.IADD R4, R4, 0x1, -R6 ;  /* 0x000000010404d824 */ /* 0x000fe200078e0a06 */
[----:B------:R0:W-:Y:S01]  /*6ee0*/  STL [R1+0x1e4], R11 ;  /* 0x0001e40b01007387 */ /* 0x0001e20000100800 */
[----:B------:R-:W-:Y:S01]  /*6ef0*/  IMAD R0, R6, R7, R2 ;  /* 0x0000000706007224 */ /* 0x000fe200078e0202 */
[----:B------:R-:W-:Y:S01]  /*6f00*/  IABS R3, R10 ;  /* 0x0000000a00037213 */ /* 0x000fe20000000000 */
[----:B------:R-:W-:Y:S01]  /*6f10*/  IMAD.MOV.U32 R13, RZ, RZ, R4 ;  /* 0x000000ffff0d7224 */ /* 0x000fe200078e0004 */
[----:B------:R-:W-:-:S02]  /*6f20*/  IADD3 R7, R9, 0x7d, RZ ;  /* 0x0000007d09077810 */ /* 0x000fc40007ffe0ff */
[----:B------:R-:W-:Y:S01]  /*6f30*/  ISETP.GT.U32.AND P5, PT, R6, R0, PT ;  /* 0x000000000600720c */ /* 0x000fe20003fa4070 */
[----:B------:R-:W-:Y:S01]  /*6f40*/  @!P2 IMAD.IADD R19, R19, 0x1, -R6 ;  /* 0x000000011313a824 */ /* 0x000fe200078e0a06 */
[----:B------:R-:W-:Y:S01]  /*6f50*/  ISETP.GE.AND P2, PT, R8, RZ, PT ;  /* 0x000000ff0800720c */ /* 0x000fe20003f46270 */
[----:B------:R-:W-:Y:S01]  /*6f60*/  @!P3 IMAD.MOV R13, RZ, RZ, -R13 ;  /* 0x000000ffff0db224 */ /* 0x000fe200078e0a0d */
[----:B------:R-:W-:Y:S01]  /*6f70*/  IADD3 R8, R9, 0x7c, RZ ;  /* 0x0000007c09087810 */ /* 0x000fe20007ffe0ff */
[----:B0-----:R-:W-:Y:S01]  /*6f80*/  IMAD.MOV.U32 R11, RZ, RZ, R17 ;  /* 0x000000ffff0b7224 */ /* 0x001fe200078e0011 */
[----:B------:R-:W-:Y:S01]  /*6f90*/  IABS R2, R7 ;  /* 0x0000000700027213 */ /* 0x000fe20000000000 */
[----:B------:R-:W-:Y:S01]  /*6fa0*/  IMAD.HI.U32 R17, R27, R3, RZ ;  /* 0x000000031b117227 */ /* 0x000fe200078e00ff */
[----:B------:R-:W-:-:S03]  /*6fb0*/  IABS R12, R8 ;  /* 0x00000008000c7213 */ /* 0x000fc60000000000 */
[----:B------:R-:W-:Y:S01]  /*6fc0*/  @!P0 IMAD.MOV R11, RZ, RZ, -R11 ;  /* 0x000000ffff0b8224 */ /* 0x000fe200078e0a0b */
[----:B------:R-:W-:Y:S01]  /*6fd0*/  ISETP.GT.U32.AND P0, PT, R6, R5, PT ;  /* 0x000000050600720c */ /* 0x000fe20003f04070 */
[----:B------:R-:W-:Y:S02]  /*6fe0*/  @!P5 IMAD.IADD R0, R0, 0x1, -R6 ;  /* 0x000000010000d824 */ /* 0x000fe400078e0a06 */
[----:B------:R-:W-:Y:S01]  /*6ff0*/  IMAD.MOV R17, RZ, RZ, -R17 ;  /* 0x000000ffff117224 */ /* 0x000fe200078e0a11 */
[----:B------:R0:W-:Y:S01]  /*7000*/  STL [R1+0x1e0], R11 ;  /* 0x0001e00b01007387 */ /* 0x0001e20000100800 */
[----:B------:R-:W-:-:S04]  /*7010*/  IMAD.HI.U32 R16, R27, R2, RZ ;  /* 0x000000021b107227 */ /* 0x000fc800078e00ff */
[----:B------:R-:W-:Y:S01]  /*7020*/  IMAD R3, R6, R17, R3 ;  /* 0x0000001106037224 */ /* 0x000fe200078e0203 */
[----:B------:R-:W-:Y:S01]  /*7030*/  IADD3 R17, R9, 0x78, RZ ;  /* 0x0000007809117810 */ /* 0x000fe20007ffe0ff */
[----:B------:R-:W-:-:S03]  /*7040*/  IMAD.HI.U32 R4, R27, R12, RZ ;  /* 0x0000000c1b047227 */ /* 0x000fc600078e00ff */
[----:B------:R-:W-:Y:S01]  /*7050*/  ISETP.GT.U32.AND P3, PT, R6, R3, PT ;  /* 0x000000030600720c */ /* 0x000fe20003f64070 */
[----:B------:R-:W-:Y:S01]  /*7060*/  @!P0 IMAD.IADD R5, R5, 0x1, -R6 ;  /* 0x0000000105058824 */ /* 0x000fe200078e0a06 */
[----:B------:R-:W-:Y:S01]  /*7070*/  ISETP.GE.AND P0, PT, R10, RZ, PT ;  /* 0x000000ff0a00720c */ /* 0x000fe20003f06270 */
[----:B0-----:R-:W-:Y:S01]  /*7080*/  IMAD.MOV.U32 R11, RZ, RZ, R19 ;  /* 0x000000ffff0b7224 */ /* 0x001fe200078e0013 */
[C---:B------:R-:W-:Y:S01]  /*7090*/  IADD3 R19, R9.reuse, 0x76, RZ ;  /* 0x0000007609137810 */ /* 0x040fe20007ffe0ff */
[----:B------:R-:W-:Y:S01]  /*70a0*/  IMAD.MOV R10, RZ, RZ, -R16 ;  /* 0x000000ffff0a7224 */ /* 0x000fe200078e0a10 */
[C---:B------:R-:W-:Y:S01]  /*70b0*/  ISETP.GT.U32.AND P5, PT, R6.reuse, R5, PT ;  /* 0x000000050600720c */ /* 0x040fe20003fa4070 */
[----:B------:R-:W-:Y:S01]  /*70c0*/  @!P4 IMAD.MOV R11, RZ, RZ, -R11 ;  /* 0x000000ffff0bc224 */ /* 0x000fe200078e0a0b */
[C---:B------:R-:W-:Y:S01]  /*70d0*/  ISETP.GT.U32.AND P4, PT, R6.reuse, R0, PT ;  /* 0x000000000600720c */ /* 0x040fe20003f84070 */
[----:B------:R-:W-:Y:S02]  /*70e0*/  IMAD.MOV R4, RZ, RZ, -R4 ;  /* 0x000000ffff047224 */ /* 0x000fe400078e0a04 */
[C---:B------:R-:W-:Y:S01]  /*70f0*/  IMAD R2, R6.reuse, R10, R2 ;  /* 0x0000000a06027224 */ /* 0x040fe200078e0202 */
[----:B------:R0:W-:Y:S01]  /*7100*/  STL [R1+0x1dc], R11 ;  /* 0x0001dc0b01007387 */ /* 0x0001e20000100800 */
[----:B------:R-:W-:Y:S01]  /*7110*/  IMAD R4, R6, R4, R12 ;  /* 0x0000000406047224 */ /* 0x000fe200078e020c */
[----:B------:R-:W-:Y:S01]  /*7120*/  IADD3 R10, R9, 0x7b, RZ ;  /* 0x0000007b090a7810 */ /* 0x000fe20007ffe0ff */
[--C-:B------:R-:W-:Y:S01]  /*7130*/  @!P1 IMAD.IADD R18, R18, 0x1, -R6.reuse ;  /* 0x0000000112129824 */ /* 0x100fe200078e0a06 */
[----:B------:R1:W-:Y:S01]  /*7140*/  STL [R1+0x1c0], R13 ;  /* 0x0001c00d01007387 */ /* 0x0003e20000100800 */
[--C-:B------:R-:W-:Y:S01]  /*7150*/  @!P3 IMAD.IADD R3, R3, 0x1, -R6.reuse ;  /* 0x000000010303b824 */ /* 0x100fe200078e0a06 */
[----:B------:R-:W-:Y:S01]  /*7160*/  ISETP.GE.AND P1, PT, R20, RZ, PT ;  /* 0x000000ff1400720c */ /* 0x000fe20003f26270 */
[--C-:B------:R-:W-:Y:S01]  /*7170*/  @!P5 IMAD.IADD R5, R5, 0x1, -R6.reuse ;  /* 0x000000010505d824 */ /* 0x100fe200078e0a06 */
[----:B------:R-:W-:Y:S01]  /*7180*/  ISETP.GT.U32.AND P5, PT, R6, R2, PT ;  /* 0x000000020600720c */ /* 0x000fe20003fa4070 */
[----:B------:R-:W-:Y:S01]  /*7190*/  @!P4 IMAD.IADD R0, R0, 0x1, -R6 ;  /* 0x000000010000c824 */ /* 0x000fe200078e0a06 */
[----:B------:R-:W-:Y:S01]  /*71a0*/  ISETP.GT.U32.AND P3, PT, R6, R3, PT ;  /* 0x000000030600720c */ /* 0x000fe20003f64070 */
[----:B0-----:R-:W-:Y:S01]  /*71b0*/  IMAD.MOV.U32 R11, RZ, RZ, R18 ;  /* 0x000000ffff0b7224 */ /* 0x001fe200078e0012 */
[----:B------:R-:W-:Y:S01]  /*71c0*/  ISETP.GE.AND P4, PT, R8, RZ, PT ;  /* 0x000000ff0800720c */ /* 0x000fe20003f86270 */
[----:B-1----:R-:W-:Y:S01]  /*71d0*/  IMAD.MOV.U32 R13, RZ, RZ, R5 ;  /* 0x000000ffff0d7224 */ /* 0x002fe200078e0005 */
[----:B------:R-:W-:Y:S01]  /*71e0*/  IADD3 R8, R9, 0x7a, RZ ;  /* 0x0000007a09087810 */ /* 0x000fe20007ffe0ff */
[----:B------:R-:W-:Y:S01]  /*71f0*/  @!P6 IMAD.MOV R11, RZ, RZ, -R11 ;  /* 0x000000ffff0be224 */ /* 0x000fe200078e0a0b */
[----:B------:R-:W-:Y:S01]  /*7200*/  ISETP.GE.AND P6, PT, R7, RZ, PT ;  /* 0x000000ff0700720c */ /* 0x000fe20003fc6270 */
[----:B------:R-:W-:Y:S01]  /*7210*/  @!P2 IMAD.MOV R13, RZ, RZ, -R13 ;  /* 0x000000ffff0da224 */ /* 0x000fe200078e0a0d */
[----:B------:R-:W-:-:S02]  /*7220*/  ISETP.GT.U32.AND P2, PT, R6, R4, PT ;  /* 0x000000040600720c */ /* 0x000fc40003f44070 */
[----:B------:R-:W-:Y:S01]  /*7230*/  IADD3 R7, R9, 0x79, RZ ;  /* 0x0000007909077810 */ /* 0x000fe20007ffe0ff */
[--C-:B------:R-:W-:Y:S01]  /*7240*/  @!P5 IMAD.IADD R2, R2, 0x1, -R6.reuse ;  /* 0x000000010202d824 */ /* 0x100fe200078e0a06 */
[----:B------:R-:W-:Y:S01]  /*7250*/  IABS R23, R8 ;  /* 0x0000000800177213 */ /* 0x000fe20000000000 */
[----:B------:R0:W-:Y:S01]  /*7260*/  STL [R1+0x1c4], R11 ;  /* 0x0001c40b01007387 */ /* 0x0001e20000100800 */
[----:B------:R-:W-:Y:S01]  /*7270*/  IABS R12, R7 ;  /* 0x00000007000c7213 */ /* 0x000fe20000000000 */
[----:B------:R-:W-:Y:S01]  /*7280*/  @!P3 IMAD.IADD R3, R3, 0x1, -R6 ;  /* 0x000000010303b824 */ /* 0x000fe200078e0a06 */
[----:B------:R-:W-:Y:S01]  /*7290*/  ISETP.GT.U32.AND P5, PT, R6, R2, PT ;  /* 0x000000020600720c */ /* 0x000fe20003fa4070 */
[----:B------:R1:W-:Y:S01]  /*72a0*/  STL [R1+0x1c8], R13 ;  /* 0x0001c80d01007387 */ /* 0x0003e20000100800 */
[----:B------:R-:W-:Y:S01]  /*72b0*/  ISETP.GE.AND P3, PT, R8, RZ, PT ;  /* 0x000000ff0800720c */ /* 0x000fe20003f66270 */
[----:B------:R-:W-:Y:S01]  /*72c0*/  IMAD.MOV.U32 R5, RZ, RZ, R12 ;  /* 0x000000ffff057224 */ /* 0x000fe200078e000c */
[----:B------:R-:W-:Y:S01]  /*72d0*/  IABS R22, R10 ;  /* 0x0000000a00167213 */ /* 0x000fe20000000000 */
[----:B------:R-:W-:-:S02]  /*72e0*/  @!P2 IMAD.IADD R4, R4, 0x1, -R6 ;  /* 0x000000010404a824 */ /* 0x000fc400078e0a06 */
[----:B------:R-:W-:-:S03]  /*72f0*/  IMAD.HI.U32 R12, R27, R23, RZ ;  /* 0x000000171b0c7227 */ /* 0x000fc600078e00ff */
[----:B------:R-:W-:Y:S01]  /*7300*/  ISETP.GT.U32.AND P2, PT, R6, R4, PT ;  /* 0x000000040600720c */ /* 0x000fe20003f44070 */
[----:B0-----:R-:W-:Y:S02]  /*7310*/  IMAD.MOV.U32 R11, RZ, RZ, R0 ;  /* 0x000000ffff0b7224 */ /* 0x001fe400078e0000 */
[----:B------:R-:W-:Y:S01]  /*7320*/  IMAD.MOV R8, RZ, RZ, -R12 ;  /* 0x000000ffff087224 */ /* 0x000fe200078e0a0c */
[----:B------:R-:W-:Y:S01]  /*7330*/  IADD3 R12, R9, 0x75, RZ ;  /* 0x00000075090c7810 */ /* 0x000fe20007ffe0ff */
[----:B------:R-:W-:Y:S01]  /*7340*/  @!P1 IMAD.MOV R11, RZ, RZ, -R11 ;  /* 0x000000ffff0b9224 */ /* 0x000fe200078e0a0b */
[----:B------:R-:W-:Y:S01]  /*7350*/  ISETP.GE.AND P1, PT, R10, RZ, PT ;  /* 0x000000ff0a00720c */ /* 0x000fe20003f26270 */
[----:B------:R-:W-:Y:S01]  /*7360*/  IMAD R23, R6, R8, R23 ;  /* 0x0000000806177224 */ /* 0x000fe200078e0217 */
[----:B------:R-:W-:Y:S01]  /*7370*/  IABS R18, R12 ;  /* 0x0000000c00127213 */ /* 0x000fe20000000000 */
[----:B------:R-:W-:Y:S01]  /*7380*/  IMAD.HI.U32 R10, R27, R22, RZ ;  /* 0x000000161b0a7227 */ /* 0x000fe200078e00ff */
[----:B------:R0:W-:Y:S01]  /*7390*/  STL [R1+0x1d0], R11 ;  /* 0x0001d00b01007387 */ /* 0x0001e20000100800 */
[----:B------:R-:W-:-:S02]  /*73a0*/  IABS R8, R19 ;  /* 0x0000001300087213 */ /* 0x000fc40000000000 */
[--C-:B------:R-:W-:Y:S01]  /*73b0*/  @!P5 IMAD.IADD R2, R2, 0x1, -R6.reuse ;  /* 0x000000010202d824 */ /* 0x100fe200078e0a06 */
[----:B------:R-:W-:Y:S01]  /*73c0*/  ISETP.GE.AND P5, PT, R7, RZ, PT ;  /* 0x000000ff0700720c */ /* 0x000fe20003fa6270 */
[----:B------:R-:W-:Y:S01]  /*73d0*/  @!P2 IMAD.IADD R4, R4, 0x1, -R6 ;  /* 0x000000010404a824 */ /* 0x000fe200078e0a06 */
[C---:B------:R-:W-:Y:S01]  /*73e0*/  ISETP.GT.U32.AND P2, PT, R6.reuse, R23, PT ;  /* 0x000000170600720c */ /* 0x040fe20003f44070 */
[----:B------:R-:W-:Y:S01]  /*73f0*/  IMAD.MOV R10, RZ, RZ, -R10 ;  /* 0x000000ffff0a7224 */ /* 0x000fe200078e0a0a */
[----:B------:R-:W-:Y:S01]  /*7400*/  IADD3 R7, R9, 0x77, RZ ;  /* 0x0000007709077810 */ /* 0x000fe20007ffe0ff */
[----:B-1----:R-:W-:Y:S02]  /*7410*/  IMAD.MOV.U32 R13, RZ, RZ, R3 ;  /* 0x000000ffff0d7224 */ /* 0x002fe400078e0003 */
[----:B0-----:R-:W-:Y:S01]  /*7420*/  IMAD.MOV.U32 R11, RZ, RZ, R2 ;  /* 0x000000ffff0b7224 */ /* 0x001fe200078e0002 */
[----:B------:R-:W-:Y:S01]  /*7430*/  IABS R2, R7 ;  /* 0x0000000700027213 */ /* 0x000fe20000000000 */
[----:B------:R-:W-:-:S02]  /*7440*/  IMAD R22, R6, R10, R22 ;  /* 0x0000000a06167224 */ /* 0x000fc400078e0216 */
[----:B------:R-:W-:-:S04]  /*7450*/  IMAD.HI.U32 R0, R27, R5, RZ ;  /* 0x000000051b007227 */ /* 0x000fc800078e00ff */
[----:B------:R-:W-:Y:S01]  /*7460*/  @!P0 IMAD.MOV R13, RZ, RZ, -R13 ;  /* 0x000000ffff0d8224 */ /* 0x000fe200078e0a0d */
[C---:B------:R-:W-:Y:S01]  /*7470*/  ISETP.GT.U32.AND P0, PT, R6.reuse, R22, PT ;  /* 0x000000160600720c */ /* 0x040fe20003f04070 */
[----:B------:R-:W-:Y:S01]  /*7480*/  @!P6 IMAD.MOV R11, RZ, RZ, -R11 ;  /* 0x000000ffff0be224 */ /* 0x000fe200078e0a0b */
[----:B------:R-:W-:Y:S01]  /*7490*/  ISETP.GE.AND P6, PT, R17, RZ, PT ;  /* 0x000000ff1100720c */ /* 0x000fe20003fc6270 */
[----:B------:R-:W-:Y:S01]  /*74a0*/  IMAD.MOV R0, RZ, RZ, -R0 ;  /* 0x000000ffff007224 */ /* 0x000fe200078e0a00 */
[----:B------:R-:W-:Y:S01]  /*74b0*/  STL [R1+0x1d4], R13 ;  /* 0x0001d40d01007387 */ /* 0x000fe20000100800 */
[----:B------:R-:W-:Y:S01]  /*74c0*/  @!P2 IMAD.IADD R23, R23, 0x1, -R6 ;  /* 0x000000011717a824 */ /* 0x000fe200078e0a06 */
[----:B------:R-:W-:Y:S01]  /*74d0*/  IABS R17, R17 ;  /* 0x0000001100117213 */ /* 0x000fe20000000000 */
[C---:B------:R-:W-:Y:S01]  /*74e0*/  IMAD R0, R6.reuse, R0, R5 ;  /* 0x0000000006007224 */ /* 0x040fe200078e0205 */
[----:B------:R0:W-:Y:S01]  /*74f0*/  STL [R1+0x1d8], R11 ;  /* 0x0001d80b01007387 */ /* 0x0001e20000100800 */
[----:B------:R-:W-:Y:S01]  /*7500*/  IMAD.HI.U32 R5, R27, R2, RZ ;  /* 0x000000021b057227 */ /* 0x000fe200078e00ff */
[----:B------:R-:W-:-:S03]  /*7510*/  ISETP.GT.U32.AND P2, PT, R6, R23, PT ;  /* 0x000000170600720c */ /* 0x000fc60003f44070 */
[----:B------:R-:W-:-:S04]  /*7520*/  IMAD.HI.U32 R10, R27, R17, RZ ;  /* 0x000000111b0a7227 */ /* 0x000fc800078e00ff */
[----:B------:R-:W-:Y:S02]  /*7530*/  @!P0 IMAD.IADD R22, R22, 0x1, -R6 ;  /* 0x0000000116168824 */ /* 0x000fe400078e0a06 */
[----:B0-----:R-:W-:Y:S02]  /*7540*/  IMAD.MOV.U32 R11, RZ, RZ, R4 ;  /* 0x000000ffff0b7224 */ /* 0x001fe400078e0004 */
[----:B------:R-:W-:Y:S01]  /*7550*/  IMAD.MOV R10, RZ, RZ, -R10 ;  /* 0x000000ffff0a7224 */ /* 0x000fe200078e0a0a */
[C---:B------:R-:W-:Y:S01]  /*7560*/  ISETP.GT.U32.AND P0, PT, R6.reuse, R22, PT ;  /* 0x000000160600720c */ /* 0x040fe20003f04070 */
[----:B------:R-:W-:Y:S01]  /*7570*/  @!P4 IMAD.MOV R11, RZ, RZ, -R11 ;  /* 0x000000ffff0bc224 */ /* 0x000fe200078e0a0b */
[C---:B------:R-:W-:Y:S01]  /*7580*/  ISETP.GT.U32.AND P4, PT, R6.reuse, R0, PT ;  /* 0x000000000600720c */ /* 0x040fe20003f84070 */
[----:B------:R-:W-:Y:S02]  /*7590*/  IMAD.MOV R5, RZ, RZ, -R5 ;  /* 0x000000ffff057224 */ /* 0x000fe400078e0a05 */
[C---:B------:R-:W-:Y:S01]  /*75a0*/  IMAD R17, R6.reuse, R10, R17 ;  /* 0x0000000a06117224 */ /* 0x040fe200078e0211 */
[----:B------:R0:W-:Y:S01]  /*75b0*/  STL [R1+0x1cc], R11 ;  /* 0x0001cc0b01007387 */ /* 0x0001e20000100800 */
[C---:B------:R-:W-:Y:S01]  /*75c0*/  IMAD R2, R6.reuse, R5, R2 ;  /* 0x0000000506027224 */ /* 0x040fe200078e0202 */
[----:B------:R-:W-:Y:S01]  /*75d0*/  IADD3 R5, R9, 0x74, RZ ;  /* 0x0000007409057810 */ /* 0x000fe20007ffe0ff */
[----:B------:R-:W-:Y:S01]  /*75e0*/  @!P2 IMAD.IADD R23, R23, 0x1, -R6 ;  /* 0x000000011717a824 */ /* 0x000fe200078e0a06 */
[----:B------:R-:W-:Y:S01]  /*75f0*/  ISETP.GT.U32.AND P2, PT, R6, R17, PT ;  /* 0x000000110600720c */ /* 0x000fe20003f44070 */
[----:B------:R-:W-:Y:S01]  /*7600*/  IMAD.HI.U32 R3, R27, R18, RZ ;  /* 0x000000121b037227 */ /* 0x000fe200078e00ff */
[----:B------:R-:W-:-:S03]  /*7610*/  IABS R10, R5 ;  /* 0x00000005000a7213 */ /* 0x000fc60000000000 */
[--C-:B------:R-:W-:Y:S01]  /*7620*/  @!P4 IMAD.IADD R0, R0, 0x1, -R6.reuse ;  /* 0x000000010000c824 */ /* 0x100fe200078e0a06 */
[----:B------:R-:W-:Y:S01]  /*7630*/  ISETP.GT.U32.AND P4, PT, R6, R2, PT ;  /* 0x000000020600720c */ /* 0x000fe20003f84070 */
[----:B------:R-:W-:Y:S01]  /*7640*/  @!P0 IMAD.IADD R22, R22, 0x1, -R6 ;  /* 0x0000000116168824 */ /* 0x000fe200078e0a06 */
[----:B------:R-:W-:Y:S01]  /*7650*/  ISETP.GE.AND P0, PT, R7, RZ, PT ;  /* 0x000000ff0700720c */ /* 0x000fe20003f06270 */
[----:B------:R-:W-:Y:S01]  /*7660*/  IMAD.HI.U32 R16, R27, R8, RZ ;  /* 0x000000081b107227 */ /* 0x000fe200078e00ff */
[----:B------:R-:W-:-:S03]  /*7670*/  IADD3 R7, R9, 0x73, RZ ;  /* 0x0000007309077810 */ /* 0x000fc60007ffe0ff */
[----:B------:R-:W-:Y:S01]  /*7680*/  @!P2 IMAD.IADD R17, R17, 0x1, -R6 ;  /* 0x000000011111a824 */ /* 0x000fe200078e0a06 */
[----:B------:R-:W-:Y:S01]  /*7690*/  IABS R20, R7 ;  /* 0x0000000700147213 */ /* 0x000fe20000000000 */
[----:B0-----:R-:W-:Y:S01]  /*76a0*/  IMAD.MOV.U32 R11, RZ, RZ, R22 ;  /* 0x000000ffff0b7224 */ /* 0x001fe200078e0016 */
[----:B------:R-:W-:Y:S01]  /*76b0*/  ISETP.GT.U32.AND P2, PT, R6, R0, PT ;  /* 0x000000000600720c */ /* 0x000fe20003f44070 */
[----:B------:R-:W-:Y:S02]  /*76c0*/  IMAD.MOV R3, RZ, RZ, -R3 ;  /* 0x000000ffff037224 */ /* 0x000fe400078e0a03 */
[----:B------:R-:W-:Y:S02]  /*76d0*/  @!P4 IMAD.IADD R2, R2, 0x1, -R6 ;  /* 0x000000010202c824 */ /* 0x000fe400078e0a06 */
[----:B------:R-:W-:Y:S01]  /*76e0*/  @!P1 IMAD.MOV R11, RZ, RZ, -R11 ;  /* 0x000000ffff0b9224 */ /* 0x000fe200078e0a0b */
[C---:B------:R-:W-:Y:S01]  /*76f0*/  ISETP.GT.U32.AND P1, PT, R6.reuse, R17, PT ;  /* 0x000000110600720c */ /* 0x040fe20003f24070 */
[----:B------:R-:W-:Y:S01]  /*7700*/  IMAD.HI.U32 R22, R27, R20, RZ ;  /* 0x000000141b167227 */ /* 0x000fe200078e00ff */
[----:B------:R-:W-:-:S02]  /*7710*/  ISETP.GT.U32.AND P4, PT, R6, R2, PT ;  /* 0x000000020600720c */ /* 0x000fc40003f84070 */
[----:B------:R0:W-:Y:S01]  /*7720*/  STL [R1+0x1bc], R11 ;  /* 0x0001bc0b01007387 */ /* 0x0001e20000100800 */
[----:B------:R-:W-:Y:S02]  /*7730*/  IMAD.MOV R4, RZ, RZ, -R16 ;  /* 0x000000ffff047224 */ /* 0x000fe400078e0a10 */
[----:B------:R-:W-:-:S04]  /*7740*/  IMAD.HI.U32 R24, R27, R10, RZ ;  /* 0x0000000a1b187227 */ /* 0x000fc800078e00ff */
[C---:B------:R-:W-:Y:S01]  /*7750*/  IMAD R18, R6.reuse, R3, R18 ;  /* 0x0000000306127224 */ /* 0x040fe200078e0212 */
[C---:B------:R-:W-:Y:S01]  /*7760*/  IADD3 R3, R9.reuse, 0x72, RZ ;  /* 0x0000007209037810 */ /* 0x040fe20007ffe0ff */
[----:B------:R-:W-:Y:S02]  /*7770*/  IMAD.MOV R22, RZ, RZ, -R22 ;  /* 0x000000ffff167224 */ /* 0x000fe400078e0a16 */
[----:B------:R-:W-:Y:S01]  /*7780*/  IMAD R8, R6, R4, R8 ;  /* 0x0000000406087224 */ /* 0x000fe200078e0208 */
[----:B------:R-:W-:Y:S01]  /*7790*/  IABS R21, R3 ;  /* 0x0000000300157213 */ /* 0x000fe20000000000 */
[----:B0-----:R-:W-:Y:S01]  /*77a0*/  IMAD.MOV.U32 R11, RZ, RZ, R23 ;  /* 0x000000ffff0b7224 */ /* 0x001fe200078e0017 */
[----:B------:R-:W-:Y:S01]  /*77b0*/  IADD3 R4, R9, 0x71, RZ ;  /* 0x0000007109047810 */ /* 0x000fe20007ffe0ff */
[----:B------:R-:W-:Y:S02]  /*77c0*/  IMAD.MOV R24, RZ, RZ, -R24 ;  /* 0x000000ffff187224 */ /* 0x000fe400078e0a18 */
[----:B------:R-:W-:Y:S01]  /*77d0*/  @!P2 IMAD.IADD R0, R0, 0x1, -R6 ;  /* 0x000000010000a824 */ /* 0x000fe200078e0a06 */
[C---:B------:R-:W-:Y:S01]  /*77e0*/  ISETP.GT.U32.AND P2, PT, R6.reuse, R18, PT ;  /* 0x000000120600720c */ /* 0x040fe20003f44070 */
[C---:B------:R-:W-:Y:S01]  /*77f0*/  IMAD R20, R6.reuse, R22, R20 ;  /* 0x0000001606147224 */ /* 0x040fe200078e0214 */
[----:B------:R-:W-:Y:S01]  /*7800*/  IABS R16, R4 ;  /* 0x0000000400107213 */ /* 0x000fe20000000000 */
[----:B------:R-:W-:Y:S01]  /*7810*/  @!P3 IMAD.MOV R11, RZ, RZ, -R11 ;  /* 0x000000ffff0bb224 */ /* 0x000fe200078e0a0b */
[C---:B------:R-:W-:Y:S01]  /*7820*/  ISETP.GT.U32.AND P3, PT, R6.reuse, R8, PT ;  /* 0x000000080600720c */ /* 0x040fe20003f64070 */
[----:B------:R-:W-:-:S02]  /*7830*/  IMAD R10, R6, R24, R10 ;  /* 0x00000018060a7224 */ /* 0x000fc400078e020a */
[--C-:B------:R-:W-:Y:S01]  /*7840*/  @!P4 IMAD.IADD R2, R2, 0x1, -R6.reuse ;  /* 0x000000010202c824 */ /* 0x100fe200078e0a06 */
[C---:B------:R-:W-:Y:S01]  /*7850*/  ISETP.GT.U32.AND P4, PT, R6.reuse, R20, PT ;  /* 0x000000140600720c */ /* 0x040fe20003f84070 */
[----:B------:R-:W-:Y:S01]  /*7860*/  @!P1 IMAD.IADD R17, R17, 0x1, -R6 ;  /* 0x0000000111119824 */ /* 0x000fe200078e0a06 */
[----:B------:R-:W-:Y:S01]  /*7870*/  ISETP.GT.U32.AND P1, PT, R6, R10, PT ;  /* 0x0000000a0600720c */ /* 0x000fe20003f24070 */
[----:B------:R0:W-:Y:S01]  /*7880*/  STL [R1+0x1b8], R11 ;  /* 0x0001b80b01007387 */ /* 0x0001e20000100800 */
[----:B------:R-:W-:Y:S02]  /*7890*/  IMAD.MOV.U32 R13, RZ, RZ, R0 ;  /* 0x000000ffff0d7224 */ /* 0x000fe400078e0000 */
[----:B------:R-:W-:-:S04]  /*78a0*/  IMAD.HI.U32 R23, R27, R21, RZ ;  /* 0x000000151b177227 */ /* 0x000fc800078e00ff */
[----:B------:R-:W-:Y:S02]  /*78b0*/  @!P5 IMAD.MOV R13, RZ, RZ, -R13 ;  /* 0x000000ffff0dd224 */ /* 0x000fe400078e0a0d */
[--C-:B------:R-:W-:Y:S01]  /*78c0*/  @!P2 IMAD.IADD R18, R18, 0x1, -R6.reuse ;  /* 0x000000011212a824 */ /* 0x100fe200078e0a06 */
[----:B------:R-:W-:Y:S01]  /*78d0*/  ISETP.GE.AND P2, PT, R12, RZ, PT ;  /* 0x000000ff0c00720c */ /* 0x000fe20003f46270 */
[----:B0-----:R-:W-:Y:S01]  /*78e0*/  IMAD.MOV.U32 R11, RZ, RZ, R17 ;  /* 0x000000ffff0b7224 */ /* 0x001fe200078e0011 */
[----:B------:R-:W-:Y:S01]  /*78f0*/  STL [R1+0x1b4], R13 ;  /* 0x0001b40d01007387 */ /* 0x000fe20000100800 */
[----:B------:R-:W-:Y:S01]  /*7900*/  IMAD.MOV R23, RZ, RZ, -R23 ;  /* 0x000000ffff177224 */ /* 0x000fe200078e0a17 */
[----:B------:R-:W-:Y:S01]  /*7910*/  IADD3 R12, R9, 0x6f, RZ ;  /* 0x0000006f090c7810 */ /* 0x000fe20007ffe0ff */
[----:B------:R-:W-:Y:S02]  /*7920*/  @!P6 IMAD.MOV R11, RZ, RZ, -R11 ;  /* 0x000000ffff0be224 */ /* 0x000fe400078e0a0b */
[--C-:B------:R-:W-:Y:S01]  /*7930*/  @!P3 IMAD.IADD R8, R8, 0x1, -R6.reuse ;  /* 0x000000010808b824 */ /* 0x100fe200078e0a06 */
[----:B------:R-:W-:Y:S01]  /*7940*/  ISETP.GE.AND P3, PT, R19, RZ, PT ;  /* 0x000000ff1300720c */ /* 0x000fe20003f66270 */
[--C-:B------:R-:W-:Y:S01]  /*7950*/  @!P4 IMAD.IADD R20, R20, 0x1, -R6.reuse ;  /* 0x000000011414c824 */ /* 0x100fe200078e0a06 */
[----:B------:R0:W-:Y:S01]  /*7960*/  STL [R1+0x1b0], R11 ;  /* 0x0001b00b01007387 */ /* 0x0001e20000100800 */
[C---:B------:R-:W-:Y:S01]  /*7970*/  IMAD R21, R6.reuse, R23, R21 ;  /* 0x0000001706157224 */ /* 0x040fe200078e0215 */
[----:B------:R-:W-:Y:S01]  /*7980*/  ISETP.GT.U32.AND P4, PT, R6, R18, PT ;  /* 0x000000120600720c */ /* 0x000fe20003f84070 */
[----:B------:R-:W-:Y:S01]  /*7990*/  @!P1 IMAD.IADD R10, R10, 0x1, -R6 ;  /* 0x000000010a0a9824 */ /* 0x000fe200078e0a06 */
[----:B------:R-:W-:Y:S01]  /*79a0*/  ISETP.GT.U32.AND P1, PT, R6, R8, PT ;  /* 0x000000080600720c */ /* 0x000fe20003f24070 */
[----:B------:R-:W-:Y:S01]  /*79b0*/  IMAD.HI.U32 R24, R27, R16, RZ ;  /* 0x000000101b187227 */ /* 0x000fe200078e00ff */
[----:B------:R-:W-:-:S02]  /*79c0*/  IADD3 R19, R9, 0x70, RZ ;  /* 0x0000007009137810 */ /* 0x000fc40007ffe0ff */
[C---:B------:R-:W-:Y:S01]  /*79d0*/  ISETP.GT.U32.AND P5, PT, R6.reuse, R10, PT ;  /* 0x0000000a0600720c */ /* 0x040fe20003fa4070 */
[----:B------:R-:W-:Y:S01]  /*79e0*/  IMAD.MOV R24, RZ, RZ, -R24 ;  /* 0x000000ffff187224 */ /* 0x000fe200078e0a18 */
[----:B------:R-:W-:Y:S01]  /*79f0*/  IABS R0, R19 ;  /* 0x0000001300007213 */ /* 0x000fe20000000000 */
[----:B0-----:R-:W-:Y:S01]  /*7a00*/  IMAD.MOV.U32 R11, RZ, RZ, R2 ;  /* 0x000000ffff0b7224 */ /* 0x001fe200078e0002 */
[C---:B------:R-:W-:Y:S01]  /*7a10*/  ISETP.GT.U32.AND P6, PT, R6.reuse, R20, PT ;  /* 0x000000140600720c */ /* 0x040fe20003fc4070 */
[C---:B------:R-:W-:Y:S01]  /*7a20*/  IMAD R16, R6.reuse, R24, R16 ;  /* 0x0000001806107224 */ /* 0x040fe200078e0210 */
[----:B------:R-:W-:Y:S01]  /*7a30*/  IABS R2, R12 ;  /* 0x0000000c00027213 */ /* 0x000fe20000000000 */
[----:B------:R-:W-:Y:S01]  /*7a40*/  @!P0 IMAD.MOV R11, RZ, RZ, -R11 ;  /* 0x000000ffff0b8224 */ /* 0x000fe200078e0a0b */
[----:B------:R-:W-:Y:S01]  /*7a50*/  ISETP.GT.U32.AND P0, PT, R6, R21, PT ;  /* 0x000000150600720c */ /* 0x000fe20003f04070 */
[--C-:B------:R-:W-:Y:S01]  /*7a60*/  @!P4 IMAD.IADD R18, R18, 0x1, -R6.reuse ;  /* 0x000000011212c824 */ /* 0x100fe200078e0a06 */
[----:B------:R-:W-:Y:S01]  /*7a70*/  ISETP.GT.U32.AND P4, PT, R6, R16, PT ;  /* 0x000000100600720c */ /* 0x000fe20003f84070 */
[--C-:B------:R-:W-:Y:S01]  /*7a80*/  @!P1 IMAD.IADD R8, R8, 0x1, -R6.reuse ;  /* 0x0000000108089824 */ /* 0x100fe200078e0a06 */
[----:B------:R-:W-:Y:S01]  /*7a90*/  ISETP.GE.AND P1, PT, R5, RZ, PT ;  /* 0x000000ff0500720c */ /* 0x000fe20003f26270 */
[----:B------:R-:W-:Y:S01]  /*7aa0*/  IMAD.HI.U32 R5, R27, R0, RZ ;  /* 0x000000001b057227 */ /* 0x000fe200078e00ff */
[----:B------:R0:W-:Y:S03]  /*7ab0*/  STL [R1+0x1ac], R11 ;  /* 0x0001ac0b01007387 */ /* 0x0001e60000100800 */
[----:B------:R-:W-:Y:S01]  /*7ac0*/  @!P5 IMAD.IADD R10, R10, 0x1, -R6 ;  /* 0x000000010a0ad824 */ /* 0x000fe200078e0a06 */
[----:B------:R-:W-:Y:S01]  /*7ad0*/  ISETP.GE.AND P5, PT, R7, RZ, PT ;  /* 0x000000ff0700720c */ /* 0x000fe20003fa6270 */
[----:B------:R-:W-:-:S02]  /*7ae0*/  IMAD.MOV.U32 R13, RZ, RZ, R8 ;  /* 0x000000ffff0d7224 */ /* 0x000fc400078e0008 */
[----:B------:R-:W-:Y:S01]  /*7af0*/  @!P0 IMAD.IADD R21, R21, 0x1, -R6 ;  /* 0x0000000115158824 */ /* 0x000fe200078e0a06 */
[----:B------:R-:W-:Y:S01]  /*7b00*/  ISETP.GE.AND P0, PT, R4, RZ, PT ;  /* 0x000000ff0400720c */ /* 0x000fe20003f06270 */
[----:B------:R-:W-:Y:S02]  /*7b10*/  IMAD.MOV R4, RZ, RZ, -R5 ;  /* 0x000000ffff047224 */ /* 0x000fe400078e0a05 */
[----:B------:R-:W-:Y:S01]  /*7b20*/  @!P3 IMAD.MOV R13, RZ, RZ, -R13 ;  /* 0x000000ffff0db224 */ /* 0x000fe200078e0a0d */
[C---:B------:R-:W-:Y:S01]  /*7b30*/  ISETP.GT.U32.AND P3, PT, R6.reuse, R21, PT ;  /* 0x000000150600720c */ /* 0x040fe20003f64070 */
[----:B------:R-:W-:Y:S01]  /*7b40*/  IMAD R4, R6, R4, R0 ;  /* 0x0000000406047224 */ /* 0x000fe200078e0200 */
[----:B------:R-:W-:Y:S01]  /*7b50*/  IADD3 R0, R9, 0x6e, RZ ;  /* 0x0000006e09007810 */ /* 0x000fe20007ffe0ff */
[----:B------:R-:W-:Y:S01]  /*7b60*/  IMAD.MOV.U32 R5, RZ, RZ, R10 ;  /* 0x000000ffff057224 */ /* 0x000fe200078e000a */
[----:B------:R-:W-:Y:S01]  /*7b70*/  STL [R1+0x1a8], R13 ;  /* 0x0001a80d01007387 */ /* 0x000fe20000100800 */
[----:B------:R-:W-:Y:S01]  /*7b80*/  @!P6 IMAD.IADD R20, R20, 0x1, -R6 ;  /* 0x000000011414e824 */ /* 0x000fe200078e0a06 */
[----:B------:R-:W-:Y:S01]  /*7b90*/  ISETP.GE.AND P6, PT, R3, RZ, PT ;  /* 0x000000ff0300720c */ /* 0x000fe20003fc6270 */
[----:B0-----:R-:W-:Y:S01]  /*7ba0*/  IMAD.MOV.U32 R11, RZ, RZ, R18 ;  /* 0x000000ffff0b7224 */ /* 0x001fe200078e0012 */
[----:B------:R-:W-:Y:S01]  /*7bb0*/  IADD3 R10, R9, 0x6a, RZ ;  /* 0x0000006a090a7810 */ /* 0x000fe20007ffe0ff */
[----:B------:R-:W-:Y:S01]  /*7bc0*/  @!P4 IMAD.IADD R16, R16, 0x1, -R6 ;  /* 0x000000011010c824 */ /* 0x000fe200078e0a06 */
[----:B------:R-:W-:Y:S01]  /*7bd0*/  ISETP.GE.AND P4, PT, R19, RZ, PT ;  /* 0x000000ff1300720c */ /* 0x000fe20003f86270 */
[----:B------:R-:W-:Y:S01]  /*7be0*/  @!P1 IMAD.MOV R5, RZ, RZ, -R5 ;  /* 0x000000ffff059224 */ /* 0x000fe200078e0a05 */
[----:B------:R-:W-:Y:S01]  /*7bf0*/  ISETP.GT.U32.AND P1, PT, R6, R4, PT ;  /* 0x000000040600720c */ /* 0x000fe20003f24070 */
[----:B------:R-:W-:Y:S01]  /*7c00*/  IMAD.HI.U32 R3, R27, R2, RZ ;  /* 0x000000021b037227 */ /* 0x000fe200078e00ff */
[----:B------:R-:W-:-:S03]  /*7c10*/  IADD3 R18, R9, 0x67, RZ ;  /* 0x0000006709127810 */ /* 0x000fc60007ffe0ff */
[----:B------:R-:W-:Y:S01]  /*7c20*/  @!P2 IMAD.MOV R11, RZ, RZ, -R11 ;  /* 0x000000ffff0ba224 */ /* 0x000fe200078e0a0b */
[C---:B------:R-:W-:Y:S01]  /*7c30*/  ISETP.GT.U32.AND P2, PT, R6.reuse, R16, PT ;  /* 0x000000100600720c */ /* 0x040fe20003f44070 */
[----:B------:R-:W-:Y:S01]  /*7c40*/  IMAD.MOV.U32 R7, RZ, RZ, R20 ;  /* 0x000000ffff077224 */ /* 0x000fe200078e0014 */
[----:B------:R-:W-:Y:S01]  /*7c50*/  IABS R17, R18 ;  /* 0x0000001200117213 */ /* 0x000fe20000000000 */
[----:B------:R-:W-:Y:S01]  /*7c60*/  IMAD.MOV R3, RZ, RZ, -R3 ;  /* 0x000000ffff037224 */ /* 0x000fe200078e0a03 */
[----:B------:R-:W-:Y:S01]  /*7c70*/  STL [R1+0x1a4], R11 ;  /* 0x0001a40b01007387 */ /* 0x000fe20000100800 */
[----:B------:R-:W-:Y:S02]  /*7c80*/  @!P5 IMAD.MOV R7, RZ, RZ, -R7 ;  /* 0x000000ffff07d224 */ /* 0x000fe400078e0a07 */
[----:B------:R-:W-:Y:S01]  /*7c90*/  IMAD R2, R6, R3, R2 ;  /* 0x0000000306027224 */ /* 0x000fe200078e0202 */
[----:B------:R0:W-:Y:S01]  /*7ca0*/  STL [R1+0x1a0], R5 ;  /* 0x0001a00501007387 */ /* 0x0001e20000100800 */
[--C-:B------:R-:W-:Y:S01]  /*7cb0*/  @!P3 IMAD.IADD R21, R21, 0x1, -R6.reuse ;  /* 0x000000011515b824 */ /* 0x100fe200078e0a06 */
[----:B------:R-:W-:Y:S01]  /*7cc0*/  ISETP.GE.AND P3, PT, R12, RZ, PT ;  /* 0x000000ff0c00720c */ /* 0x000fe20003f66270 */
[--C-:B------:R-:W-:Y:S01]  /*7cd0*/  @!P1 IMAD.IADD R4, R4, 0x1, -R6.reuse ;  /* 0x0000000104049824 */ /* 0x100fe200078e0a06 */
[----:B------:R1:W-:Y:S01]  /*7ce0*/  STL [R1+0x184], R7 ;  /* 0x0001840701007387 */ /* 0x0003e20000100800 */
[----:B------:R-:W-:Y:S01]  /*7cf0*/  ISETP.GT.U32.AND P5, PT, R6, R2, PT ;  /* 0x000000020600720c */ /* 0x000fe20003fa4070 */
[----:B------:R-:W-:Y:S01]  /*7d00*/  IMAD.MOV.U32 R8, RZ, RZ, R21 ;  /* 0x000000ffff087224 */ /* 0x000fe200078e0015 */
[C---:B------:R-:W-:Y:S01]  /*7d10*/  IADD3 R12, R9.reuse, 0x6c, RZ ;  /* 0x0000006c090c7810 */ /* 0x040fe20007ffe0ff */
[----:B------:R-:W-:Y:S01]  /*7d20*/  @!P2 IMAD.IADD R16, R16, 0x1, -R6 ;  /* 0x000000011010a824 */ /* 0x000fe200078e0a06 */
[----:B------:R-:W-:Y:S01]  /*7d30*/  ISETP.GE.AND P2, PT, R0, RZ, PT ;  /* 0x000000ff0000720c */ /* 0x000fe20003f46270 */
[----:B------:R-:W-:Y:S01]  /*7d40*/  @!P6 IMAD.MOV R8, RZ, RZ, -R8 ;  /* 0x000000ffff08e224 */ /* 0x000fe200078e0a08 */
[----:B0-----:R-:W-:-:S02]  /*7d50*/  IADD3 R5, R9, 0x6d, RZ ;  /* 0x0000006d09057810 */ /* 0x001fc40007ffe0ff */
[----:B------:R-:W-:Y:S02]  /*7d60*/  ISETP.GT.U32.AND P6, PT, R6, R4, PT ;  /* 0x000000040600720c */ /* 0x000fe40003fc4070 */
[----:B-1----:R-:W-:Y:S01]  /*7d70*/  IABS R7, R0 ;  /* 0x0000000000077213 */ /* 0x002fe20000000000 */
[----:B------:R0:W-:Y:S01]  /*7d80*/  STL [R1+0x188], R8 ;  /* 0x0001880801007387 */ /* 0x0001e20000100800 */
[----:B------:R-:W-:Y:S01]  /*7d90*/  IABS R3, R5 ;  /* 0x0000000500037213 */ /* 0x000fe20000000000 */
[----:B------:R-:W-:Y:S01]  /*7da0*/  @!P5 IMAD.IADD R2, R2, 0x1, -R6 ;  /* 0x000000010202d824 */ /* 0x000fe200078e0a06 */
[----:B------:R-:W-:Y:S01]  /*7db0*/  ISETP.GE.AND P1, PT, R5, RZ, PT ;  /* 0x000000ff0500720c */ /* 0x000fe20003f26270 */
[----:B------:R-:W-:Y:S01]  /*7dc0*/  IMAD.MOV.U32 R0, RZ, RZ, R7 ;  /* 0x000000ffff007224 */ /* 0x000fe200078e0007 */
[----:B------:R-:W-:Y:S01]  /*7dd0*/  IADD3 R21, R9, 0x68, RZ ;  /* 0x0000006809157810 */ /* 0x000fe20007ffe0ff */
[----:B------:R-:W-:Y:S01]  /*7de0*/  IMAD.HI.U32 R5, R27, R3, RZ ;  /* 0x000000031b057227 */ /* 0x000fe200078e00ff */
[----:B------:R-:W-:-:S03]  /*7df0*/  ISETP.GT.U32.AND P5, PT, R6, R2, PT ;  /* 0x000000020600720c */ /* 0x000fc60003fa4070 */
[----:B------:R-:W-:-:S04]  /*7e00*/  IMAD.HI.U32 R7, R27, R0, RZ ;  /* 0x000000001b077227 */ /* 0x000fc800078e00ff */
[----:B0-----:R-:W-:Y:S02]  /*7e10*/  IMAD.MOV.U32 R8, RZ, RZ, R16 ;  /* 0x000000ffff087224 */ /* 0x001fe400078e0010 */
[----:B------:R-:W-:Y:S01]  /*7e20*/  IMAD.MOV R16, RZ, RZ, -R7 ;  /* 0x000000ffff107224 */ /* 0x000fe200078e0a07 */
[C---:B------:R-:W-:Y:S01]  /*7e30*/  IADD3 R7, R9.reuse, 0x6b, RZ ;  /* 0x0000006b09077810 */ /* 0x040fe20007ffe0ff */
[----:B------:R-:W-:Y:S02]  /*7e40*/  IMAD.MOV R5, RZ, RZ, -R5 ;  /* 0x000000ffff057224 */ /* 0x000fe400078e0a05 */
[----:B------:R-:W-:Y:S01]  /*7e50*/  IMAD R16, R6, R16, R0 ;  /* 0x0000001006107224 */ /* 0x000fe200078e0200 */
[----:B------:R-:W-:Y:S01]  /*7e60*/  IADD3 R0, R9, 0x69, RZ ;  /* 0x0000006909007810 */ /* 0x000fe20007ffe0ff */
[----:B------:R-:W-:Y:S02]  /*7e70*/  @!P6 IMAD.IADD R4, R4, 0x1, -R6 ;  /* 0x000000010404e824 */ /* 0x000fe400078e0a06 */
[C---:B------:R-:W-:Y:S01]  /*7e80*/  IMAD R3, R6.reuse, R5, R3 ;  /* 0x0000000506037224 */ /* 0x040fe200078e0203 */
[----:B------:R-:W-:Y:S01]  /*7e90*/  ISETP.GT.U32.AND P6, PT, R6, R16, PT ;  /* 0x000000100600720c */ /* 0x000fe20003fc4070 */
[----:B------:R-:W-:-:S02]  /*7ea0*/  IMAD.MOV.U32 R11, RZ, RZ, R4 ;  /* 0x000000ffff0b7224 */ /* 0x000fc400078e0004 */
[----:B------:R-:W-:Y:S01]  /*7eb0*/  @!P0 IMAD.MOV R8, RZ, RZ, -R8 ;  /* 0x000000ffff088224 */ /* 0x000fe200078e0a08 */
[----:B------:R-:W-:Y:S01]  /*7ec0*/  ISETP.GE.AND P0, PT, R12, RZ, PT ;  /* 0x000000ff0c00720c */ /* 0x000fe20003f06270 */
[----:B------:R-:W-:Y:S01]  /*7ed0*/  @!P4 IMAD.MOV R11, RZ, RZ, -R11 ;  /* 0x000000ffff0bc224 */ /* 0x000fe200078e0a0b */
[----:B------:R-:W-:Y:S01]  /*7ee0*/  ISETP.GT.U32.AND P4, PT, R6, R3, PT ;  /* 0x000000030600720c */ /* 0x000fe20003f84070 */
[--C-:B------:R-:W-:Y:S01]  /*7ef0*/  @!P5 IMAD.IADD R2, R2, 0x1, -R6.reuse ;  /* 0x000000010202d824 */ /* 0x100fe200078e0a06 */
[----:B------:R-:W-:Y:S01]  /*7f00*/  IABS R12, R12 ;  /* 0x0000000c000c7213 */ /* 0x000fe20000000000 */
[----:B------:R0:W-:Y:S01]  /*7f10*/  STL [R1+0x18c], R8 ;  /* 0x00018c0801007387 */ /* 0x0001e20000100800 */
[----:B------:R-:W-:Y:S02]  /*7f20*/  ISETP.GE.AND P5, PT, R7, RZ, PT ;  /* 0x000000ff0700720c */ /* 0x000fe40003fa6270 */
[----:B------:R-:W-:Y:S01]  /*7f30*/  IABS R7, R7 ;  /* 0x0000000700077213 */ /* 0x000fe20000000000 */
[----:B------:R-:W-:Y:S01]  /*7f40*/  @!P6 IMAD.IADD R16, R16, 0x1, -R6 ;  /* 0x000000011010e824 */ /* 0x000fe200078e0a06 */
[----:B------:R-:W-:Y:S01]  /*7f50*/  STL [R1+0x190], R11 ;  /* 0x0001900b01007387 */ /* 0x000fe20000100800 */
[----:B------:R-:W-:-:S03]  /*7f60*/  IMAD.HI.U32 R5, R27, R12, RZ ;  /* 0x0000000c1b057227 */ /* 0x000fc600078e00ff */
[----:B------:R-:W-:Y:S01]  /*7f70*/  ISETP.GT.U32.AND P6, PT, R6, R16, PT ;  /* 0x000000100600720c */ /* 0x000fe20003fc4070 */
[----:B0-----:R-:W-:Y:S02]  /*7f80*/  IMAD.MOV.U32 R8, RZ, RZ, R2 ;  /* 0x000000ffff087224 */ /* 0x001fe400078e0002 */
[----:B------:R-:W-:Y:S02]  /*7f90*/  @!P4 IMAD.IADD R3, R3, 0x1, -R6 ;  /* 0x000000010303c824 */ /* 0x000fe400078e0a06 */
[----:B------:R-:W-:Y:S01]  /*7fa0*/  @!P3 IMAD.MOV R8, RZ, RZ, -R8 ;  /* 0x000000ffff08b224 */ /* 0x000fe200078e0a08 */
[----:B------:R-:W-:Y:S01]  /*7fb0*/  ISETP.GE.AND P3, PT, R10, RZ, PT ;  /* 0x000000ff0a00720c */ /* 0x000fe20003f66270 */
[----:B------:R-:W-:Y:S01]  /*7fc0*/  IMAD.MOV R4, RZ, RZ, -R5 ;  /* 0x000000ffff047224 */ /* 0x000fe200078e0a05 */
[----:B------:R-:W-:Y:S01]  /*7fd0*/  IABS R10, R10 ;  /* 0x0000000a000a7213 */ /* 0x000fe20000000000 */
[----:B------:R-:W-:Y:S01]  /*7fe0*/  IMAD.HI.U32 R2, R27, R7, RZ ;  /* 0x000000071b027227 */ /* 0x000fe200078e00ff */
[C---:B------:R-:W-:Y:S01]  /*7ff0*/  ISETP.GT.U32.AND P4, PT, R6.reuse, R3, PT ;  /* 0x000000030600720c */ /* 0x040fe20003f84070 */
[----:B------:R0:W-:Y:S02]  /*8000*/  STL [R1+0x19c], R8 ;  /* 0x00019c0801007387 */ /* 0x0001e40000100800 */
[----:B------:R-:W-:-:S02]  /*8010*/  IMAD R12, R6, R4, R12 ;  /* 0x00000004060c7224 */ /* 0x000fc400078e020c */
[----:B------:R-:W-:-:S04]  /*8020*/  IMAD.HI.U32 R4, R27, R10, RZ ;  /* 0x0000000a1b047227 */ /* 0x000fc800078e00ff */
[----:B------:R-:W-:Y:S01]  /*8030*/  IMAD.MOV R4, RZ, RZ, -R4 ;  /* 0x000000ffff047224 */ /* 0x000fe200078e0a04 */
[----:B0-----:R-:W-:Y:S01]  /*8040*/  IABS R8, R0 ;  /* 0x0000000000087213 */ /* 0x001fe20000000000 */
[----:B------:R-:W-:Y:S01]  /*8050*/  @!P6 IMAD.IADD R16, R16, 0x1, -R6 ;  /* 0x000000011010e824 */ /* 0x000fe200078e0a06 */
[C---:B------:R-:W-:Y:S01]  /*8060*/  ISETP.GT.U32.AND P6, PT, R6.reuse, R12, PT ;  /* 0x0000000c0600720c */ /* 0x040fe20003fc4070 */
[----:B------:R-:W-:Y:S02]  /*8070*/  IMAD.MOV R2, RZ, RZ, -R2 ;  /* 0x000000ffff027224 */ /* 0x000fe400078e0a02 */
[----:B------:R-:W-:Y:S02]  /*8080*/  IMAD R10, R6, R4, R10 ;  /* 0x00000004060a7224 */ /* 0x000fe400078e020a */
[----:B------:R-:W-:-:S04]  /*8090*/  IMAD.HI.U32 R5, R27, R8, RZ ;  /* 0x000000081b057227 */ /* 0x000fc800078e00ff */
[C---:B------:R-:W-:Y:S01]  /*80a0*/  IMAD R7, R6.reuse, R2, R7 ;  /* 0x0000000206077224 */ /* 0x040fe200078e0207 */
[----:B------:R-:W-:Y:S01]  /*80b0*/  IABS R2, R21 ;  /* 0x0000001500027213 */ /* 0x000fe20000000000 */
[----:B------:R-:W-:Y:S02]  /*80c0*/  IMAD.MOV.U32 R11, RZ, RZ, R16 ;  /* 0x000000ffff0b7224 */ /* 0x000fe400078e0010 */
[----:B------:R-:W-:Y:S01]  /*80d0*/  @!P4 IMAD.IADD R3, R3, 0x1, -R6 ;  /* 0x000000010303c824 */ /* 0x000fe200078e0a06 */
[C---:B------:R-:W-:Y:S01]  /*80e0*/  ISETP.GT.U32.AND P4, PT, R6.reuse, R10, PT ;  /* 0x0000000a0600720c */ /* 0x040fe20003f84070 */
[----:B------:R-:W-:Y:S02]  /*80f0*/  IMAD.MOV R5, RZ, RZ, -R5 ;  /* 0x000000ffff057224 */ /* 0x000fe400078e0a05 */
[----:B------:R-:W-:Y:S01]  /*8100*/  @!P2 IMAD.MOV R11, RZ, RZ, -R11 ;  /* 0x000000ffff0ba224 */ /* 0x000fe200078e0a0b */
[C---:B------:R-:W-:Y:S01]  /*8110*/  ISETP.GT.U32.AND P2, PT, R6.reuse, R7, PT ;  /* 0x000000070600720c */ /* 0x040fe20003f44070 */
[----:B------:R-:W-:Y:S01]  /*8120*/  IMAD R8, R6, R5, R8 ;  /* 0x0000000506087224 */ /* 0x000fe200078e0208 */
[----:B------:R-:W-:Y:S01]  /*8130*/  IADD3 R5, R9, 0x66, RZ ;  /* 0x0000006609057810 */ /* 0x000fe20007ffe0ff */
[----:B------:R-:W-:Y:S01]  /*8140*/  @!P6 IMAD.IADD R12, R12, 0x1, -R6 ;  /* 0x000000010c0ce824 */ /* 0x000fe200078e0a06 */
[----:B------:R0:W-:Y:S01]  /*8150*/  STL [R1+0x198], R11 ;  /* 0x0001980b01007387 */ /* 0x0001e20000100800 */
[----:B------:R-:W-:Y:S01]  /*8160*/  IMAD.HI.U32 R4, R27, R2, RZ ;  /* 0x000000021b047227 */ /* 0x000fe200078e00ff */
[----:B------:R-:W-:-:S02]  /*8170*/  ISETP.GT.U32.AND P6, PT, R6, R8, PT ;  /* 0x000000080600720c */ /* 0x000fc40003fc4070 */
[----:B------:R-:W-:Y:S01]  /*8180*/  IABS R20, R5 ;  /* 0x0000000500147213 */ /* 0x000fe20000000000 */
[----:B------:R-:W-:Y:S02]  /*8190*/  @!P4 IMAD.IADD R10, R10, 0x1, -R6 ;  /* 0x000000010a0ac824 */ /* 0x000fe400078e0a06 */
[----:B------:R-:W-:Y:S02]  /*81a0*/  IMAD.MOV R4, RZ, RZ, -R4 ;  /* 0x000000ffff047224 */ /* 0x000fe400078e0a04 */
[----:B------:R-:W-:Y:S01]  /*81b0*/  @!P2 IMAD.IADD R7, R7, 0x1, -R6 ;  /* 0x000000010707a824 */ /* 0x000fe200078e0a06 */
[C---:B------:R-:W-:Y:S01]  /*81c0*/  ISETP.GT.U32.AND P2, PT, R6.reuse, R12, PT ;  /* 0x0000000c0600720c */ /* 0x040fe20003f44070 */
[----:B0-----:R-:W-:Y:S02]  /*81d0*/  IMAD.MOV.U32 R11, RZ, RZ, R3 ;  /* 0x000000ffff0b7224 */ /* 0x001fe400078e0003 */
[----:B------:R-:W-:Y:S01]  /*81e0*/  IMAD.HI.U32 R3, R27, R17, RZ ;  /* 0x000000111b037227 */ /* 0x000fe200078e00ff */
[----:B------:R-:W-:-:S03]  /*81f0*/  ISETP.GT.U32.AND P4, PT, R6, R7, PT ;  /* 0x000000070600720c */ /* 0x000fc60003f84070 */
[----:B------:R-:W-:Y:S01]  /*8200*/  @!P1 IMAD.MOV R11, RZ, RZ, -R11 ;  /* 0x000000ffff0b9224 */ /* 0x000fe200078e0a0b */
[----:B------:R-:W-:Y:S01]  /*8210*/  ISETP.GT.U32.AND P1, PT, R6, R10, PT ;  /* 0x0000000a0600720c */ /* 0x000fe20003f24070 */
[----:B------:R-:W-:Y:S02]  /*8220*/  @!P6 IMAD.IADD R8, R8, 0x1, -R6 ;  /* 0x000000010808e824 */ /* 0x000fe400078e0a06 */
[----:B------:R-:W-:Y:S01]  /*8230*/  IMAD.MOV R3, RZ, RZ, -R3 ;  /* 0x000000ffff037224 */ /* 0x000fe200078e0a03 */
[----:B------:R0:W-:Y:S01]  /*8240*/  STL [R1+0x194], R11 ;  /* 0x0001940b01007387 */ /* 0x0001e20000100800 */
[C---:B------:R-:W-:Y:S01]  /*8250*/  IMAD R2, R6.reuse, R4, R2 ;  /* 0x0000000406027224 */ /* 0x040fe200078e0202 */
[C---:B------:R-:W-:Y:S01]  /*8260*/  ISETP.GT.U32.AND P6, PT, R6.reuse, R8, PT ;  /* 0x000000080600720c */ /* 0x040fe20003fc4070 */
[----:B------:R-:W-:Y:S01]  /*8270*/  IMAD R17, R6, R3, R17 ;  /* 0x0000000306117224 */ /* 0x000fe200078e0211 */
[----:B------:R-:W-:Y:S01]  /*8280*/  IADD3 R3, R9, 0x64, RZ ;  /* 0x0000006409037810 */ /* 0x000fe20007ffe0ff */
[--C-:B------:R-:W-:Y:S01]  /*8290*/  @!P2 IMAD.IADD R12, R12, 0x1, -R6.reuse ;  /* 0x000000010c0ca824 */ /* 0x100fe200078e0a06 */
[----:B------:R-:W-:Y:S01]  /*82a0*/  ISETP.GT.U32.AND P2, PT, R6, R2, PT ;  /* 0x000000020600720c */ /* 0x000fe20003f44070 */
[--C-:B------:R-:W-:Y:S01]  /*82b0*/  @!P4 IMAD.IADD R7, R7, 0x1, -R6.reuse ;  /* 0x000000010707c824 */ /* 0x100fe200078e0a06 */
[----:B------:R-:W-:Y:S01]  /*82c0*/  IADD3 R4, R9, 0x65, RZ ;  /* 0x0000006509047810 */ /* 0x000fe20007ffe0ff */
[----:B------:R-:W-:Y:S01]  /*82d0*/  @!P1 IMAD.IADD R10, R10, 0x1, -R6 ;  /* 0x000000010a0a9824 */ /* 0x000fe200078e0a06 */
[----:B------:R-:W-:Y:S01]  /*82e0*/  ISETP.GT.U32.AND P1, PT, R6, R17, PT ;  /* 0x000000110600720c */ /* 0x000fe20003f24070 */
[----:B------:R-:W-:Y:S01]  /*82f0*/  IMAD.HI.U32 R16, R27, R20, RZ ;  /* 0x000000141b107227 */ /* 0x000fe200078e00ff */
[----:B------:R-:W-:-:S02]  /*8300*/  ISETP.GE.AND P4, PT, R0, RZ, PT ;  /* 0x000000ff0000720c */ /* 0x000fc40003f86270 */
[----:B------:R-:W-:Y:S01]  /*8310*/  IABS R19, R4 ;  /* 0x0000000400137213 */ /* 0x000fe20000000000 */
[----:B------:R-:W-:Y:S01]  /*8320*/  @!P6 IMAD.IADD R8, R8, 0x1, -R6 ;  /* 0x000000010808e824 */ /* 0x000fe200078e0a06 */
[----:B------:R-:W-:Y:S01]  /*8330*/  ISETP.GE.AND P6, PT, R21, RZ, PT ;  /* 0x000000ff1500720c */ /* 0x000fe20003fc6270 */
[----:B------:R-:W-:Y:S01]  /*8340*/  IMAD.MOV.U32 R13, RZ, RZ, R12 ;  /* 0x000000ffff0d7224 */ /* 0x000fe200078e000c */
[----:B------:R-:W-:Y:S01]  /*8350*/  IABS R21, R3 ;  /* 0x0000000300157213 */ /* 0x000fe20000000000 */
[----:B------:R-:W-:Y:S01]  /*8360*/  @!P2 IMAD.IADD R2, R2, 0x1, -R6 ;  /* 0x000000010202a824 */ /* 0x000fe200078e0a06 */
[----:B------:R-:W-:Y:S01]  /*8370*/  ISETP.GE.AND P2, PT, R18, RZ, PT ;  /* 0x000000ff1200720c */ /* 0x000fe20003f46270 */
[----:B------:R-:W-:Y:S02]  /*8380*/  IMAD.MOV R16, RZ, RZ, -R16 ;  /* 0x000000ffff107224 */ /* 0x000fe400078e0a10 */
[----:B------:R-:W-:Y:S02]  /*8390*/  @!P1 IMAD.IADD R17, R17, 0x1, -R6 ;  /* 0x0000000111119824 */ /* 0x000fe400078e0a06 */
[----:B------:R-:W-:-:S02]  /*83a0*/  IMAD.MOV.U32 R18, RZ, RZ, R21 ;  /* 0x000000ffff127224 */ /* 0x000fc400078e0015 */
[----:B0-----:R-:W-:Y:S01]  /*83b0*/  IMAD.MOV.U32 R11, RZ, RZ, R7 ;  /* 0x000000ffff0b7224 */ /* 0x001fe200078e0007 */
[----:B------:R-:W-:Y:S01]  /*83c0*/  ISETP.GT.U32.AND P1, PT, R6, R17, PT ;  /* 0x000000110600720c */ /* 0x000fe20003f24070 */
[----:B------:R-:W-:-:S04]  /*83d0*/  IMAD.HI.U32 R12, R27, R18, RZ ;  /* 0x000000121b0c7227 */ /* 0x000fc800078e00ff */
[----:B------:R-:W-:Y:S01]  /*83e0*/  @!P0 IMAD.MOV R13, RZ, RZ, -R13 ;  /* 0x000000ffff0d8224 */ /* 0x000fe200078e0a0d */
[C---:B------:R-:W-:Y:S01]  /*83f0*/  ISETP.GT.U32.AND P0, PT, R6.reuse, R2, PT ;  /* 0x000000020600720c */ /* 0x040fe20003f04070 */
[----:B------:R-:W-:Y:S02]  /*8400*/  IMAD.MOV R7, RZ, RZ, -R12 ;  /* 0x000000ffff077224 */ /* 0x000fe400078e0a0c */
[C---:B------:R-:W-:Y:S01]  /*8410*/  IMAD R20, R6.reuse, R16, R20 ;  /* 0x0000001006147224 */ /* 0x040fe200078e0214 */
[----:B------:R0:W-:Y:S01]  /*8420*/  STL [R1+0x164], R13 ;  /* 0x0001640d01007387 */ /* 0x0001e20000100800 */
[C---:B------:R-:W-:Y:S02]  /*8430*/  IMAD R18, R6.reuse, R7, R18 ;  /* 0x0000000706127224 */ /* 0x040fe400078e0212 */
[----:B------:R-:W-:Y:S01]  /*8440*/  @!P5 IMAD.MOV R11, RZ, RZ, -R11 ;  /* 0x000000ffff0bd224 */ /* 0x000fe200078e0a0b */
[C---:B------:R-:W-:Y:S01]  /*8450*/  ISETP.GT.U32.AND P5, PT, R6.reuse, R20, PT ;  /* 0x000000140600720c */ /* 0x040fe20003fa4070 */
[--C-:B------:R-:W-:Y:S01]  /*8460*/  @!P1 IMAD.IADD R17, R17, 0x1, -R6.reuse ;  /* 0x0000000111119824 */ /* 0x100fe200078e0a06 */
[----:B------:R-:W-:Y:S01]  /*8470*/  ISETP.GT.U32.AND P1, PT, R6, R18, PT ;  /* 0x000000120600720c */ /* 0x000fe20003f24070 */
[----:B------:R-:W-:Y:S01]  /*8480*/  IMAD.HI.U32 R0, R27, R19, RZ ;  /* 0x000000131b007227 */ /* 0x000fe200078e00ff */
[----:B------:R-:W-:Y:S03]  /*8490*/  STL [R1+0x168], R11 ;  /* 0x0001680b01007387 */ /* 0x000fe60000100800 */
[----:B------:R-:W-:Y:S01]  /*84a0*/  @!P0 IMAD.IADD R2, R2, 0x1, -R6 ;  /* 0x0000000102028824 */ /* 0x000fe200078e0a06 */
[----:B------:R-:W-:Y:S01]  /*84b0*/  ISETP.GE.AND P0, PT, R4, RZ, PT ;  /* 0x000000ff0400720c */ /* 0x000fe20003f06270 */
[----:B------:R-:W-:Y:S01]  /*84c0*/  @!P3 IMAD.MOV R10, RZ, RZ, -R10 ;  /* 0x000000ffff0ab224 */ /* 0x000fe200078e0a0a */
[----:B------:R-:W-:Y:S01]  /*84d0*/  ISETP.GE.AND P3, PT, R5, RZ, PT ;  /* 0x000000ff0500720c */ /* 0x000fe20003f66270 */
[----:B------:R-:W-:Y:S01]  /*84e0*/  IMAD.MOV R0, RZ, RZ, -R0 ;  /* 0x000000ffff007224 */ /* 0x000fe200078e0a00 */
[C---:B------:R-:W-:Y:S01]  /*84f0*/  IADD3 R4, R9.reuse, 0x62, RZ ;  /* 0x0000006209047810 */ /* 0x040fe20007ffe0ff */
[----:B------:R-:W-:Y:S01]  /*8500*/  IMAD.MOV.U32 R5, RZ, RZ, R2 ;  /* 0x000000ffff057224 */ /* 0x000fe200078e0002 */
[----:B------:R-:W-:Y:S01]  /*8510*/  STL [R1+0x16c], R10 ;  /* 0x00016c0a01007387 */ /* 0x000fe20000100800 */
[----:B------:R-:W-:Y:S01]  /*8520*/  @!P4 IMAD.MOV R8, RZ, RZ, -R8 ;  /* 0x000000ffff08c224 */ /* 0x000fe200078e0a08 */
[----:B------:R-:W-:Y:S01]  /*8530*/  IADD3 R2, R9, 0x60, RZ ;  /* 0x0000006009027810 */ /* 0x000fe20007ffe0ff */
[--C-:B------:R-:W-:Y:S01]  /*8540*/  @!P5 IMAD.IADD R20, R20, 0x1, -R6.reuse ;  /* 0x000000011414d824 */ /* 0x100fe200078e0a06 */
[----:B------:R-:W-:Y:S01]  /*8550*/  ISETP.GE.AND P5, PT, R3, RZ, PT ;  /* 0x000000ff0300720c */ /* 0x000fe20003fa6270 */
[----:B------:R-:W-:Y:S01]  /*8560*/  IMAD R19, R6, R0, R19 ;  /* 0x0000000006137224 */ /* 0x000fe200078e0213 */
[----:B------:R-:W-:Y:S01]  /*8570*/  IABS R3, R4 ;  /* 0x0000000400037213 */ /* 0x000fe20000000000 */
[----:B------:R-:W-:Y:S01]  /*8580*/  @!P6 IMAD.MOV R5, RZ, RZ, -R5 ;  /* 0x000000ffff05e224 */ /* 0x000fe200078e0a05 */
[----:B------:R-:W-:Y:S01]  /*8590*/  IADD3 R0, R9, 0x63, RZ ;  /* 0x0000006309007810 */ /* 0x000fe20007ffe0ff */
[----:B------:R-:W-:Y:S01]  /*85a0*/  @!P1 IMAD.IADD R18, R18, 0x1, -R6 ;  /* 0x0000000112129824 */ /* 0x000fe200078e0a06 */
[----:B------:R1:W-:Y:S01]  /*85b0*/  STL [R1+0x174], R8 ;  /* 0x0001740801007387 */ /* 0x0003e20000100800 */
[C---:B------:R-:W-:Y:S01]  /*85c0*/  ISETP.GT.U32.AND P4, PT, R6.reuse, R19, PT ;  /* 0x000000130600720c */ /* 0x040fe20003f84070 */
[----:B0-----:R-:W-:Y:S01]  /*85d0*/  IMAD.MOV.U32 R13, RZ, RZ, R17 ;  /* 0x000000ffff0d7224 */ /* 0x001fe200078e0011 */
[----:B------:R-:W-:Y:S01]  /*85e0*/  IABS R12, R0 ;  /* 0x00000000000c7213 */ /* 0x000fe20000000000 */
[----:B------:R0:W-:Y:S01]  /*85f0*/  STL [R1+0x17c], R5 ;  /* 0x00017c0501007387 */ /* 0x0001e20000100800 */
[C---:B------:R-:W-:Y:S01]  /*8600*/  ISETP.GT.U32.AND P1, PT, R6.reuse, R18, PT ;  /* 0x000000120600720c */ /* 0x040fe20003f24070 */
[----:B------:R-:W-:Y:S01]  /*8610*/  @!P2 IMAD.MOV R13, RZ, RZ, -R13 ;  /* 0x000000ffff0da224 */ /* 0x000fe200078e0a0d */
[----:B------:R-:W-:Y:S01]  /*8620*/  ISETP.GT.U32.AND P6, PT, R6, R20, PT ;  /* 0x000000140600720c */ /* 0x000fe20003fc4070 */
[----:B------:R-:W-:Y:S01]  /*8630*/  IMAD.HI.U32 R7, R27, R12, RZ ;  /* 0x0000000c1b077227 */ /* 0x000fe200078e00ff */
[----:B-1----:R-:W-:-:S02]  /*8640*/  IADD3 R8, R9, 0x61, RZ ;  /* 0x0000006109087810 */ /* 0x002fc40007ffe0ff */
[----:B------:R1:W-:Y:S01]  /*8650*/  STL [R1+0xe4], R13 ;  /* 0x0000e40d01007387 */ /* 0x0003e20000100800 */
[----:B------:R-:W-:Y:S02]  /*8660*/  IMAD.MOV R7, RZ, RZ, -R7 ;  /* 0x000000ffff077224 */ /* 0x000fe400078e0a07 */
[----:B0-----:R-:W-:Y:S01]  /*8670*/  IMAD.HI.U32 R5, R27, R3, RZ ;  /* 0x000000031b057227 */ /* 0x001fe200078e00ff */
[----:B------:R-:W-:-:S03]  /*8680*/  IABS R16, R8 ;  /* 0x0000000800107213 */ /* 0x000fc60000000000 */
[----:B------:R-:W-:Y:S02]  /*8690*/  IMAD.MOV R5, RZ, RZ, -R5 ;  /* 0x000000ffff057224 */ /* 0x000fe400078e0a05 */
[--C-:B------:R-:W-:Y:S02]  /*86a0*/  @!P4 IMAD.IADD R19, R19, 0x1, -R6.reuse ;  /* 0x000000011313c824 */ /* 0x100fe400078e0a06 */
[----:B------:R-:W-:Y:S01]  /*86b0*/  IMAD R3, R6, R5, R3 ;  /* 0x0000000506037224 */ /* 0x000fe200078e0203 */
[----:B------:R-:W-:Y:S01]  /*86c0*/  IADD3 R5, R9, 0x5f, RZ ;  /* 0x0000005f09057810 */ /* 0x000fe20007ffe0ff */
[----:B------:R-:W-:Y:S01]  /*86d0*/  @!P1 IMAD.IADD R18, R18, 0x1, -R6 ;  /* 0x0000000112129824 */ /* 0x000fe200078e0a06 */
[C---:B------:R-:W-:Y:S01]  /*86e0*/  ISETP.GT.U32.AND P4, PT, R6.reuse, R19, PT ;  /* 0x000000130600720c */ /* 0x040fe20003f84070 */
[C---:B------:R-:W-:Y:S01]  /*86f0*/  IMAD R12, R6.reuse, R7, R12 ;  /* 0x00000007060c7224 */ /* 0x040fe200078e020c */
[----:B------:R-:W-:Y:S01]  /*8700*/  ISETP.GT.U32.AND P1, PT, R6, R3, PT ;  /* 0x000000030600720c */ /* 0x000fe20003f24070 */
[----:B------:R-:W-:Y:S01]  /*8710*/  @!P6 IMAD.IADD R20, R20, 0x1, -R6 ;  /* 0x000000011414e824 */ /* 0x000fe200078e0a06 */
[----:B------:R-:W-:Y:S01]  /*8720*/  IABS R10, R5 ;  /* 0x00000005000a7213 */ /* 0x000fe20000000000 */
[----:B------:R-:W-:Y:S01]  /*8730*/  IMAD.HI.U32 R21, R27, R16, RZ ;  /* 0x000000101b157227 */ /* 0x000fe200078e00ff */
[----:B------:R-:W-:-:S02]  /*8740*/  ISETP.GT.U32.AND P6, PT, R6, R12, PT ;  /* 0x0000000c0600720c */ /* 0x000fc40003fc4070 */
[----:B------:R-:W-:Y:S01]  /*8750*/  IABS R7, R2 ;  /* 0x0000000200077213 */ /* 0x000fe20000000000 */
[----:B------:R-:W-:Y:S02]  /*8760*/  IMAD.MOV.U32 R11, RZ, RZ, R20 ;  /* 0x000000ffff0b7224 */ /* 0x000fe400078e0014 */
[----:B------:R-:W-:-:S04]  /*8770*/  IMAD.HI.U32 R17, R27, R10, RZ ;  /* 0x0000000a1b117227 */ /* 0x000fc800078e00ff */
[--C-:B------:R-:W-:Y:S02]  /*8780*/  @!P1 IMAD.IADD R3, R3, 0x1, -R6.reuse ;  /* 0x0000000103039824 */ /* 0x100fe400078e0a06 */
[--C-:B------:R-:W-:Y:S01]  /*8790*/  @!P4 IMAD.IADD R19, R19, 0x1, -R6.reuse ;  /* 0x000000011313c824 */ /* 0x100fe200078e0a06 */
[----:B------:R-:W-:Y:S01]  /*87a0*/  ISETP.GE.AND P4, PT, R0, RZ, PT ;  /* 0x000000ff0000720c */ /* 0x000fe20003f86270 */
[----:B------:R-:W-:Y:S01]  /*87b0*/  @!P3 IMAD.MOV R11, RZ, RZ, -R11 ;  /* 0x000000ffff0bb224 */ /* 0x000fe200078e0a0b */
[----:B------:R-:W-:Y:S01]  /*87c0*/  ISETP.GT.U32.AND P3, PT, R6, R3, PT ;  /* 0x000000030600720c */ /* 0x000fe20003f64070 */
[----:B------:R-:W-:Y:S01]  /*87d0*/  @!P6 IMAD.IADD R12, R12, 0x1, -R6 ;  /* 0x000000010c0ce824 */ /* 0x000fe200078e0a06 */
[----:B------:R-:W-:Y:S01]  /*87e0*/  ISETP.GE.AND P6, PT, R4, RZ, PT ;  /* 0x000000ff0400720c */ /* 0x000fe20003fc6270 */
[----:B-1----:R-:W-:Y:S01]  /*87f0*/  IMAD.MOV.U32 R13, RZ, RZ, R19 ;  /* 0x000000ffff0d7224 */ /* 0x002fe200078e0013 */
[----:B------:R0:W-:Y:S01]  /*8800*/  STL [R1+0xe8], R11 ;  /* 0x0000e80b01007387 */ /* 0x0001e20000100800 */
[----:B------:R-:W-:Y:S01]  /*8810*/  IMAD.MOV R17, RZ, RZ, -R17 ;  /* 0x000000ffff117224 */ /* 0x000fe200078e0a11 */
[----:B------:R-:W-:Y:S01]  /*8820*/  ISETP.GT.U32.AND P1, PT, R6, R12, PT ;  /* 0x0000000c0600720c */ /* 0x000fe20003f24070 */
[----:B------:R-:W-:Y:S01]  /*8830*/  IMAD.MOV R21, RZ, RZ, -R21 ;  /* 0x000000ffff157224 */ /* 0x000fe200078e0a15 */
[----:B------:R-:W-:Y:S01]  /*8840*/  IADD3 R4, R9, 0x5e, RZ ;  /* 0x0000005e09047810 */ /* 0x000fe20007ffe0ff */
[----:B------:R-:W-:Y:S01]  /*8850*/  @!P0 IMAD.MOV R13, RZ, RZ, -R13 ;  /* 0x000000ffff0d8224 */ /* 0x000fe200078e0a0d */
[----:B------:R-:W-:Y:S01]  /*8860*/  ISETP.GE.AND P0, PT, R8, RZ, PT ;  /* 0x000000ff0800720c */ /* 0x000fe20003f06270 */
[----:B------:R-:W-:-:S02]  /*8870*/  IMAD R8, R6, R17, R10 ;  /* 0x0000001106087224 */ /* 0x000fc400078e020a */
[----:B------:R-:W-:Y:S01]  /*8880*/  IMAD.HI.U32 R0, R27, R7, RZ ;  /* 0x000000071b007227 */ /* 0x000fe200078e00ff */
[----:B------:R-:W-:Y:S03]  /*8890*/  STL [R1+0x104], R13 ;  /* 0x0001040d01007387 */ /* 0x000fe60000100800 */
[C---:B------:R-:W-:Y:S01]  /*88a0*/  IMAD R16, R6.reuse, R21, R16 ;  /* 0x0000001506107224 */ /* 0x040fe200078e0210 */
[----:B------:R-:W-:Y:S01]  /*88b0*/  IADD3 R21, R9, 0x49, RZ ;  /* 0x0000004909157810 */ /* 0x000fe20007ffe0ff */
[----:B0-----:R-:W-:Y:S02]  /*88c0*/  IMAD.MOV.U32 R11, RZ, RZ, R18 ;  /* 0x000000ffff0b7224 */ /* 0x001fe400078e0012 */
[----:B------:R-:W-:Y:S01]  /*88d0*/  @!P3 IMAD.IADD R3, R3, 0x1, -R6 ;  /* 0x000000010303b824 */ /* 0x000fe200078e0a06 */
[C---:B------:R-:W-:Y:S01]  /*88e0*/  ISETP.GT.U32.AND P3, PT, R6.reuse, R8, PT ;  /* 0x000000080600720c */ /* 0x040fe20003f64070 */
[----:B------:R-:W-:Y:S01]  /*88f0*/  IMAD.MOV R0, RZ, RZ, -R0 ;  /* 0x000000ffff007224 */ /* 0x000fe200078e0a00 */
[C---:B------:R-:W-:Y:S01]  /*8900*/  ISETP.GT.U32.AND P2, PT, R6.reuse, R16, PT ;  /* 0x000000100600720c */ /* 0x040fe20003f44070 */
[----:B------:R-:W-:Y:S01]  /*8910*/  @!P5 IMAD.MOV R11, RZ, RZ, -R11 ;  /* 0x000000ffff0bd224 */ /* 0x000fe200078e0a0b */
[----:B------:R-:W-:Y:S01]  /*8920*/  IABS R22, R21 ;  /* 0x0000001500167213 */ /* 0x000fe20000000000 */
[----:B------:R-:W-:Y:S01]  /*8930*/  IMAD R7, R6, R0, R7 ;  /* 0x0000000006077224 */ /* 0x000fe200078e0207 */
[----:B------:R-:W-:Y:S01]  /*8940*/  IABS R0, R4 ;  /* 0x0000000400007213 */ /* 0x000fe20000000000 */
[----:B------:R-:W-:Y:S01]  /*8950*/  @!P1 IMAD.IADD R12, R12, 0x1, -R6 ;  /* 0x000000010c0c9824 */ /* 0x000fe200078e0a06 */
[----:B------:R0:W-:Y:S01]  /*8960*/  STL [R1+0x154], R11 ;  /* 0x0001540b01007387 */ /* 0x0001e20000100800 */
[----:B------:R-:W-:Y:S01]  /*8970*/  ISETP.GE.AND P1, PT, R2, RZ, PT ;  /* 0x000000ff0200720c */ /* 0x000fe20003f26270 */
[----:B------:R-:W-:Y:S01]  /*8980*/  IMAD.HI.U32 R25, R27, R22, RZ ;  /* 0x000000161b197227 */ /* 0x000fe200078e00ff */
[----:B------:R-:W-:-:S02]  /*8990*/  ISETP.GT.U32.AND P5, PT, R6, R7, PT ;  /* 0x000000070600720c */ /* 0x000fc40003fa4070 */
[----:B------:R-:W-:Y:S01]  /*89a0*/  IADD3 R2, R9, 0x5d, RZ ;  /* 0x0000005d09027810 */ /* 0x000fe20007ffe0ff */
[--C-:B------:R-:W-:Y:S02]  /*89b0*/  @!P3 IMAD.IADD R8, R8, 0x1, -R6.reuse ;  /* 0x000000010808b824 */ /* 0x100fe400078e0a06 */
[----:B------:R-:W-:Y:S01]  /*89c0*/  @!P2 IMAD.IADD R16, R16, 0x1, -R6 ;  /* 0x000000011010a824 */ /* 0x000fe200078e0a06 */
[----:B------:R-:W-:Y:S01]  /*89d0*/  ISETP.GE.AND P2, PT, R5, RZ, PT ;  /* 0x000000ff0500720c */ /* 0x000fe20003f46270 */
[----:B0-----:R-:W-:Y:S01]  /*89e0*/  IMAD.MOV.U32 R11, RZ, RZ, R12 ;  /* 0x000000ffff0b7224 */ /* 0x001fe200078e000c */
[----:B------:R-:W-:Y:S01]  /*89f0*/  IABS R12, R2 ;  /* 0x00000002000c7213 */ /* 0x000fe20000000000 */
[----:B------:R-:W-:Y:S01]  /*8a00*/  IMAD.HI.U32 R10, R27, R0, RZ ;  /* 0x000000001b0a7227 */ /* 0x000fe200078e00ff */
[C---:B------:R-:W-:Y:S02]  /*8a10*/  ISETP.GT.U32.AND P3, PT, R6.reuse, R8, PT ;  /* 0x000000080600720c */ /* 0x040fe40003f64070 */
[----:B------:R-:W-:Y:S01]  /*8a20*/  IADD3 R5, R9, 0x5c, RZ ;  /* 0x0000005c09057810 */ /* 0x000fe20007ffe0ff */
[----:B------:R-:W-:Y:S01]  /*8a30*/  @!P4 IMAD.MOV R11, RZ, RZ, -R11 ;  /* 0x000000ffff0bc224 */ /* 0x000fe200078e0a0b */
[----:B------:R-:W-:Y:S01]  /*8a40*/  ISETP.GT.U32.AND P4, PT, R6, R16, PT ;  /* 0x000000100600720c */ /* 0x000fe20003f84070 */
[----:B------:R-:W-:-:S02]  /*8a50*/  @!P5 IMAD.IADD R7, R7, 0x1, -R6 ;  /* 0x000000010707d824 */ /* 0x000fc400078e0a06 */
[----:B------:R-:W-:Y:S01]  /*8a60*/  IMAD.MOV R10, RZ, RZ, -R10 ;  /* 0x000000ffff0a7224 */ /* 0x000fe200078e0a0a */
[----:B------:R0:W-:Y:S01]  /*8a70*/  STL [R1+0x158], R11 ;  /* 0x0001580b01007387 */ /* 0x0001e20000100800 */
[----:B------:R-:W-:Y:S01]  /*8a80*/  IMAD.MOV R25, RZ, RZ, -R25 ;  /* 0x000000ffff197224 */ /* 0x000fe200078e0a19 */
[C---:B------:R-:W-:Y:S01]  /*8a90*/  ISETP.GT.U32.AND P5, PT, R6.reuse, R7, PT ;  /* 0x000000070600720c */ /* 0x040fe20003fa4070 */
[----:B------:R-:W-:Y:S01]  /*8aa0*/  IMAD R0, R6, R10, R0 ;  /* 0x0000000a06007224 */ /* 0x000fe200078e0200 */
[----:B------:R-:W-:Y:S01]  /*8ab0*/  IABS R10, R5 ;  /* 0x00000005000a7213 */ /* 0x000fe20000000000 */
[----:B------:R-:W-:Y:S02]  /*8ac0*/  @!P3 IMAD.IADD R8, R8, 0x1, -R6 ;  /* 0x000000010808b824 */ /* 0x000fe400078e0a06 */
[----:B------:R-:W-:Y:S02]  /*8ad0*/  IMAD R22, R6, R25, R22 ;  /* 0x0000001906167224 */ /* 0x000fe400078e0216 */
[----:B------:R-:W-:Y:S01]  /*8ae0*/  @!P4 IMAD.IADD R16, R16, 0x1, -R6 ;  /* 0x000000011010c824 */ /* 0x000fe200078e0a06 */
[----:B------:R-:W-:Y:S01]  /*8af0*/  ISETP.GT.U32.AND P4, PT, R6, R0, PT ;  /* 0x000000000600720c */ /* 0x000fe20003f84070 */
[----:B0-----:R-:W-:-:S02]  /*8b00*/  IMAD.MOV.U32 R11, RZ, RZ, R3 ;  /* 0x000000ffff0b7224 */ /* 0x001fc400078e0003 */
[----:B------:R-:W-:-:S04]  /*8b10*/  IMAD.HI.U32 R3, R27, R12, RZ ;  /* 0x0000000c1b037227 */ /* 0x000fc800078e00ff */
[----:B------:R-:W-:Y:S02]  /*8b20*/  IMAD.MOV R3, RZ, RZ, -R3 ;  /* 0x000000ffff037224 */ /* 0x000fe400078e0a03 */
[----:B------:R-:W-:Y:S01]  /*8b30*/  @!P6 IMAD.MOV R11, RZ, RZ, -R11 ;  /* 0x000000ffff0be224 */ /* 0x000fe200078e0a0b */
[----:B------:R-:W-:Y:S01]  /*8b40*/  ISETP.GE.AND P6, PT, R4, RZ, PT ;  /* 0x000000ff0400720c */ /* 0x000fe20003fc6270 */
[----:B------:R-:W-:Y:S01]  /*8b50*/  IMAD R12, R6, R3, R12 ;  /* 0x00000003060c7224 */ /* 0x000fe200078e020c */
[----:B------:R-:W-:Y:S01]  /*8b60*/  IADD3 R3, R9, 0x5a, RZ ;  /* 0x0000005a09037810 */ /* 0x000fe20007ffe0ff */
[----:B------:R-:W-:Y:S01]  /*8b70*/  @!P5 IMAD.IADD R7, R7, 0x1, -R6 ;  /* 0x000000010707d824 */ /* 0x000fe200078e0a06 */
[----:B------:R-:W-:Y:S01]  /*8b80*/  ISETP.GE.AND P5, PT, R2, RZ, PT ;  /* 0x000000ff0200720c */ /* 0x000fe20003fa6270 */
[----:B------:R0:W-:Y:S01]  /*8b90*/  STL [R1+0x160], R11 ;  /* 0x0001600b01007387 */ /* 0x0001e20000100800 */
[----:B------:R-:W-:Y:S01]  /*8ba0*/  ISETP.GT.U32.AND P3, PT, R6, R12, PT ;  /* 0x0000000c0600720c */ /* 0x000fe20003f64070 */
[----:B------:R-:W-:Y:S01]  /*8bb0*/  IMAD.HI.U32 R18, R27, R10, RZ ;  /* 0x0000000a1b127227 */ /* 0x000fe200078e00ff */
[----:B------:R-:W-:-:S02]  /*8bc0*/  IADD3 R2, R9, 0x5b, RZ ;  /* 0x0000005b09027810 */ /* 0x000fc40007ffe0ff */
[----:B------:R-:W-:Y:S01]  /*8bd0*/  IABS R17, R3 ;  /* 0x0000000300117213 */ /* 0x000fe20000000000 */
[----:B------:R-:W-:Y:S01]  /*8be0*/  @!P4 IMAD.IADD R0, R0, 0x1, -R6 ;  /* 0x000000010000c824 */ /* 0x000fe200078e0a06 */
[----:B------:R-:W-:Y:S01]  /*8bf0*/  IABS R4, R2 ;  /* 0x0000000200047213 */ /* 0x000fe20000000000 */
[----:B------:R-:W-:Y:S02]  /*8c00*/  IMAD.MOV R18, RZ, RZ, -R18 ;  /* 0x000000ffff127224 */ /* 0x000fe400078e0a12 */
[----:B0-----:R-:W-:Y:S01]  /*8c10*/  IMAD.MOV.U32 R11, RZ, RZ, R16 ;  /* 0x000000ffff0b7224 */ /* 0x001fe200078e0010 */
[C---:B------:R-:W-:Y:S01]  /*8c20*/  ISETP.GT.U32.AND P4, PT, R6.reuse, R0, PT ;  /* 0x000000000600720c */ /* 0x040fe20003f84070 */
[----:B------:R-:W-:Y:S02]  /*8c30*/  IMAD R10, R6, R18, R10 ;  /* 0x00000012060a7224 */ /* 0x000fe400078e020a */
[----:B------:R-:W-:Y:S02]  /*8c40*/  @!P3 IMAD.IADD R12, R12, 0x1, -R6 ;  /* 0x000000010c0cb824 */ /* 0x000fe400078e0a06 */
[----:B------:R-:W-:Y:S01]  /*8c50*/  @!P0 IMAD.MOV R11, RZ, RZ, -R11 ;  /* 0x000000ffff0b8224 */ /* 0x000fe200078e0a0b */
[----:B------:R-:W-:Y:S01]  /*8c60*/  ISETP.GE.AND P0, PT, R5, RZ, PT ;  /* 0x000000ff0500720c */ /* 0x000fe20003f06270 */
[----:B------:R-:W-:Y:S01]  /*8c70*/  IMAD.HI.U32 R5, R27, R4, RZ ;  /* 0x000000041b057227 */ /* 0x000fe200078e00ff */
[----:B------:R-:W-:-:S02]  /*8c80*/  ISETP.GT.U32.AND P3, PT, R6, R12, PT ;  /* 0x0000000c0600720c */ /* 0x000fc40003f64070 */
[----:B------:R0:W-:Y:S01]  /*8c90*/  STL [R1+0x15c], R11 ;  /* 0x00015c0b01007387 */ /* 0x0001e20000100800 */
[----:B------:R-:W-:Y:S02]  /*8ca0*/  IMAD.MOV R5, RZ, RZ, -R5 ;  /* 0x000000ffff057224 */ /* 0x000fe400078e0a05 */
[----:B------:R-:W-:Y:S01]  /*8cb0*/  @!P4 IMAD.IADD R0, R0, 0x1, -R6 ;  /* 0x000000010000c824 */ /* 0x000fe200078e0a06 */
[----:B------:R-:W-:Y:S01]  /*8cc0*/  ISETP.GE.AND P4, PT, R3, RZ, PT ;  /* 0x000000ff0300720c */ /* 0x000fe20003f86270 */
[----:B------:R-:W-:Y:S02]  /*8cd0*/  IMAD R4, R6, R5, R4 ;  /* 0x0000000506047224 */ /* 0x000fe400078e0204 */
[----:B------:R-:W-:Y:S02]  /*8ce0*/  IMAD.MOV.U32 R13, RZ, RZ, R0 ;  /* 0x000000ffff0d7224 */ /* 0x000fe400078e0000 */
[----:B------:R-:W-:Y:S01]  /*8cf0*/  @!P2 IMAD.MOV R8, RZ, RZ, -R8 ;  /* 0x000000ffff08a224 */ /* 0x000fe200078e0a08 */
[----:B------:R-:W-:Y:S01]  /*8d00*/  ISETP.GE.AND P2, PT, R2, RZ, PT ;  /* 0x000000ff0200720c */ /* 0x000fe20003f46270 */
[----:B0-----:R-:W-:Y:S01]  /*8d10*/  IMAD.MOV.U32 R11, RZ, RZ, R7 ;  /* 0x000000ffff0b7224 */ /* 0x001fe200078e0007 */
[----:B------:R-:W-:Y:S01]  /*8d20*/  IADD3 R2, R9, 0x57, RZ ;  /* 0x0000005709027810 */ /* 0x000fe20007ffe0ff */
[----:B------:R-:W-:-:S03]  /*8d30*/  IMAD.HI.U32 R7, R27, R17, RZ ;  /* 0x000000111b077227 */ /* 0x000fc600078e00ff */
[----:B------:R-:W-:Y:S01]  /*8d40*/  IABS R0, R2 ;  /* 0x0000000200007213 */ /* 0x000fe20000000000 */
[----:B------:R-:W-:Y:S01]  /*8d50*/  @!P1 IMAD.MOV R11, RZ, RZ, -R11 ;  /* 0x000000ffff0b9224 */ /* 0x000fe200078e0a0b */
[----:B------:R-:W-:Y:S01]  /*8d60*/  ISETP.GT.U32.AND P1, PT, R6, R10, PT ;  /* 0x0000000a0600720c */ /* 0x000fe20003f24070 */
[----:B------:R-:W-:Y:S01]  /*8d70*/  @!P3 IMAD.IADD R12, R12, 0x1, -R6 ;  /* 0x000000010c0cb824 */ /* 0x000fe200078e0a06 */
[C---:B------:R-:W-:Y:S01]  /*8d80*/  ISETP.GT.U32.AND P3, PT, R6.reuse, R4, PT ;  /* 0x000000040600720c */ /* 0x040fe20003f64070 */
[----:B------:R-:W-:Y:S01]  /*8d90*/  IMAD.MOV R7, RZ, RZ, -R7 ;  /* 0x000000ffff077224 */ /* 0x000fe200078e0a07 */
[----:B------:R0:W-:Y:S01]  /*8da0*/  STL [R1+0x12c], R11 ;  /* 0x00012c0b01007387 */ /* 0x0001e20000100800 */
[----:B------:R-:W-:Y:S02]  /*8db0*/  @!P6 IMAD.MOV R13, RZ, RZ, -R13 ;  /* 0x000000ffff0de224 */ /* 0x000fe400078e0a0d */
[----:B------:R-:W-:Y:S01]  /*8dc0*/  IMAD R17, R6, R7, R17 ;  /* 0x0000000706117224 */ /* 0x000fe200078e0211 */
[----:B------:R1:W-:Y:S01]  /*8dd0*/  STL [R1+0x134], R8 ;  /* 0x0001340801007387 */ /* 0x0003e20000100800 */
[----:B------:R-:W-:-:S03]  /*8de0*/  IADD3 R7, R9, 0x58, RZ ;  /* 0x0000005809077810 */ /* 0x000fc60007ffe0ff */
        /* <DEDUP_REMOVED lines=86> */
[----:B------:R-:W-:Y:S01]  /*9350*/  ISETP.GT.U32.AND P5, PT, R6, R10, PT ;  /* 0x0000000a0600720c */ /* 0x000fe20003fa4070 */
[----:B0-----:R-:W-:Y:S01]  /*9360*/  IMAD.MOV.U32 R11, RZ, RZ, R0 ;  /* 0x000000ffff0b7224 */ /* 0x001fe200078e0000 */
[----:B------:R-:W-:-:S02]  /*9370*/  IABS R16, R4 ;  /* 0x0000000400107213 */ /* 0x000fc40000000000 */
[C---:B------:R-:W-:Y:S01]  /*9380*/  ISETP.GT.U32.AND P2, PT, R6.reuse, R8, PT ;  /* 0x000000080600720c */ /* 0x040fe20003f44070 */
[----:B------:R-:W-:Y:S01]  /*9390*/  @!P0 IMAD.MOV R11, RZ, RZ, -R11 ;  /* 0x000000ffff0b8224 */ /* 0x000fe200078e0a0b */
[C---:B------:R-:W-:Y:S01]  /*93a0*/  ISETP.GT.U32.AND P0, PT, R6.reuse, R2, PT ;  /* 0x000000020600720c */ /* 0x040fe20003f04070 */
[--C-:B------:R-:W-:Y:S01]  /*93b0*/  @!P4 IMAD.IADD R3, R3, 0x1, -R6.reuse ;  /* 0x000000010303c824 */ /* 0x100fe200078e0a06 */
[----:B------:R-:W-:Y:S01]  /*93c0*/  IABS R0, R12 ;  /* 0x0000000c00007213 */ /* 0x000fe20000000000 */
[----:B------:R-:W-:Y:S01]  /*93d0*/  IMAD.HI.U32 R18, R27, R16, RZ ;  /* 0x000000101b127227 */ /* 0x000fe200078e00ff */
[----:B------:R0:W-:Y:S02]  /*93e0*/  STL [R1+0x120], R11 ;  /* 0x0001200b01007387 */ /* 0x0001e40000100800 */
[----:B------:R-:W-:Y:S01]  /*93f0*/  ISETP.GT.U32.AND P4, PT, R6, R3, PT ;  /* 0x000000030600720c */ /* 0x000fe20003f84070 */
[----:B------:R-:W-:Y:S02]  /*9400*/  @!P5 IMAD.IADD R10, R10, 0x1, -R6 ;  /* 0x000000010a0ad824 */ /* 0x000fe400078e0a06 */
[----:B------:R-:W-:-:S02]  /*9410*/  IMAD.MOV R18, RZ, RZ, -R18 ;  /* 0x000000ffff127224 */ /* 0x000fc400078e0a12 */
[--C-:B------:R-:W-:Y:S01]  /*9420*/  @!P2 IMAD.IADD R8, R8, 0x1, -R6.reuse ;  /* 0x000000010808a824 */ /* 0x100fe200078e0a06 */
[----:B------:R-:W-:Y:S01]  /*9430*/  ISETP.GT.U32.AND P5, PT, R6, R10, PT ;  /* 0x0000000a0600720c */ /* 0x000fe20003fa4070 */
[----:B------:R-:W-:Y:S01]  /*9440*/  @!P0 IMAD.IADD R2, R2, 0x1, -R6 ;  /* 0x0000000102028824 */ /* 0x000fe200078e0a06 */
[----:B------:R-:W-:Y:S01]  /*9450*/  ISETP.GE.AND P2, PT, R7, RZ, PT ;  /* 0x000000ff0700720c */ /* 0x000fe20003f46270 */
[----:B------:R-:W-:-:S03]  /*9460*/  IMAD.HI.U32 R7, R27, R17, RZ ;  /* 0x000000111b077227 */ /* 0x000fc600078e00ff */
[----:B------:R-:W-:Y:S01]  /*9470*/  ISETP.GT.U32.AND P0, PT, R6, R2, PT ;  /* 0x000000020600720c */ /* 0x000fe20003f04070 */
[----:B------:R-:W-:Y:S02]  /*9480*/  IMAD.MOV R7, RZ, RZ, -R7 ;  /* 0x000000ffff077224 */ /* 0x000fe400078e0a07 */
[----:B------:R-:W-:Y:S01]  /*9490*/  @!P4 IMAD.IADD R3, R3, 0x1, -R6 ;  /* 0x000000010303c824 */ /* 0x000fe200078e0a06 */
[----:B------:R-:W-:Y:S01]  /*94a0*/  ISETP.GE.AND P4, PT, R12, RZ, PT ;  /* 0x000000ff0c00720c */ /* 0x000fe20003f86270 */
[C---:B------:R-:W-:Y:S02]  /*94b0*/  IMAD R12, R6.reuse, R7, R17 ;  /* 0x00000007060c7224 */ /* 0x040fe400078e0211 */
[----:B------:R-:W-:Y:S01]  /*94c0*/  IMAD R16, R6, R18, R16 ;  /* 0x0000001206107224 */ /* 0x000fe200078e0210 */
[----:B------:R-:W-:Y:S01]  /*94d0*/  IADD3 R18, R9, 0x47, RZ ;  /* 0x0000004709127810 */ /* 0x000fe20007ffe0ff */
[----:B------:R-:W-:Y:S02]  /*94e0*/  @!P5 IMAD.IADD R10, R10, 0x1, -R6 ;  /* 0x000000010a0ad824 */ /* 0x000fe400078e0a06 */
[----:B------:R-:W-:Y:S01]  /*94f0*/  IMAD.MOV.U32 R13, RZ, RZ, R8 ;  /* 0x000000ffff0d7224 */ /* 0x000fe200078e0008 */
[----:B------:R-:W-:Y:S01]  /*9500*/  ISETP.GT.U32.AND P5, PT, R6, R16, PT ;  /* 0x000000100600720c */ /* 0x000fe20003fa4070 */
[----:B------:R-:W-:Y:S01]  /*9510*/  @!P0 IMAD.IADD R2, R2, 0x1, -R6 ;  /* 0x0000000102028824 */ /* 0x000fe200078e0a06 */
[----:B------:R-:W-:Y:S01]  /*9520*/  ISETP.GT.U32.AND P0, PT, R6, R12, PT ;  /* 0x0000000c0600720c */ /* 0x000fe20003f04070 */
[----:B------:R-:W-:Y:S01]  /*9530*/  IMAD.HI.U32 R8, R27, R0, RZ ;  /* 0x000000001b087227 */ /* 0x000fe200078e00ff */
[----:B------:R-:W-:-:S03]  /*9540*/  IABS R17, R18 ;  /* 0x0000001200117213 */ /* 0x000fc60000000000 */
[----:B0-----:R-:W-:Y:S02]  /*9550*/  IMAD.MOV.U32 R11, RZ, RZ, R10 ;  /* 0x000000ffff0b7224 */ /* 0x001fe400078e000a */
[----:B------:R-:W-:Y:S01]  /*9560*/  IMAD.MOV.U32 R10, RZ, RZ, R3 ;  /* 0x000000ffff0a7224 */ /* 0x000fe200078e0003 */
[----:B------:R-:W-:Y:S01]  /*9570*/  IADD3 R3, R9, 0x4e, RZ ;  /* 0x0000004e09037810 */ /* 0x000fe20007ffe0ff */
[----:B------:R-:W-:Y:S02]  /*9580*/  IMAD.MOV R8, RZ, RZ, -R8 ;  /* 0x000000ffff087224 */ /* 0x000fe400078e0a08 */
[----:B------:R-:W-:Y:S01]  /*9590*/  @!P6 IMAD.MOV R13, RZ, RZ, -R13 ;  /* 0x000000ffff0de224 */ /* 0x000fe200078e0a0d */
[----:B------:R-:W-:Y:S01]  /*95a0*/  ISETP.GE.AND P6, PT, R4, RZ, PT ;  /* 0x000000ff0400720c */ /* 0x000fe20003fc6270 */
[----:B------:R-:W-:Y:S01]  /*95b0*/  @!P3 IMAD.MOV R11, RZ, RZ, -R11 ;  /* 0x000000ffff0bb224 */ /* 0x000fe200078e0a0b */
[----:B------:R-:W-:Y:S01]  /*95c0*/  ISETP.GE.AND P3, PT, R5, RZ, PT ;  /* 0x000000ff0500720c */ /* 0x000fe20003f66270 */
[----:B------:R-:W-:Y:S01]  /*95d0*/  @!P1 IMAD.MOV R10, RZ, RZ, -R10 ;  /* 0x000000ffff0a9224 */ /* 0x000fe200078e0a0a */
[----:B------:R-:W-:Y:S01]  /*95e0*/  STL [R1+0x11c], R13 ;  /* 0x00011c0d01007387 */ /* 0x000fe20000100800 */
[----:B------:R-:W-:Y:S01]  /*95f0*/  IMAD R4, R6, R8, R0 ;  /* 0x0000000806047224 */ /* 0x000fe200078e0200 */
[----:B------:R-:W-:Y:S01]  /*9600*/  IADD3 R0, R9, 0x4f, RZ ;  /* 0x0000004f09007810 */ /* 0x000fe20007ffe0ff */
[--C-:B------:R-:W-:Y:S01]  /*9610*/  @!P0 IMAD.IADD R12, R12, 0x1, -R6.reuse ;  /* 0x000000010c0c8824 */ /* 0x100fe200078e0a06 */
[----:B------:R0:W-:Y:S01]  /*9620*/  STL [R1+0x108], R11 ;  /* 0x0001080b01007387 */ /* 0x0001e20000100800 */
[----:B------:R-:W-:Y:S01]  /*9630*/  @!P5 IMAD.IADD R16, R16, 0x1, -R6 ;  /* 0x000000011010d824 */ /* 0x000fe200078e0a06 */
[----:B------:R-:W-:-:S02]  /*9640*/  IABS R8, R3 ;  /* 0x0000000300087213 */ /* 0x000fc40000000000 */
[----:B------:R1:W-:Y:S01]  /*9650*/  STL [R1+0x114], R10 ;  /* 0x0001140a01007387 */ /* 0x0003e20000100800 */
[C---:B------:R-:W-:Y:S02]  /*9660*/  ISETP.GT.U32.AND P0, PT, R6.reuse, R12, PT ;  /* 0x0000000c0600720c */ /* 0x040fe40003f04070 */
[----:B------:R-:W-:Y:S02]  /*9670*/  ISETP.GT.U32.AND P5, PT, R6, R16, PT ;  /* 0x000000100600720c */ /* 0x000fe40003fa4070 */
[----:B------:R-:W-:Y:S01]  /*9680*/  IADD3 R5, R9, 0x4c, RZ ;  /* 0x0000004c09057810 */ /* 0x000fe20007ffe0ff */
[----:B0-----:R-:W-:Y:S01]  /*9690*/  IMAD.MOV.U32 R11, RZ, RZ, R2 ;  /* 0x000000ffff0b7224 */ /* 0x001fe200078e0002 */
[----:B------:R-:W-:Y:S01]  /*96a0*/  ISETP.GE.AND P1, PT, R0, RZ, PT ;  /* 0x000000ff0000720c */ /* 0x000fe20003f26270 */
[----:B------:R-:W-:Y:S01]  /*96b0*/  IMAD.HI.U32 R2, R27, R8, RZ ;  /* 0x000000081b027227 */ /* 0x000fe200078e00ff */
[----:B------:R-:W-:Y:S02]  /*96c0*/  IABS R19, R5 ;  /* 0x0000000500137213 */ /* 0x000fe40000000000 */
[----:B-1----:R-:W-:Y:S01]  /*96d0*/  IABS R10, R0 ;  /* 0x00000000000a7213 */ /* 0x002fe20000000000 */
[----:B------:R-:W-:Y:S01]  /*96e0*/  IMAD.MOV R2, RZ, RZ, -R2 ;  /* 0x000000ffff027224 */ /* 0x000fe200078e0a02 */
[----:B------:R-:W-:Y:S01]  /*96f0*/  IADD3 R0, R9, 0x4d, RZ ;  /* 0x0000004d09007810 */ /* 0x000fe20007ffe0ff */
[----:B------:R-:W-:-:S02]  /*9700*/  @!P0 IMAD.IADD R12, R12, 0x1, -R6 ;  /* 0x000000010c0c8824 */ /* 0x000fc400078e0a06 */
[----:B------:R-:W-:-:S04]  /*9710*/  IMAD.HI.U32 R7, R27, R10, RZ ;  /* 0x0000000a1b077227 */ /* 0x000fc800078e00ff */
[----:B------:R-:W-:Y:S02]  /*9720*/  IMAD.MOV R7, RZ, RZ, -R7 ;  /* 0x000000ffff077224 */ /* 0x000fe400078e0a07 */
[----:B------:R-:W-:Y:S01]  /*9730*/  @!P5 IMAD.IADD R16, R16, 0x1, -R6 ;  /* 0x000000011010d824 */ /* 0x000fe200078e0a06 */
[C---:B------:R-:W-:Y:S01]  /*9740*/  ISETP.GT.U32.AND P5, PT, R6.reuse, R4, PT ;  /* 0x000000040600720c */ /* 0x040fe20003fa4070 */
[C---:B------:R-:W-:Y:S02]  /*9750*/  IMAD R10, R6.reuse, R7, R10 ;  /* 0x00000007060a7224 */ /* 0x040fe400078e020a */
[C---:B------:R-:W-:Y:S02]  /*9760*/  IMAD R8, R6.reuse, R2, R8 ;  /* 0x0000000206087224 */ /* 0x040fe400078e0208 */
[----:B------:R-:W-:Y:S01]  /*9770*/  IMAD.MOV.U32 R13, RZ, RZ, R16 ;  /* 0x000000ffff0d7224 */ /* 0x000fe200078e0010 */
[C---:B------:R-:W-:Y:S01]  /*9780*/  ISETP.GT.U32.AND P0, PT, R6.reuse, R10, PT ;  /* 0x0000000a0600720c */ /* 0x040fe20003f04070 */
[----:B------:R-:W-:Y:S01]  /*9790*/  @!P2 IMAD.MOV R11, RZ, RZ, -R11 ;  /* 0x000000ffff0ba224 */ /* 0x000fe200078e0a0b */
[----:B------:R-:W-:Y:S01]  /*97a0*/  ISETP.GE.AND P2, PT, R3, RZ, PT ;  /* 0x000000ff0300720c */ /* 0x000fe20003f46270 */
[----:B------:R-:W-:Y:S01]  /*97b0*/  @!P6 IMAD.MOV R13, RZ, RZ, -R13 ;  /* 0x000000ffff0de224 */ /* 0x000fe200078e0a0d */
[----:B------:R-:W-:Y:S01]  /*97c0*/  ISETP.GT.U32.AND P6, PT, R6, R8, PT ;  /* 0x000000080600720c */ /* 0x000fe20003fc4070 */
[----:B------:R-:W-:Y:S01]  /*97d0*/  IMAD.HI.U32 R2, R27, R19, RZ ;  /* 0x000000131b027227 */ /* 0x000fe200078e00ff */
[----:B------:R-:W-:Y:S01]  /*97e0*/  IABS R3, R0 ;  /* 0x0000000000037213 */ /* 0x000fe20000000000 */
[----:B------:R0:W-:Y:S02]  /*97f0*/  STL [R1+0x118], R11 ;  /* 0x0001180b01007387 */ /* 0x0001e40000100800 */
[----:B------:R-:W-:-:S02]  /*9800*/  @!P5 IMAD.IADD R4, R4, 0x1, -R6 ;  /* 0x000000010404d824 */ /* 0x000fc400078e0a06 */
[----:B------:R-:W-:Y:S01]  /*9810*/  IMAD.HI.U32 R7, R27, R3, RZ ;  /* 0x000000031b077227 */ /* 0x000fe200078e00ff */
[----:B------:R-:W-:Y:S02]  /*9820*/  STL [R1+0x10c], R13 ;  /* 0x00010c0d01007387 */ /* 0x000fe40000100800 */
[----:B------:R-:W-:Y:S01]  /*9830*/  ISETP.GT.U32.AND P5, PT, R6, R4, PT ;  /* 0x000000040600720c */ /* 0x000fe20003fa4070 */
[----:B------:R-:W-:Y:S02]  /*9840*/  @!P0 IMAD.IADD R10, R10, 0x1, -R6 ;  /* 0x000000010a0a8824 */ /* 0x000fe400078e0a06 */
[----:B------:R-:W-:Y:S02]  /*9850*/  IMAD.MOV R2, RZ, RZ, -R2 ;  /* 0x000000ffff027224 */ /* 0x000fe400078e0a02 */
[----:B0-----:R-:W-:Y:S01]  /*9860*/  IMAD.MOV.U32 R11, RZ, RZ, R12 ;  /* 0x000000ffff0b7224 */ /* 0x001fe200078e000c */
[----:B------:R-:W-:Y:S01]  /*9870*/  ISETP.GT.U32.AND P0, PT, R6, R10, PT ;  /* 0x0000000a0600720c */ /* 0x000fe20003f04070 */
[----:B------:R-:W-:-:S02]  /*9880*/  IMAD.MOV R7, RZ, RZ, -R7 ;  /* 0x000000ffff077224 */ /* 0x000fc400078e0a07 */
[----:B------:R-:W-:Y:S01]  /*9890*/  IMAD R19, R6, R2, R19 ;  /* 0x0000000206137224 */ /* 0x000fe200078e0213 */
[----:B------:R-:W-:Y:S01]  /*98a0*/  IADD3 R2, R9, 0x4b, RZ ;  /* 0x0000004b09027810 */ /* 0x000fe20007ffe0ff */
[----:B------:R-:W-:Y:S01]  /*98b0*/  @!P3 IMAD.MOV R11, RZ, RZ, -R11 ;  /* 0x000000ffff0bb224 */ /* 0x000fe200078e0a0b */
[----:B------:R-:W-:Y:S01]  /*98c0*/  ISETP.GE.AND P3, PT, R0, RZ, PT ;  /* 0x000000ff0000720c */ /* 0x000fe20003f66270 */
[--C-:B------:R-:W-:Y:S01]  /*98d0*/  @!P6 IMAD.IADD R8, R8, 0x1, -R6.reuse ;  /* 0x000000010808e824 */ /* 0x100fe200078e0a06 */
[----:B------:R-:W-:Y:S01]  /*98e0*/  IABS R16, R2 ;  /* 0x0000000200107213 */ /* 0x000fe20000000000 */
[----:B------:R-:W-:Y:S01]  /*98f0*/  IMAD R0, R6, R7, R3 ;  /* 0x0000000706007224 */ /* 0x000fe200078e0203 */
[----:B------:R0:W-:Y:S01]  /*9900*/  STL [R1+0x110], R11 ;  /* 0x0001100b01007387 */ /* 0x0001e20000100800 */
[--C-:B------:R-:W-:Y:S01]  /*9910*/  @!P5 IMAD.IADD R4, R4, 0x1, -R6.reuse ;  /* 0x000000010404d824 */ /* 0x100fe200078e0a06 */
[----:B------:R-:W-:Y:S01]  /*9920*/  ISETP.GT.U32.AND P6, PT, R6, R8, PT ;  /* 0x000000080600720c */ /* 0x000fe20003fc4070 */
[----:B------:R-:W-:Y:S01]  /*9930*/  @!P0 IMAD.IADD R10, R10, 0x1, -R6 ;  /* 0x000000010a0a8824 */ /* 0x000fe200078e0a06 */
[----:B------:R-:W-:Y:S01]  /*9940*/  ISETP.GT.U32.AND P0, PT, R6, R0, PT ;  /* 0x000000000600720c */ /* 0x000fe20003f04070 */
[----:B------:R-:W-:Y:S01]  /*9950*/  IMAD.HI.U32 R3, R27, R16, RZ ;  /* 0x000000101b037227 */ /* 0x000fe200078e00ff */
[----:B------:R-:W-:-:S02]  /*9960*/  ISETP.GE.AND P5, PT, R5, RZ, PT ;  /* 0x000000ff0500720c */ /* 0x000fc40003fa6270 */
[C---:B------:R-:W-:Y:S01]  /*9970*/  IADD3 R5, R9.reuse, 0x4a, RZ ;  /* 0x0000004a09057810 */ /* 0x040fe20007ffe0ff */
[----:B------:R-:W-:Y:S01]  /*9980*/  IMAD.MOV R3, RZ, RZ, -R3 ;  /* 0x000000ffff037224 */ /* 0x000fe200078e0a03 */
[----:B------:R-:W-:Y:S01]  /*9990*/  IADD3 R7, R9, 0x48, RZ ;  /* 0x0000004809077810 */ /* 0x000fe20007ffe0ff */
[----:B0-----:R-:W-:Y:S01]  /*99a0*/  IMAD.MOV.U32 R11, RZ, RZ, R4 ;  /* 0x000000ffff0b7224 */ /* 0x001fe200078e0004 */
[----:B------:R-:W-:Y:S01]  /*99b0*/  IABS R24, R5 ;  /* 0x0000000500187213 */ /* 0x000fe20000000000 */
[----:B------:R-:W-:Y:S01]  /*99c0*/  IMAD R16, R6, R3, R16 ;  /* 0x0000000306107224 */ /* 0x000fe200078e0210 */
[----:B------:R-:W-:Y:S01]  /*99d0*/  IABS R12, R7 ;  /* 0x00000007000c7213 */ /* 0x000fe20000000000 */
[--C-:B------:R-:W-:Y:S01]  /*99e0*/  @!P6 IMAD.IADD R8, R8, 0x1, -R6.reuse ;  /* 0x000000010808e824 */ /* 0x100fe200078e0a06 */
[----:B------:R-:W-:Y:S01]  /*99f0*/  ISETP.GT.U32.AND P6, PT, R6, R19, PT ;  /* 0x000000130600720c */ /* 0x000fe20003fc4070 */
[----:B------:R-:W-:Y:S01]  /*9a00*/  @!P0 IMAD.IADD R0, R0, 0x1, -R6 ;  /* 0x0000000100008824 */ /* 0x000fe200078e0a06 */
[----:B------:R-:W-:Y:S01]  /*9a10*/  ISETP.GT.U32.AND P0, PT, R6, R16, PT ;  /* 0x000000100600720c */ /* 0x000fe20003f04070 */
[----:B------:R-:W-:Y:S01]  /*9a20*/  IMAD.HI.U32 R23, R27, R24, RZ ;  /* 0x000000181b177227 */ /* 0x000fe200078e00ff */
[----:B------:R-:W-:-:S03]  /*9a30*/  IADD3 R4, R9, 0x45, RZ ;  /* 0x0000004509047810 */ /* 0x000fc60007ffe0ff */
[----:B------:R-:W-:Y:S02]  /*9a40*/  IMAD.MOV R23, RZ, RZ, -R23 ;  /* 0x000000ffff177224 */ /* 0x000fe400078e0a17 */
[----:B------:R-:W-:Y:S01]  /*9a50*/  @!P4 IMAD.MOV R11, RZ, RZ, -R11 ;  /* 0x000000ffff0bc224 */ /* 0x000fe200078e0a0b */
[C---:B------:R-:W-:Y:S01]  /*9a60*/  ISETP.GT.U32.AND P4, PT, R6.reuse, R0, PT ;  /* 0x000000000600720c */ /* 0x040fe20003f84070 */
[----:B------:R-:W-:Y:S02]  /*9a70*/  IMAD R23, R6, R23, R24 ;  /* 0x0000001706177224 */ /* 0x000fe400078e0218 */
[--C-:B------:R-:W-:Y:S01]  /*9a80*/  @!P6 IMAD.IADD R19, R19, 0x1, -R6.reuse ;  /* 0x000000011313e824 */ /* 0x100fe200078e0a06 */
[----:B------:R0:W-:Y:S01]  /*9a90*/  STL [R1+0xfc], R11 ;  /* 0x0000fc0b01007387 */ /* 0x0001e20000100800 */
[----:B------:R-:W-:Y:S01]  /*9aa0*/  @!P0 IMAD.IADD R16, R16, 0x1, -R6 ;  /* 0x0000000110108824 */ /* 0x000fe200078e0a06 */
[C---:B------:R-:W-:Y:S01]  /*9ab0*/  ISETP.GT.U32.AND P6, PT, R6.reuse, R23, PT ;  /* 0x000000170600720c */ /* 0x040fe20003fc4070 */
[----:B------:R-:W-:Y:S01]  /*9ac0*/  IMAD.HI.U32 R20, R27, R12, RZ ;  /* 0x0000000c1b147227 */ /* 0x000fe200078e00ff */
[----:B------:R-:W-:-:S03]  /*9ad0*/  ISETP.GT.U32.AND P0, PT, R6, R19, PT ;  /* 0x000000130600720c */ /* 0x000fc60003f04070 */
[----:B------:R-:W-:-:S04]  /*9ae0*/  IMAD.HI.U32 R3, R27, R17, RZ ;  /* 0x000000111b037227 */ /* 0x000fc800078e00ff */
[----:B0-----:R-:W-:Y:S01]  /*9af0*/  IMAD.MOV.U32 R11, RZ, RZ, R10 ;  /* 0x000000ffff0b7224 */ /* 0x001fe200078e000a */
[----:B------:R-:W-:Y:S01]  /*9b00*/  IABS R10, R4 ;  /* 0x00000004000a7213 */ /* 0x000fe20000000000 */
[----:B------:R-:W-:Y:S02]  /*9b10*/  IMAD.MOV R20, RZ, RZ, -R20 ;  /* 0x000000ffff147224 */ /* 0x000fe400078e0a14 */
[----:B------:R-:W-:Y:S01]  /*9b20*/  @!P1 IMAD.MOV R11, RZ, RZ, -R11 ;  /* 0x000000ffff0b9224 */ /* 0x000fe200078e0a0b */
[C---:B------:R-:W-:Y:S01]  /*9b30*/  ISETP.GT.U32.AND P1, PT, R6.reuse, R16, PT ;  /* 0x000000100600720c */ /* 0x040fe20003f24070 */
[----:B------:R-:W-:Y:S02]  /*9b40*/  IMAD.MOV R3, RZ, RZ, -R3 ;  /* 0x000000ffff037224 */ /* 0x000fe400078e0a03 */
[C---:B------:R-:W-:Y:S01]  /*9b50*/  IMAD R12, R6.reuse, R20, R12 ;  /* 0x00000014060c7224 */ /* 0x040fe200078e020c */
[----:B------:R-:W-:Y:S01]  /*9b60*/  IADD3 R20, R9, 0x46, RZ ;  /* 0x0000004609147810 */ /* 0x000fe20007ffe0ff */
[----:B------:R-:W-:Y:S01]  /*9b70*/  @!P6 IMAD.IADD R23, R23, 0x1, -R6 ;  /* 0x000000011717e824 */ /* 0x000fe200078e0a06 */
[----:B------:R0:W-:Y:S01]  /*9b80*/  STL [R1+0xf0], R11 ;  /* 0x0000f00b01007387 */ /* 0x0001e20000100800 */
[C---:B------:R-:W-:Y:S01]  /*9b90*/  IMAD R3, R6.reuse, R3, R17 ;  /* 0x0000000306037224 */ /* 0x040fe200078e0211 */
[----:B------:R-:W-:Y:S01]  /*9ba0*/  IABS R17, R20 ;  /* 0x0000001400117213 */ /* 0x000fe20000000000 */
[----:B------:R-:W-:Y:S01]  /*9bb0*/  @!P2 IMAD.MOV R8, RZ, RZ, -R8 ;  /* 0x000000ffff08a224 */ /* 0x000fe200078e0a08 */
[----:B------:R-:W-:Y:S01]  /*9bc0*/  ISETP.GT.U32.AND P2, PT, R6, R22, PT ;  /* 0x000000160600720c */ /* 0x000fe20003f44070 */
[--C-:B------:R-:W-:Y:S01]  /*9bd0*/  @!P4 IMAD.IADD R0, R0, 0x1, -R6.reuse ;  /* 0x000000010000c824 */ /* 0x100fe200078e0a06 */
[----:B------:R-:W-:Y:S01]  /*9be0*/  ISETP.GT.U32.AND P4, PT, R6, R12, PT ;  /* 0x0000000c0600720c */ /* 0x000fe20003f84070 */
[--C-:B------:R-:W-:Y:S01]  /*9bf0*/  @!P1 IMAD.IADD R16, R16, 0x1, -R6.reuse ;  /* 0x0000000110109824 */ /* 0x100fe200078e0a06 */
[C---:B------:R-:W-:Y:S01]  /*9c00*/  ISETP.GT.U32.AND P6, PT, R6.reuse, R23, PT ;  /* 0x000000170600720c */ /* 0x040fe20003fc4070 */
[----:B------:R-:W-:Y:S01]  /*9c10*/  @!P0 IMAD.IADD R19, R19, 0x1, -R6 ;  /* 0x0000000113138824 */ /* 0x000fe200078e0a06 */
[----:B------:R-:W-:Y:S01]  /*9c20*/  ISETP.GT.U32.AND P1, PT, R6, R3, PT ;  /* 0x000000030600720c */ /* 0x000fe20003f24070 */
[----:B------:R1:W-:Y:S01]  /*9c30*/  STL [R1+0xec], R8 ;  /* 0x0000ec0801007387 */ /* 0x0003e20000100800 */
[----:B------:R-:W-:Y:S01]  /*9c40*/  ISETP.GE.AND P0, PT, R2, RZ, PT ;  /* 0x000000ff0200720c */ /* 0x000fe20003f06270 */
[----:B0-----:R-:W-:-:S02]  /*9c50*/  IMAD.MOV.U32 R11, RZ, RZ, R19 ;  /* 0x000000ffff0b7224 */ /* 0x001fc400078e0013 */
[----:B------:R-:W-:Y:S01]  /*9c60*/  IMAD.MOV.U32 R13, RZ, RZ, R0 ;  /* 0x000000ffff0d7224 */ /* 0x000fe200078e0000 */
[----:B------:R-:W-:Y:S01]  /*9c70*/  IADD3 R0, R9, 0x44, RZ ;  /* 0x0000004409007810 */ /* 0x000fe20007ffe0ff */
[--C-:B------:R-:W-:Y:S01]  /*9c80*/  @!P2 IMAD.IADD R22, R22, 0x1, -R6.reuse ;  /* 0x000000011616a824 */ /* 0x100fe200078e0a06 */
[----:B------:R-:W-:Y:S01]  /*9c90*/  ISETP.GE.AND P2, PT, R21, RZ, PT ;  /* 0x000000ff1500720c */ /* 0x000fe20003f46270 */
[----:B------:R-:W-:Y:S01]  /*9ca0*/  @!P4 IMAD.IADD R12, R12, 0x1, -R6 ;  /* 0x000000010c0cc824 */ /* 0x000fe200078e0a06 */
[----:B------:R-:W-:Y:S01]  /*9cb0*/  ISETP.GE.AND P4, PT, R7, RZ, PT ;  /* 0x000000ff0700720c */ /* 0x000fe20003f86270 */
[----:B-1----:R-:W-:-:S04]  /*9cc0*/  IMAD.HI.U32 R8, R27, R10, RZ ;  /* 0x0000000a1b087227 */ /* 0x002fc800078e00ff */
[--C-:B------:R-:W-:Y:S01]  /*9cd0*/  @!P6 IMAD.IADD R23, R23, 0x1, -R6.reuse ;  /* 0x000000011717e824 */ /* 0x100fe200078e0a06 */
[----:B------:R-:W-:Y:S01]  /*9ce0*/  ISETP.GE.AND P6, PT, R5, RZ, PT ;  /* 0x000000ff0500720c */ /* 0x000fe20003fc6270 */
[----:B------:R-:W-:Y:S01]  /*9cf0*/  @!P1 IMAD.IADD R3, R3, 0x1, -R6 ;  /* 0x0000000103039824 */ /* 0x000fe200078e0a06 */
[C---:B------:R-:W-:Y:S01]  /*9d00*/  ISETP.GT.U32.AND P1, PT, R6.reuse, R22, PT ;  /* 0x000000160600720c */ /* 0x040fe20003f24070 */
[----:B------:R-:W-:Y:S01]  /*9d10*/  @!P5 IMAD.MOV R11, RZ, RZ, -R11 ;  /* 0x000000ffff0bd224 */ /* 0x000fe200078e0a0b */
[----:B------:R-:W-:Y:S01]  /*9d20*/  ISETP.GT.U32.AND P5, PT, R6, R12, PT ;  /* 0x0000000c0600720c */ /* 0x000fe20003fa4070 */
[----:B------:R-:W-:Y:S01]  /*9d30*/  IMAD.HI.U32 R2, R27, R17, RZ ;  /* 0x000000111b027227 */ /* 0x000fe200078e00ff */
[----:B------:R-:W-:-:S03]  /*9d40*/  IADD3 R5, R9, 0x43, RZ ;  /* 0x0000004309057810 */ /* 0x000fc60007ffe0ff */
[----:B------:R-:W-:Y:S01]  /*9d50*/  IMAD.MOV R8, RZ, RZ, -R8 ;  /* 0x000000ffff087224 */ /* 0x000fe200078e0a08 */
[----:B------:R-:W-:Y:S01]  /*9d60*/  IABS R19, R5 ;  /* 0x0000000500137213 */ /* 0x000fe20000000000 */
[----:B------:R-:W-:Y:S01]  /*9d70*/  @!P3 IMAD.MOV R13, RZ, RZ, -R13 ;  /* 0x000000ffff0db224 */ /* 0x000fe200078e0a0d */
[C---:B------:R-:W-:Y:S01]  /*9d80*/  ISETP.GT.U32.AND P3, PT, R6.reuse, R3, PT ;  /* 0x000000030600720c */ /* 0x040fe20003f64070 */
[----:B------:R-:W-:Y:S02]  /*9d90*/  IMAD.MOV R2, RZ, RZ, -R2 ;  /* 0x000000ffff027224 */ /* 0x000fe400078e0a02 */
[C---:B------:R-:W-:Y:S01]  /*9da0*/  IMAD R8, R6.reuse, R8, R10 ;  /* 0x0000000806087224 */ /* 0x040fe200078e020a */
[----:B------:R-:W-:Y:S01]  /*9db0*/  STL [R1+0xe0], R13 ;  /* 0x0000e00d01007387 */ /* 0x000fe20000100800 */
[----:B------:R-:W-:Y:S01]  /*9dc0*/  IMAD.MOV.U32 R10, RZ, RZ, R16 ;  /* 0x000000ffff0a7224 */ /* 0x000fe200078e0010 */
[----:B------:R-:W-:Y:S01]  /*9dd0*/  IABS R16, R0 ;  /* 0x0000000000107213 */ /* 0x000fe20000000000 */
[----:B------:R-:W-:Y:S01]  /*9de0*/  IMAD.MOV.U32 R7, RZ, RZ, R23 ;  /* 0x000000ffff077224 */ /* 0x000fe200078e0017 */
[----:B------:R-:W-:Y:S01]  /*9df0*/  STL [R1+0xdc], R11 ;  /* 0x0000dc0b01007387 */ /* 0x000fe20000100800 */
[----:B------:R-:W-:Y:S01]  /*9e00*/  IMAD R2, R6, R2, R17 ;  /* 0x0000000206027224 */ /* 0x000fe200078e0211 */
[----:B------:R-:W-:Y:S01]  /*9e10*/  IADD3 R17, R9, 0x42, RZ ;  /* 0x0000004209117810 */ /* 0x000fe20007ffe0ff */
[----:B------:R-:W-:-:S02]  /*9e20*/  @!P0 IMAD.MOV R10, RZ, RZ, -R10 ;  /* 0x000000ffff0a8224 */ /* 0x000fc400078e0a0a */
[----:B------:R-:W-:Y:S01]  /*9e30*/  @!P6 IMAD.MOV R7, RZ, RZ, -R7 ;  /* 0x000000ffff07e224 */ /* 0x000fe200078e0a07 */
[----:B------:R-:W-:Y:S01]  /*9e40*/  ISETP.GT.U32.AND P0, PT, R6, R2, PT ;  /* 0x000000020600720c */ /* 0x000fe20003f04070 */
[--C-:B------:R-:W-:Y:S01]  /*9e50*/  @!P1 IMAD.IADD R22, R22, 0x1, -R6.reuse ;  /* 0x0000000116169824 */ /* 0x100fe200078e0a06 */
[----:B------:R-:W-:Y:S01]  /*9e60*/  ISETP.GT.U32.AND P1, PT, R6, R8, PT ;  /* 0x000000080600720c */ /* 0x000fe20003f24070 */
[--C-:B------:R-:W-:Y:S01]  /*9e70*/  @!P5 IMAD.IADD R12, R12, 0x1, -R6.reuse ;  /* 0x000000010c0cd824 */ /* 0x100fe200078e0a06 */
[----:B------:R0:W-:Y:S01]  /*9e80*/  STL [R1+0xd8], R10 ;  /* 0x0000d80a01007387 */ /* 0x0001e20000100800 */
[----:B------:R-:W-:Y:S01]  /*9e90*/  @!P3 IMAD.IADD R3, R3, 0x1, -R6 ;  /* 0x000000010303b824 */ /* 0x000fe200078e0a06 */
[----:B------:R-:W-:Y:S02]  /*9ea0*/  ISETP.GE.AND P6, PT, R18, RZ, PT ;  /* 0x000000ff1200720c */ /* 0x000fe40003fc6270 */
[----:B------:R1:W-:Y:S01]  /*9eb0*/  STL [R1+0xd4], R7 ;  /* 0x0000d40701007387 */ /* 0x0003e20000100800 */
[----:B------:R-:W-:Y:S01]  /*9ec0*/  ISETP.GE.AND P3, PT, R4, RZ, PT ;  /* 0x000000ff0400720c */ /* 0x000fe20003f66270 */
[----:B------:R-:W-:Y:S01]  /*9ed0*/  IMAD.HI.U32 R4, R27, R16, RZ ;  /* 0x000000101b047227 */ /* 0x000fe200078e00ff */
[----:B------:R-:W-:-:S03]  /*9ee0*/  ISETP.GE.AND P5, PT, R20, RZ, PT ;  /* 0x000000ff1400720c */ /* 0x000fc60003fa6270 */
[----:B0-----:R-:W-:Y:S01]  /*9ef0*/  IMAD.MOV.U32 R10, RZ, RZ, R22 ;  /* 0x000000ffff0a7224 */ /* 0x001fe200078e0016 */
[----:B------:R-:W-:Y:S01]  /*9f00*/  IADD3 R22, R9, 0x20, RZ ;  /* 0x0000002009167810 */ /* 0x000fe20007ffe0ff */
[----:B------:R-:W-:Y:S02]  /*9f10*/  IMAD.MOV R4, RZ, RZ, -R4 ;  /* 0x000000ffff047224 */ /* 0x000fe400078e0a04 */
[----:B-1----:R-:W-:Y:S02]  /*9f20*/  IMAD.MOV.U32 R7, RZ, RZ, R12 ;  /* 0x000000ffff077224 */ /* 0x002fe400078e000c */
[----:B------:R-:W-:Y:S01]  /*9f30*/  @!P2 IMAD.MOV R10, RZ, RZ, -R10 ;  /* 0x000000ffff0aa224 */ /* 0x000fe200078e0a0a */
[----:B------:R-:W-:Y:S01]  /*9f40*/  ISETP.GE.AND P2, PT, R5, RZ, PT ;  /* 0x000000ff0500720c */ /* 0x000fe20003f46270 */
[----:B------:R-:W-:Y:S02]  /*9f50*/  @!P4 IMAD.MOV R7, RZ, RZ, -R7 ;  /* 0x000000ffff07c224 */ /* 0x000fe400078e0a07 */
[--C-:B------:R-:W-:Y:S01]  /*9f60*/  @!P0 IMAD.IADD R2, R2, 0x1, -R6.reuse ;  /* 0x0000000102028824 */ /* 0x100fe200078e0a06 */
[----:B------:R-:W-:Y:S01]  /*9f70*/  STL [R1+0xd0], R10 ;  /* 0x0000d00a01007387 */ /* 0x000fe20000100800 */
[----:B------:R-:W-:Y:S01]  /*9f80*/  @!P1 IMAD.IADD R8, R8, 0x1, -R6 ;  /* 0x0000000108089824 */ /* 0x000fe200078e0a06 */
[----:B------:R-:W-:Y:S01]  /*9f90*/  ISETP.GE.AND P0, PT, R0, RZ, PT ;  /* 0x000000ff0000720c */ /* 0x000fe20003f06270 */
[C---:B------:R-:W-:Y:S01]  /*9fa0*/  IMAD R16, R6.reuse, R4, R16 ;  /* 0x0000000406107224 */ /* 0x040fe200078e0210 */
[----:B------:R0:W-:Y:S01]  /*9fb0*/  STL [R1+0xcc], R7 ;  /* 0x0000cc0701007387 */ /* 0x0001e20000100800 */
[C---:B------:R-:W-:Y:S01]  /*9fc0*/  ISETP.GT.U32.AND P1, PT, R6.reuse, R2, PT ;  /* 0x000000020600720c */ /* 0x040fe20003f24070 */
[----:B------:R-:W-:Y:S01]  /*9fd0*/  IMAD.HI.U32 R0, R27, R19, RZ ;  /* 0x000000131b007227 */ /* 0x000fe200078e00ff */
[----:B------:R-:W-:-:S03]  /*9fe0*/  ISETP.GT.U32.AND P4, PT, R6, R8, PT ;  /* 0x000000080600720c */ /* 0x000fc60003f84070 */
[----:B------:R-:W-:Y:S02]  /*9ff0*/  IMAD.MOV R0, RZ, RZ, -R0 ;  /* 0x000000ffff007224 */ /* 0x000fe400078e0a00 */
[----:B0-----:R-:W-:Y:S01]  /*a000*/  IMAD.MOV.U32 R7, RZ, RZ, R3 ;  /* 0x000000ffff077224 */ /* 0x001fe200078e0003 */
[C---:B------:R-:W-:Y:S01]  /*a010*/  IADD3 R3, R9.reuse, 0x41, RZ ;  /* 0x0000004109037810 */ /* 0x040fe20007ffe0ff */
[C---:B------:R-:W-:Y:S01]  /*a020*/  IMAD R19, R6.reuse, R0, R19 ;  /* 0x0000000006137224 */ /* 0x040fe200078e0213 */
[----:B------:R-:W-:Y:S01]  /*a030*/  IADD3 R0, R9, 0x40, RZ ;  /* 0x0000004009007810 */ /* 0x000fe20007ffe0ff */
[----:B------:R-:W-:Y:S01]  /*a040*/  @!P6 IMAD.MOV R7, RZ, RZ, -R7 ;  /* 0x000000ffff07e224 */ /* 0x000fe200078e0a07 */
[----:B------:R-:W-:Y:S01]  /*a050*/  ISETP.GT.U32.AND P6, PT, R6, R16, PT ;  /* 0x000000100600720c */ /* 0x000fe20003fc4070 */
[--C-:B------:R-:W-:Y:S01]  /*a060*/  @!P1 IMAD.IADD R2, R2, 0x1, -R6.reuse ;  /* 0x0000000102029824 */ /* 0x100fe200078e0a06 */
[----:B------:R-:W-:Y:S01]  /*a070*/  ISETP.GE.AND P1, PT, R17, RZ, PT ;  /* 0x000000ff1100720c */ /* 0x000fe20003f26270 */
[----:B------:R-:W-:Y:S01]  /*a080*/  @!P4 IMAD.IADD R8, R8, 0x1, -R6 ;  /* 0x000000010808c824 */ /* 0x000fe200078e0a06 */
[----:B------:R-:W-:Y:S01]  /*a090*/  ISETP.GT.U32.AND P4, PT, R6, R19, PT ;  /* 0x000000130600720c */ /* 0x000fe20003f84070 */
[----:B------:R0:W-:Y:S01]  /*a0a0*/  STL [R1+0xc8], R7 ;  /* 0x0000c80701007387 */ /* 0x0001e20000100800 */
[----:B------:R-:W-:Y:S01]  /*a0b0*/  IABS R17, R17 ;  /* 0x0000001100117213 */ /* 0x000fe20000000000 */
[----:B------:R-:W-:Y:S01]  /*a0c0*/  IMAD.MOV.U32 R23, RZ, RZ, R2 ;  /* 0x000000ffff177224 */ /* 0x000fe200078e0002 */
[----:B------:R-:W-:Y:S01]  /*a0d0*/  IABS R4, R0 ;  /* 0x0000000000047213 */ /* 0x000fe20000000000 */
[----:B------:R-:W-:-:S02]  /*a0e0*/  IMAD.MOV.U32 R10, RZ, RZ, R8 ;  /* 0x000000ffff0a7224 */ /* 0x000fc400078e0008 */
[----:B------:R-:W-:-:S04]  /*a0f0*/  IMAD.HI.U32 R5, R27, R17, RZ ;  /* 0x000000111b057227 */ /* 0x000fc800078e00ff */
[--C-:B------:R-:W-:Y:S01]  /*a100*/  @!P6 IMAD.IADD R16, R16, 0x1, -R6.reuse ;  /* 0x000000011010e824 */ /* 0x100fe200078e0a06 */
[----:B0-----:R-:W-:Y:S01]  /*a110*/  IABS R7, R3 ;  /* 0x0000000300077213 */ /* 0x001fe20000000000 */
[----:B------:R-:W-:Y:S02]  /*a120*/  IMAD.MOV R5, RZ, RZ, -R5 ;  /* 0x000000ffff057224 */ /* 0x000fe400078e0a05 */
[----:B------:R-:W-:Y:S01]  /*a130*/  @!P4 IMAD.IADD R19, R19, 0x1, -R6 ;  /* 0x000000011313c824 */ /* 0x000fe200078e0a06 */
[C---:B------:R-:W-:Y:S01]  /*a140*/  ISETP.GT.U32.AND P6, PT, R6.reuse, R16, PT ;  /* 0x000000100600720c */ /* 0x040fe20003fc4070 */
[C---:B------:R-:W-:Y:S02]  /*a150*/  IMAD R17, R6.reuse, R5, R17 ;  /* 0x0000000506117224 */ /* 0x040fe400078e0211 */
[----:B------:R-:W-:Y:S01]  /*a160*/  IMAD.MOV.U32 R2, RZ, RZ, R4 ;  /* 0x000000ffff027224 */ /* 0x000fe200078e0004 */
[----:B------:R-:W-:Y:S01]  /*a170*/  ISETP.GT.U32.AND P4, PT, R6, R19, PT ;  /* 0x000000130600720c */ /* 0x000fe20003f84070 */
[----:B------:R-:W-:Y:S01]  /*a180*/  @!P5 IMAD.MOV R23, RZ, RZ, -R23 ;  /* 0x000000ffff17d224 */ /* 0x000fe200078e0a17 */
[----:B------:R-:W-:Y:S01]  /*a190*/  ISETP.GE.AND P5, PT, R3, RZ, PT ;  /* 0x000000ff0300720c */ /* 0x000fe20003fa6270 */
[----:B------:R-:W-:-:S03]  /*a1a0*/  IMAD.HI.U32 R4, R27, R7, RZ ;  /* 0x000000071b047227 */ /* 0x000fc600078e00ff */
[----:B------:R-:W-:Y:S01]  /*a1b0*/  STL [R1+0xce8], R23 ;  /* 0x000ce81701007387 */ /* 0x000fe20000100800 */
[----:B------:R-:W-:-:S04]  /*a1c0*/  IMAD.HI.U32 R3, R27, R2, RZ ;  /* 0x000000021b037227 */ /* 0x000fc800078e00ff */
[----:B------:R-:W-:Y:S01]  /*a1d0*/  @!P6 IMAD.IADD R16, R16, 0x1, -R6 ;  /* 0x000000011010e824 */ /* 0x000fe200078e0a06 */
[----:B------:R-:W-:Y:S01]  /*a1e0*/  ISETP.GT.U32.AND P6, PT, R6, R17, PT ;  /* 0x000000110600720c */ /* 0x000fe20003fc4070 */
[----:B------:R-:W-:Y:S02]  /*a1f0*/  IMAD.MOV R4, RZ, RZ, -R4 ;  /* 0x000000ffff047224 */ /* 0x000fe400078e0a04 */
[----:B------:R-:W-:Y:S02]  /*a200*/  IMAD.MOV R3, RZ, RZ, -R3 ;  /* 0x000000ffff037224 */ /* 0x000fe400078e0a03 */
[----:B------:R-:W-:Y:S01]  /*a210*/  @!P3 IMAD.MOV R10, RZ, RZ, -R10 ;  /* 0x000000ffff0ab224 */ /* 0x000fe200078e0a0a */
[----:B------:R-:W-:Y:S01]  /*a220*/  ISETP.GE.AND P3, PT, R0, RZ, PT ;  /* 0x000000ff0000720c */ /* 0x000fe20003f66270 */
[C---:B------:R-:W-:Y:S01]  /*a230*/  IMAD R7, R6.reuse, R4, R7 ;  /* 0x0000000406077224 */ /* 0x040fe200078e0207 */
[----:B------:R-:W-:Y:S01]  /*a240*/  IADD3 R0, R9, 0x3f, RZ ;  /* 0x0000003f09007810 */ /* 0x000fe20007ffe0ff */
[C---:B------:R-:W-:Y:S01]  /*a250*/  IMAD R8, R6.reuse, R3, R2 ;  /* 0x0000000306087224 */ /* 0x040fe200078e0202 */
[----:B------:R0:W-:Y:S01]  /*a260*/  STL [R1+0xc4], R10 ;  /* 0x0000c40a01007387 */ /* 0x0001e20000100800 */
[----:B------:R-:W-:Y:S01]  /*a270*/  IMAD.MOV.U32 R11, RZ, RZ, R16 ;  /* 0x000000ffff0b7224 */ /* 0x000fe200078e0010 */
[----:B------:R-:W-:Y:S01]  /*a280*/  IABS R3, R0 ;  /* 0x0000000000037213 */ /* 0x000fe20000000000 */
[--C-:B------:R-:W-:Y:S01]  /*a290*/  @!P4 IMAD.IADD R19, R19, 0x1, -R6.reuse ;  /* 0x000000011313c824 */ /* 0x100fe200078e0a06 */
[C---:B------:R-:W-:Y:S01]  /*a2a0*/  ISETP.GT.U32.AND P4, PT, R6.reuse, R7, PT ;  /* 0x000000070600720c */ /* 0x040fe20003f84070 */
[----:B------:R-:W-:Y:S01]  /*a2b0*/  @!P6 IMAD.IADD R17, R17, 0x1, -R6 ;  /* 0x000000011111e824 */ /* 0x000fe200078e0a06 */
[----:B------:R-:W-:Y:S01]  /*a2c0*/  IADD3 R2, R9, 0x3c, RZ ;  /* 0x0000003c09027810 */ /* 0x000fe20007ffe0ff */
[----:B------:R-:W-:Y:S01]  /*a2d0*/  @!P0 IMAD.MOV R11, RZ, RZ, -R11 ;  /* 0x000000ffff0b8224 */ /* 0x000fe200078e0a0b */
[C---:B------:R-:W-:Y:S01]  /*a2e0*/  ISETP.GT.U32.AND P0, PT, R6.reuse, R8, PT ;  /* 0x000000080600720c */ /* 0x040fe20003f04070 */
[----:B------:R-:W-:Y:S01]  /*a2f0*/  IMAD.HI.U32 R16, R27, R3, RZ ;  /* 0x000000031b107227 */ /* 0x000fe200078e00ff */
[----:B------:R-:W-:-:S02]  /*a300*/  ISETP.GT.U32.AND P6, PT, R6, R17, PT ;  /* 0x000000110600720c */ /* 0x000fc40003fc4070 */
[----:B------:R1:W-:Y:S01]  /*a310*/  STL [R1+0x78], R11 ;  /* 0x0000780b01007387 */ /* 0x0003e20000100800 */
[----:B------:R-:W-:Y:S01]  /*a320*/  IMAD.MOV R16, RZ, RZ, -R16 ;  /* 0x000000ffff107224 */ /* 0x000fe200078e0a10 */
[C---:B0-----:R-:W-:Y:S02]  /*a330*/  IADD3 R10, R9.reuse, 0x3e, RZ ;  /* 0x0000003e090a7810 */ /* 0x041fe40007ffe0ff */
[----:B------:R-:W-:Y:S01]  /*a340*/  IADD3 R4, R9, 0x3d, RZ ;  /* 0x0000003d09047810 */ /* 0x000fe20007ffe0ff */
[--C-:B------:R-:W-:Y:S01]  /*a350*/  @!P4 IMAD.IADD R7, R7, 0x1, -R6.reuse ;  /* 0x000000010707c824 */ /* 0x100fe200078e0a06 */
[----:B------:R-:W-:Y:S02]  /*a360*/  IABS R18, R10 ;  /* 0x0000000a00127213 */ /* 0x000fe40000000000 */
[----:B------:R-:W-:Y:S01]  /*a370*/  IABS R5, R2 ;  /* 0x0000000200057213 */ /* 0x000fe20000000000 */
[--C-:B------:R-:W-:Y:S01]  /*a380*/  @!P0 IMAD.IADD R8, R8, 0x1, -R6.reuse ;  /* 0x0000000108088824 */ /* 0x100fe200078e0a06 */
[C---:B------:R-:W-:Y:S01]  /*a390*/  ISETP.GT.U32.AND P4, PT, R6.reuse, R7, PT ;  /* 0x000000070600720c */ /* 0x040fe20003f84070 */
[----:B-1----:R-:W-:Y:S01]  /*a3a0*/  IMAD.MOV.U32 R11, RZ, RZ, R19 ;  /* 0x000000ffff0b7224 */ /* 0x002fe200078e0013 */
[----:B------:R-:W-:Y:S01]  /*a3b0*/  IABS R12, R4 ;  /* 0x00000004000c7213 */ /* 0x000fe20000000000 */
[----:B------:R-:W-:Y:S01]  /*a3c0*/  @!P6 IMAD.IADD R17, R17, 0x1, -R6 ;  /* 0x000000011111e824 */ /* 0x000fe200078e0a06 */
[----:B------:R-:W-:Y:S01]  /*a3d0*/  ISETP.GT.U32.AND P0, PT, R6, R8, PT ;  /* 0x000000080600720c */ /* 0x000fe20003f04070 */
[----:B------:R-:W-:Y:S01]  /*a3e0*/  @!P2 IMAD.MOV R11, RZ, RZ, -R11 ;  /* 0x000000ffff0ba224 */ /* 0x000fe200078e0a0b */
[----:B------:R-:W-:Y:S01]  /*a3f0*/  ISETP.GE.AND P2, PT, R0, RZ, PT ;  /* 0x000000ff0000720c */ /* 0x000fe20003f46270 */
[----:B------:R-:W-:-:S02]  /*a400*/  IMAD R0, R6, R16, R3 ;  /* 0x0000001006007224 */ /* 0x000fc400078e0203 */
[C---:B------:R-:W-:Y:S01]  /*a410*/  IMAD.HI.U32 R19, R27.reuse, R18, RZ ;  /* 0x000000121b137227 */ /* 0x040fe200078e00ff */
[----:B------:R0:W-:Y:S02]  /*a420*/  STL [R1+0xc0], R11 ;  /* 0x0000c00b01007387 */ /* 0x0001e40000100800 */
[----:B------:R-:W-:Y:S01]  /*a430*/  ISETP.GT.U32.AND P6, PT, R6, R0, PT ;  /* 0x000000000600720c */ /* 0x000fe20003fc4070 */
[----:B------:R-:W-:-:S04]  /*a440*/  IMAD.HI.U32 R16, R27, R5, RZ ;  /* 0x000000051b107227 */ /* 0x000fc800078e00ff */
[----:B------:R-:W-:-:S04]  /*a450*/  IMAD.HI.U32 R3, R27, R12, RZ ;  /* 0x0000000c1b037227 */ /* 0x000fc800078e00ff */
[----:B0-----:R-:W-:Y:S02]  /*a460*/  IMAD.MOV.U32 R11, RZ, RZ, R17 ;  /* 0x000000ffff0b7224 */ /* 0x001fe400078e0011 */
[----:B------:R-:W-:Y:S02]  /*a470*/  IMAD.MOV R19, RZ, RZ, -R19 ;  /* 0x000000ffff137224 */ /* 0x000fe400078e0a13 */
[----:B------:R-:W-:Y:S02]  /*a480*/  @!P1 IMAD.MOV R11, RZ, RZ, -R11 ;  /* 0x000000ffff0b9224 */ /* 0x000fe400078e0a0b */
[----:B------:R-:W-:Y:S01]  /*a490*/  @!P4 IMAD.IADD R7, R7, 0x1, -R6 ;  /* 0x000000010707c824 */ /* 0x000fe200078e0a06 */
[----:B------:R-:W-:Y:S01]  /*a4a0*/  ISETP.GE.AND P4, PT, R10, RZ, PT ;  /* 0x000000ff0a00720c */ /* 0x000fe20003f86270 */
[----:B------:R-:W-:Y:S01]  /*a4b0*/  IMAD.MOV R16, RZ, RZ, -R16 ;  /* 0x000000ffff107224 */ /* 0x000fe200078e0a10 */
[----:B------:R0:W-:Y:S01]  /*a4c0*/  STL [R1+0xac], R11 ;  /* 0x0000ac0b01007387 */ /* 0x0001e20000100800 */
[----:B------:R-:W-:-:S02]  /*a4d0*/  @!P6 IMAD.IADD R0, R0, 0x1, -R6 ;  /* 0x000000010000e824 */ /* 0x000fc400078e0a06 */
[----:B------:R-:W-:Y:S02]  /*a4e0*/  @!P0 IMAD.IADD R8, R8, 0x1, -R6 ;  /* 0x0000000108088824 */ /* 0x000fe400078e0a06 */
[----:B------:R-:W-:Y:S01]  /*a4f0*/  IMAD.MOV R3, RZ, RZ, -R3 ;  /* 0x000000ffff037224 */ /* 0x000fe200078e0a03 */
[C---:B------:R-:W-:Y:S01]  /*a500*/  ISETP.GT.U32.AND P6, PT, R6.reuse, R0, PT ;  /* 0x000000000600720c */ /* 0x040fe20003fc4070 */
[C---:B------:R-:W-:Y:S02]  /*a510*/  IMAD R10, R6.reuse, R19, R18 ;  /* 0x00000013060a7224 */ /* 0x040fe400078e0212 */
[C---:B------:R-:W-:Y:S02]  /*a520*/  IMAD R5, R6.reuse, R16, R5 ;  /* 0x0000001006057224 */ /* 0x040fe400078e0205 */
[----:B0-----:R-:W-:Y:S01]  /*a530*/  IMAD.MOV.U32 R11, RZ, RZ, R8 ;  /* 0x000000ffff0b7224 */ /* 0x001fe200078e0008 */
[C---:B------:R-:W-:Y:S01]  /*a540*/  ISETP.GT.U32.AND P1, PT, R6.reuse, R10, PT ;  /* 0x0000000a0600720c */ /* 0x040fe20003f24070 */
[C---:B------:R-:W-:Y:S01]  /*a550*/  IMAD R12, R6.reuse, R3, R12 ;  /* 0x00000003060c7224 */ /* 0x040fe200078e020c */
[C---:B------:R-:W-:Y:S01]  /*a560*/  IADD3 R3, R9.reuse, 0x3b, RZ ;  /* 0x0000003b09037810 */ /* 0x040fe20007ffe0ff */
[----:B------:R-:W-:Y:S01]  /*a570*/  @!P3 IMAD.MOV R11, RZ, RZ, -R11 ;  /* 0x000000ffff0bb224 */ /* 0x000fe200078e0a0b */
[C---:B------:R-:W-:Y:S01]  /*a580*/  ISETP.GT.U32.AND P3, PT, R6.reuse, R5, PT ;  /* 0x000000050600720c */ /* 0x040fe20003f64070 */
[----:B------:R-:W-:Y:S01]  /*a590*/  IMAD.MOV.U32 R13, RZ, RZ, R7 ;  /* 0x000000ffff0d7224 */ /* 0x000fe200078e0007 */
[----:B------:R-:W-:Y:S01]  /*a5a0*/  ISETP.GT.U32.AND P0, PT, R6, R12, PT ;  /* 0x0000000c0600720c */ /* 0x000fe20003f04070 */
[----:B------:R-:W-:Y:S01]  /*a5b0*/  @!P6 IMAD.IADD R0, R0, 0x1, -R6 ;  /* 0x000000010000e824 */ /* 0x000fe200078e0a06 */
[----:B------:R-:W-:Y:S01]  /*a5c0*/  IABS R16, R3 ;  /* 0x0000000300107213 */ /* 0x000fe20000000000 */
[----:B------:R-:W-:Y:S01]  /*a5d0*/  @!P5 IMAD.MOV R13, RZ, RZ, -R13 ;  /* 0x000000ffff0dd224 */ /* 0x000fe200078e0a0d */
[----:B------:R-:W-:-:S02]  /*a5e0*/  IADD3 R8, R9, 0x3a, RZ ;  /* 0x0000003a09087810 */ /* 0x000fc40007ffe0ff */
[----:B------:R-:W-:Y:S01]  /*a5f0*/  ISETP.GE.AND P5, PT, R4, RZ, PT ;  /* 0x000000ff0400720c */ /* 0x000fe20003fa6270 */
[----:B------:R-:W-:Y:S01]  /*a600*/  @!P1 IMAD.IADD R10, R10, 0x1, -R6 ;  /* 0x000000010a0a9824 */ /* 0x000fe200078e0a06 */
[----:B------:R-:W-:Y:S01]  /*a610*/  STL [R1+0xb8], R13 ;  /* 0x0000b80d01007387 */ /* 0x000fe20000100800 */
[----:B------:R-:W-:Y:S01]  /*a620*/  IMAD.MOV.U32 R7, RZ, RZ, R16 ;  /* 0x000000ffff077224 */ /* 0x000fe200078e0010 */
[----:B------:R-:W-:Y:S01]  /*a630*/  IABS R16, R8 ;  /* 0x0000000800107213 */ /* 0x000fe20000000000 */
[--C-:B------:R-:W-:Y:S01]  /*a640*/  @!P3 IMAD.IADD R5, R5, 0x1, -R6.reuse ;  /* 0x000000010505b824 */ /* 0x100fe200078e0a06 */
[----:B------:R0:W-:Y:S01]  /*a650*/  STL [R1+0xbc], R11 ;  /* 0x0000bc0b01007387 */ /* 0x0001e20000100800 */
[----:B------:R-:W-:Y:S01]  /*a660*/  @!P0 IMAD.IADD R12, R12, 0x1, -R6 ;  /* 0x000000010c0c8824 */ /* 0x000fe200078e0a06 */
[----:B------:R-:W-:Y:S01]  /*a670*/  ISETP.GT.U32.AND P0, PT, R6, R10, PT ;  /* 0x0000000a0600720c */ /* 0x000fe20003f04070 */
[----:B------:R-:W-:Y:S01]  /*a680*/  IMAD.HI.U32 R4, R27, R7, RZ ;  /* 0x000000071b047227 */ /* 0x000fe200078e00ff */
[----:B------:R-:W-:-:S02]  /*a690*/  ISETP.GE.AND P6, PT, R2, RZ, PT ;  /* 0x000000ff0200720c */ /* 0x000fc40003fc6270 */
[----:B------:R-:W-:Y:S01]  /*a6a0*/  ISETP.GT.U32.AND P3, PT, R6, R12, PT ;  /* 0x0000000c0600720c */ /* 0x000fe20003f64070 */
[----:B------:R-:W-:Y:S01]  /*a6b0*/  IMAD.MOV R4, RZ, RZ, -R4 ;  /* 0x000000ffff047224 */ /* 0x000fe200078e0a04 */
[----:B------:R-:W-:Y:S01]  /*a6c0*/  ISETP.GE.AND P1, PT, R3, RZ, PT ;  /* 0x000000ff0300720c */ /* 0x000fe20003f26270 */
[----:B------:R-:W-:Y:S01]  /*a6d0*/  IMAD.HI.U32 R2, R27, R16, RZ ;  /* 0x000000101b027227 */ /* 0x000fe200078e00ff */
[----:B------:R-:W-:-:S03]  /*a6e0*/  IADD3 R3, R9, 0x38, RZ ;  /* 0x0000003809037810 */ /* 0x000fc60007ffe0ff */
[----:B0-----:R-:W-:Y:S01]  /*a6f0*/  IMAD.MOV.U32 R11, RZ, RZ, R0 ;  /* 0x000000ffff0b7224 */ /* 0x001fe200078e0000 */
[C---:B------:R-:W-:Y:S01]  /*a700*/  IADD3 R0, R9.reuse, 0x37, RZ ;  /* 0x0000003709007810 */ /* 0x040fe20007ffe0ff */
[C---:B------:R-:W-:Y:S01]  /*a710*/  IMAD R7, R6.reuse, R4, R7 ;  /* 0x0000000406077224 */ /* 0x040fe200078e0207 */
[----:B------:R-:W-:Y:S01]  /*a720*/  IADD3 R4, R9, 0x39, RZ ;  /* 0x0000003909047810 */ /* 0x000fe20007ffe0ff */
[----:B------:R-:W-:Y:S01]  /*a730*/  @!P2 IMAD.MOV R11, RZ, RZ, -R11 ;  /* 0x000000ffff0ba224 */ /* 0x000fe200078e0a0b */
[----:B------:R-:W-:Y:S01]  /*a740*/  ISETP.GT.U32.AND P2, PT, R6, R5, PT ;  /* 0x000000050600720c */ /* 0x000fe20003f44070 */
[----:B------:R-:W-:Y:S01]  /*a750*/  IMAD.MOV R2, RZ, RZ, -R2 ;  /* 0x000000ffff027224 */ /* 0x000fe200078e0a02 */
[----:B------:R-:W-:Y:S01]  /*a760*/  IABS R18, R0 ;  /* 0x0000000000127213 */ /* 0x000fe20000000000 */
[----:B------:R-:W-:Y:S01]  /*a770*/  @!P0 IMAD.IADD R10, R10, 0x1, -R6 ;  /* 0x000000010a0a8824 */ /* 0x000fe200078e0a06 */
[----:B------:R-:W-:Y:S01]  /*a780*/  IABS R17, R4 ;  /* 0x0000000400117213 */ /* 0x000fe20000000000 */
[----:B------:R-:W-:Y:S01]  /*a790*/  IMAD R16, R6, R2, R16 ;  /* 0x0000000206107224 */ /* 0x000fe200078e0210 */
[----:B------:R0:W-:Y:S01]  /*a7a0*/  STL [R1+0x3c4], R11 ;  /* 0x0003c40b01007387 */ /* 0x0001e20000100800 */
[----:B------:R-:W-:Y:S01]  /*a7b0*/  IABS R2, R3 ;  /* 0x0000000300027213 */ /* 0x000fe20000000000 */
[----:B------:R-:W-:Y:S01]  /*a7c0*/  @!P3 IMAD.IADD R12, R12, 0x1, -R6 ;  /* 0x000000010c0cb824 */ /* 0x000fe200078e0a06 */
[----:B------:R-:W-:-:S02]  /*a7d0*/  ISETP.GT.U32.AND P0, PT, R6, R7, PT ;  /* 0x000000070600720c */ /* 0x000fc40003f04070 */
[----:B------:R-:W-:Y:S01]  /*a7e0*/  ISETP.GT.U32.AND P3, PT, R6, R16, PT ;  /* 0x000000100600720c */ /* 0x000fe20003f64070 */
[----:B------:R-:W-:-:S04]  /*a7f0*/  IMAD.HI.U32 R19, R27, R2, RZ ;  /* 0x000000021b137227 */ /* 0x000fc800078e00ff */
[----:B------:R-:W-:Y:S01]  /*a800*/  @!P2 IMAD.IADD R5, R5, 0x1, -R6 ;  /* 0x000000010505a824 */ /* 0x000fe200078e0a06 */
[----:B------:R-:W-:Y:S01]  /*a810*/  ISETP.GE.AND P2, PT, R8, RZ, PT ;  /* 0x000000ff0800720c */ /* 0x000fe20003f46270 */
[----:B0-----:R-:W-:Y:S02]  /*a820*/  IMAD.MOV.U32 R11, RZ, RZ, R10 ;  /* 0x000000ffff0b7224 */ /* 0x001fe400078e000a */
[----:B------:R-:W-:Y:S02]  /*a830*/  IMAD.MOV.U32 R8, RZ, RZ, R18 ;  /* 0x000000ffff087224 */ /* 0x000fe400078e0012 */
[----:B------:R-:W-:-:S04]  /*a840*/  IMAD.HI.U32 R18, R27, R17, RZ ;  /* 0x000000111b127227 */ /* 0x000fc800078e00ff */
[----:B------:R-:W-:Y:S02]  /*a850*/  @!P4 IMAD.MOV R11, RZ, RZ, -R11 ;  /* 0x000000ffff0bc224 */ /* 0x000fe400078e0a0b */
[----:B------:R-:W-:Y:S02]  /*a860*/  IMAD.MOV R18, RZ, RZ, -R18 ;  /* 0x000000ffff127224 */ /* 0x000fe400078e0a12 */
[----:B------:R-:W-:Y:S01]  /*a870*/  IMAD.MOV R10, RZ, RZ, -R19 ;  /* 0x000000ffff0a7224 */ /* 0x000fe200078e0a13 */
[----:B------:R0:W-:Y:S01]  /*a880*/  STL [R1+0xb4], R11 ;  /* 0x0000b40b01007387 */ /* 0x0001e20000100800 */
[C---:B------:R-:W-:Y:S01]  /*a890*/  IMAD R17, R6.reuse, R18, R17 ;  /* 0x0000001206117224 */ /* 0x040fe200078e0211 */
[C---:B------:R-:W-:Y:S01]  /*a8a0*/  IADD3 R18, R9.reuse, 0x36, RZ ;  /* 0x0000003609127810 */ /* 0x040fe20007ffe0ff */
[----:B------:R-:W-:Y:S01]  /*a8b0*/  IMAD R2, R6, R10, R2 ;  /* 0x0000000a06027224 */ /* 0x000fe200078e0202 */
[----:B------:R-:W-:Y:S01]  /*a8c0*/  IADD3 R10, R9, 0x34, RZ ;  /* 0x00000034090a7810 */ /* 0x000fe20007ffe0ff */
[----:B------:R-:W-:-:S02]  /*a8d0*/  @!P3 IMAD.IADD R16, R16, 0x1, -R6 ;  /* 0x000000011010b824 */ /* 0x000fc400078e0a06 */
[----:B------:R-:W-:Y:S01]  /*a8e0*/  @!P6 IMAD.MOV R5, RZ, RZ, -R5 ;  /* 0x000000ffff05e224 */ /* 0x000fe200078e0a05 */
[----:B------:R-:W-:Y:S01]  /*a8f0*/  ISETP.GT.U32.AND P6, PT, R6, R2, PT ;  /* 0x000000020600720c */ /* 0x000fe20003fc4070 */
[----:B------:R-:W-:Y:S01]  /*a900*/  @!P0 IMAD.IADD R7, R7, 0x1, -R6 ;  /* 0x0000000107078824 */ /* 0x000fe200078e0a06 */
[----:B------:R-:W-:Y:S01]  /*a910*/  ISETP.GE.AND P0, PT, R4, RZ, PT ;  /* 0x000000ff0400720c */ /* 0x000fe20003f06270 */
[----:B0-----:R-:W-:Y:S01]  /*a920*/  IMAD.MOV.U32 R11, RZ, RZ, R12 ;  /* 0x000000ffff0b7224 */ /* 0x001fe200078e000c */
[C---:B------:R-:W-:Y:S01]  /*a930*/  ISETP.GT.U32.AND P4, PT, R6.reuse, R16, PT ;  /* 0x000000100600720c */ /* 0x040fe20003f84070 */
[----:B------:R-:W-:Y:S01]  /*a940*/  IMAD.HI.U32 R4, R27, R8, RZ ;  /* 0x000000081b047227 */ /* 0x000fe200078e00ff */
[C---:B------:R-:W-:Y:S02]  /*a950*/  ISETP.GT.U32.AND P3, PT, R6.reuse, R7, PT ;  /* 0x000000070600720c */ /* 0x040fe40003f64070 */
[----:B------:R-:W-:Y:S01]  /*a960*/  IABS R20, R10 ;  /* 0x0000000a00147213 */ /* 0x000fe20000000000 */
[----:B------:R-:W-:Y:S01]  /*a970*/  @!P5 IMAD.MOV R11, RZ, RZ, -R11 ;  /* 0x000000ffff0bd224 */ /* 0x000fe200078e0a0b */
[----:B------:R-:W-:Y:S01]  /*a980*/  ISETP.GT.U32.AND P5, PT, R6, R17, PT ;  /* 0x000000110600720c */ /* 0x000fe20003fa4070 */
[----:B------:R-:W-:-:S02]  /*a990*/  IMAD.MOV R4, RZ, RZ, -R4 ;  /* 0x000000ffff047224 */ /* 0x000fc400078e0a04 */
[----:B------:R-:W-:Y:S01]  /*a9a0*/  @!P6 IMAD.IADD R2, R2, 0x1, -R6 ;  /* 0x000000010202e824 */ /* 0x000fe200078e0a06 */
[----:B------:R0:W-:Y:S01]  /*a9b0*/  STL [R1+0x9c], R11 ;  /* 0x00009c0b01007387 */ /* 0x0001e20000100800 */
[----:B------:R-:W-:Y:S02]  /*a9c0*/  IMAD R8, R6, R4, R8 ;  /* 0x0000000406087224 */ /* 0x000fe400078e0208 */
[--C-:B------:R-:W-:Y:S01]  /*a9d0*/  @!P4 IMAD.IADD R16, R16, 0x1, -R6.reuse ;  /* 0x000000011010c824 */ /* 0x100fe200078e0a06 */
[----:B------:R1:W-:Y:S01]  /*a9e0*/  STL [R1+0xa4], R5 ;  /* 0x0000a40501007387 */ /* 0x0003e20000100800 */
[----:B------:R-:W-:Y:S01]  /*a9f0*/  @!P3 IMAD.IADD R7, R7, 0x1, -R6 ;  /* 0x000000010707b824 */ /* 0x000fe200078e0a06 */
[----:B------:R-:W-:Y:S01]  /*aa00*/  ISETP.GT.U32.AND P4, PT, R6, R8, PT ;  /* 0x000000080600720c */ /* 0x000fe20003f84070 */
[----:B------:R-:W-:Y:S01]  /*aa10*/  IMAD.MOV.U32 R13, RZ, RZ, R16 ;  /* 0x000000ffff0d7224 */ /* 0x000fe200078e0010 */
[----:B------:R-:W-:Y:S01]  /*aa20*/  ISETP.GE.AND P3, PT, R3, RZ, PT ;  /* 0x000000ff0300720c */ /* 0x000fe20003f66270 */
[----:B------:R-:W-:Y:S01]  /*aa30*/  @!P5 IMAD.IADD R17, R17, 0x1, -R6 ;  /* 0x000000011111d824 */ /* 0x000fe200078e0a06 */
[----:B------:R-:W-:Y:S01]  /*aa40*/  ISETP.GE.AND P5, PT, R0, RZ, PT ;  /* 0x000000ff0000720c */ /* 0x000fe20003fa6270 */
[----:B0-----:R-:W-:Y:S01]  /*aa50*/  IMAD.MOV.U32 R11, RZ, RZ, R7 ;  /* 0x000000ffff0b7224 */ /* 0x001fe200078e0007 */
[----:B------:R-:W-:Y:S01]  /*aa60*/  IADD3 R3, R9, 0x35, RZ ;  /* 0x0000003509037810 */ /* 0x000fe20007ffe0ff */
[----:B------:R-:W-:Y:S01]  /*aa70*/  IMAD.HI.U32 R21, R27, R20, RZ ;  /* 0x000000141b157227 */ /* 0x000fe200078e00ff */
[----:B-1----:R-:W-:-:S02]  /*aa80*/  IABS R5, R18 ;  /* 0x0000001200057213 */ /* 0x002fc40000000000 */
[----:B------:R-:W-:Y:S01]  /*aa90*/  ISETP.GT.U32.AND P6, PT, R6, R17, PT ;  /* 0x000000110600720c */ /* 0x000fe20003fc4070 */
[----:B------:R-:W-:Y:S01]  /*aaa0*/  @!P1 IMAD.MOV R11, RZ, RZ, -R11 ;  /* 0x000000ffff0b9224 */ /* 0x000fe200078e0a0b */
[----:B------:R-:W-:Y:S01]  /*aab0*/  IABS R4, R3 ;  /* 0x0000000300047213 */ /* 0x000fe20000000000 */
[----:B------:R-:W-:-:S03]  /*aac0*/  IMAD.HI.U32 R0, R27, R5, RZ ;  /* 0x000000051b007227 */ /* 0x000fc600078e00ff */
[----:B------:R0:W-:Y:S01]  /*aad0*/  STL [R1+0xa8], R11 ;  /* 0x0000a80b01007387 */ /* 0x0001e20000100800 */
[----:B------:R-:W-:Y:S02]  /*aae0*/  IMAD.MOV R0, RZ, RZ, -R0 ;  /* 0x000000ffff007224 */ /* 0x000fe400078e0a00 */
[--C-:B------:R-:W-:Y:S01]  /*aaf0*/  @!P4 IMAD.IADD R8, R8, 0x1, -R6.reuse ;  /* 0x000000010808c824 */ /* 0x100fe200078e0a06 */
[C---:B------:R-:W-:Y:S01]  /*ab00*/  ISETP.GT.U32.AND P4, PT, R6.reuse, R2, PT ;  /* 0x000000020600720c */ /* 0x040fe20003f84070 */
[C---:B------:R-:W-:Y:S01]  /*ab10*/  IMAD R5, R6.reuse, R0, R5 ;  /* 0x0000000006057224 */ /* 0x040fe200078e0205 */
[----:B------:R-:W-:Y:S01]  /*ab20*/  IADD3 R0, R9, 0x33, RZ ;  /* 0x0000003309007810 */ /* 0x000fe20007ffe0ff */
[----:B------:R-:W-:Y:S01]  /*ab30*/  @!P6 IMAD.IADD R17, R17, 0x1, -R6 ;  /* 0x000000011111e824 */ /* 0x000fe200078e0a06 */
[C---:B------:R-:W-:Y:S01]  /*ab40*/  ISETP.GT.U32.AND P1, PT, R6.reuse, R8, PT ;  /* 0x000000080600720c */ /* 0x040fe20003f24070 */
[----:B------:R-:W-:Y:S01]  /*ab50*/  IMAD.HI.U32 R7, R27, R4, RZ ;  /* 0x000000041b077227 */ /* 0x000fe200078e00ff */
[----:B------:R-:W-:-:S02]  /*ab60*/  ISETP.GT.U32.AND P6, PT, R6, R5, PT ;  /* 0x000000050600720c */ /* 0x000fc40003fc4070 */
[----:B------:R-:W-:Y:S01]  /*ab70*/  IABS R12, R0 ;  /* 0x00000000000c7213 */ /* 0x000fe20000000000 */
[----:B------:R-:W-:Y:S02]  /*ab80*/  IMAD.MOV R7, RZ, RZ, -R7 ;  /* 0x000000ffff077224 */ /* 0x000fe400078e0a07 */
[----:B0-----:R-:W-:Y:S02]  /*ab90*/  IMAD.MOV.U32 R11, RZ, RZ, R17 ;  /* 0x000000ffff0b7224 */ /* 0x001fe400078e0011 */
[----:B------:R-:W-:Y:S01]  /*aba0*/  IMAD R4, R6, R7, R4 ;  /* 0x0000000706047224 */ /* 0x000fe200078e0204 */
[----:B------:R-:W-:Y:S01]  /*abb0*/  IADD3 R7, R9, 0x32, RZ ;  /* 0x0000003209077810 */ /* 0x000fe20007ffe0ff */
[--C-:B------:R-:W-:Y:S02]  /*abc0*/  @!P4 IMAD.IADD R2, R2, 0x1, -R6.reuse ;  /* 0x000000010202c824 */ /* 0x100fe400078e0a06 */
[----:B------:R-:W-:Y:S01]  /*abd0*/  @!P2 IMAD.MOV R13, RZ, RZ, -R13 ;  /* 0x000000ffff0da224 */ /* 0x000fe200078e0a0d */
[C---:B------:R-:W-:Y:S01]  /*abe0*/  ISETP.GT.U32.AND P4, PT, R6.reuse, R4, PT ;  /* 0x000000040600720c */ /* 0x040fe20003f84070 */
[----:B------:R-:W-:Y:S01]  /*abf0*/  @!P6 IMAD.IADD R5, R5, 0x1, -R6 ;  /* 0x000000010505e824 */ /* 0x000fe200078e0a06 */
[----:B------:R-:W-:Y:S01]  /*ac00*/  ISETP.GE.AND P6, PT, R3, RZ, PT ;  /* 0x000000ff0300720c */ /* 0x000fe20003fc6270 */
[----:B------:R-:W-:Y:S01]  /*ac10*/  IMAD.MOV R21, RZ, RZ, -R21 ;  /* 0x000000ffff157224 */ /* 0x000fe200078e0a15 */
[----:B------:R-:W-:Y:S01]  /*ac20*/  STL [R1+0x90], R13 ;  /* 0x0000900d01007387 */ /* 0x000fe20000100800 */
[----:B------:R-:W-:Y:S01]  /*ac30*/  IMAD.HI.U32 R19, R27, R12, RZ ;  /* 0x0000000c1b137227 */ /* 0x000fe200078e00ff */
[----:B------:R-:W-:-:S03]  /*ac40*/  ISETP.GT.U32.AND P2, PT, R6, R5, PT ;  /* 0x000000050600720c */ /* 0x000fc60003f44070 */
[----:B------:R-:W-:Y:S02]  /*ac50*/  @!P0 IMAD.MOV R11, RZ, RZ, -R11 ;  /* 0x000000ffff0b8224 */ /* 0x000fe400078e0a0b */
[----:B------:R-:W-:Y:S01]  /*ac60*/  @!P3 IMAD.MOV R2, RZ, RZ, -R2 ;  /* 0x000000ffff02b224 */ /* 0x000fe200078e0a02 */
[----:B------:R-:W-:Y:S01]  /*ac70*/  ISETP.GE.AND P3, PT, R10, RZ, PT ;  /* 0x000000ff0a00720c */ /* 0x000fe20003f66270 */
[----:B------:R-:W-:Y:S01]  /*ac80*/  IMAD R3, R6, R21, R20 ;  /* 0x0000001506037224 */ /* 0x000fe200078e0214 */
[----:B------:R0:W-:Y:S01]  /*ac90*/  STL [R1+0x8c], R11 ;  /* 0x00008c0b01007387 */ /* 0x0001e20000100800 */
[----:B------:R-:W-:Y:S01]  /*aca0*/  IMAD.MOV R19, RZ, RZ, -R19 ;  /* 0x000000ffff137224 */ /* 0x000fe200078e0a13 */
[----:B------:R-:W-:Y:S01]  /*acb0*/  IADD3 R10, R9, 0x30, RZ ;  /* 0x00000030090a7810 */ /* 0x000fe20007ffe0ff */
[--C-:B------:R-:W-:Y:S01]  /*acc0*/  @!P1 IMAD.IADD R8, R8, 0x1, -R6.reuse ;  /* 0x0000000108089824 */ /* 0x100fe200078e0a06 */
[----:B------:R1:W-:Y:S01]  /*acd0*/  STL [R1+0x80], R2 ;  /* 0x0000800201007387 */ /* 0x0003e20000100800 */
[--C-:B------:R-:W-:Y:S01]  /*ace0*/  @!P4 IMAD.IADD R4, R4, 0x1, -R6.reuse ;  /* 0x000000010404c824 */ /* 0x100fe200078e0a06 */
[----:B------:R-:W-:Y:S01]  /*acf0*/  ISETP.GT.U32.AND P0, PT, R6, R3, PT ;  /* 0x000000030600720c */ /* 0x000fe20003f04070 */
[----:B------:R-:W-:Y:S01]  /*ad00*/  @!P2 IMAD.IADD R5, R5, 0x1, -R6 ;  /* 0x000000010505a824 */ /* 0x000fe200078e0a06 */
[----:B------:R-:W-:Y:S01]  /*ad10*/  ISETP.GE.AND P1, PT, R18, RZ, PT ;  /* 0x000000ff1200720c */ /* 0x000fe20003f26270 */
[----:B0-----:R-:W-:Y:S01]  /*ad20*/  IMAD.MOV.U32 R11, RZ, RZ, R8 ;  /* 0x000000ffff0b7224 */ /* 0x001fe200078e0008 */
[----:B------:R-:W-:-:S02]  /*ad30*/  ISETP.GT.U32.AND P4, PT, R6, R4, PT ;  /* 0x000000040600720c */ /* 0x000fc40003f84070 */
[----:B------:R-:W-:Y:S01]  /*ad40*/  IABS R18, R7 ;  /* 0x0000000700127213 */ /* 0x000fe20000000000 */
[----:B-1----:R-:W-:Y:S01]  /*ad50*/  IMAD R2, R6, R19, R12 ;  /* 0x0000001306027224 */ /* 0x002fe200078e020c */
[----:B------:R-:W-:Y:S01]  /*ad60*/  IABS R20, R10 ;  /* 0x0000000a00147213 */ /* 0x000fe20000000000 */
[----:B------:R-:W-:Y:S01]  /*ad70*/  @!P5 IMAD.MOV R11, RZ, RZ, -R11 ;  /* 0x000000ffff0bd224 */ /* 0x000fe200078e0a0b */
[----:B------:R-:W-:Y:S01]  /*ad80*/  ISETP.GE.AND P5, PT, R0, RZ, PT ;  /* 0x000000ff0000720c */ /* 0x000fe20003fa6270 */
[----:B------:R-:W-:Y:S01]  /*ad90*/  IMAD.HI.U32 R8, R27, R18, RZ ;  /* 0x000000121b087227 */ /* 0x000fe200078e00ff */
[----:B------:R-:W-:Y:S02]  /*ada0*/  ISETP.GT.U32.AND P2, PT, R6, R2, PT ;  /* 0x000000020600720c */ /* 0x000fe40003f44070 */
[----:B------:R-:W-:Y:S01]  /*adb0*/  IADD3 R0, R9, 0x31, RZ ;  /* 0x0000003109007810 */ /* 0x000fe20007ffe0ff */
[----:B------:R0:W-:Y:S01]  /*adc0*/  STL [R1+0x7c], R11 ;  /* 0x00007c0b01007387 */ /* 0x0001e20000100800 */
[----:B------:R-:W-:-:S02]  /*add0*/  @!P0 IMAD.IADD R3, R3, 0x1, -R6 ;  /* 0x0000000103038824 */ /* 0x000fc400078e0a06 */
[----:B------:R-:W-:Y:S01]  /*ade0*/  IABS R21, R0 ;  /* 0x0000000000157213 */ /* 0x000fe20000000000 */
[----:B------:R-:W-:Y:S01]  /*adf0*/  @!P4 IMAD.IADD R4, R4, 0x1, -R6 ;  /* 0x000000010404c824 */ /* 0x000fe200078e0a06 */
[----:B------:R-:W-:Y:S01]  /*ae00*/  ISETP.GE.AND P4, PT, R7, RZ, PT ;  /* 0x000000ff0700720c */ /* 0x000fe20003f86270 */
[----:B------:R-:W-:Y:S01]  /*ae10*/  IMAD.MOV R8, RZ, RZ, -R8 ;  /* 0x000000ffff087224 */ /* 0x000fe200078e0a08 */
[C---:B------:R-:W-:Y:S02]  /*ae20*/  IADD3 R7, R9.reuse, 0x2f, RZ ;  /* 0x0000002f09077810 */ /* 0x040fe40007ffe0ff */
[----:B------:R-:W-:Y:S01]  /*ae30*/  ISETP.GE.AND P0, PT, R0, RZ, PT ;  /* 0x000000ff0000720c */ /* 0x000fe20003f06270 */
[----:B0-----:R-:W-:Y:S01]  /*ae40*/  IMAD.MOV.U32 R11, RZ, RZ, R5 ;  /* 0x000000ffff0b7224 */ /* 0x001fe200078e0005 */
[----:B------:R-:W-:Y:S01]  /*ae50*/  IADD3 R0, R9, 0x2e, RZ ;  /* 0x0000002e09007810 */ /* 0x000fe20007ffe0ff */
[----:B------:R-:W-:Y:S01]  /*ae60*/  @!P2 IMAD.IADD R2, R2, 0x1, -R6 ;  /* 0x000000010202a824 */ /* 0x000fe200078e0a06 */
[C---:B------:R-:W-:Y:S01]  /*ae70*/  ISETP.GT.U32.AND P2, PT, R6.reuse, R3, PT ;  /* 0x000000030600720c */ /* 0x040fe20003f44070 */
[----:B------:R-:W-:Y:S01]  /*ae80*/  @!P1 IMAD.MOV R11, RZ, RZ, -R11 ;  /* 0x000000ffff0b9224 */ /* 0x000fe200078e0a0b */
[----:B------:R-:W-:Y:S01]  /*ae90*/  IABS R17, R7 ;  /* 0x0000000700117213 */ /* 0x000fe20000000000 */
[----:B------:R-:W-:Y:S01]  /*aea0*/  IMAD.HI.U32 R5, R27, R21, RZ ;  /* 0x000000151b057227 */ /* 0x000fe200078e00ff */
[----:B------:R-:W-:-:S02]  /*aeb0*/  ISETP.GT.U32.AND P1, PT, R6, R2, PT ;  /* 0x000000020600720c */ /* 0x000fc40003f24070 */
[----:B------:R0:W-:Y:S01]  /*aec0*/  STL [R1+0x60], R11 ;  /* 0x0000600b01007387 */ /* 0x0001e20000100800 */
[----:B------:R-:W-:Y:S01]  /*aed0*/  IMAD R8, R6, R8, R18 ;  /* 0x0000000806087224 */ /* 0x000fe200078e0212 */
[----:B------:R-:W-:Y:S02]  /*aee0*/  IABS R19, R0 ;  /* 0x0000000000137213 */ /* 0x000fe40000000000 */
[----:B------:R-:W-:-:S03]  /*aef0*/  IADD3 R18, R9, 0x2b, RZ ;  /* 0x0000002b09127810 */ /* 0x000fc60007ffe0ff */
[----:B------:R-:W-:Y:S02]  /*af00*/  @!P2 IMAD.IADD R3, R3, 0x1, -R6 ;  /* 0x000000010303a824 */ /* 0x000fe400078e0a06 */
[----:B0-----:R-:W-:Y:S02]  /*af10*/  IMAD.MOV.U32 R11, RZ, RZ, R4 ;  /* 0x000000ffff0b7224 */ /* 0x001fe400078e0004 */
[----:B------:R-:W-:Y:S02]  /*af20*/  IMAD.MOV R4, RZ, RZ, -R5 ;  /* 0x000000ffff047224 */ /* 0x000fe400078e0a05 */
[----:B------:R-:W-:Y:S01]  /*af30*/  @!P6 IMAD.MOV R11, RZ, RZ, -R11 ;  /* 0x000000ffff0be224 */ /* 0x000fe200078e0a0b */
[C---:B------:R-:W-:Y:S01]  /*af40*/  ISETP.GT.U32.AND P6, PT, R6.reuse, R8, PT ;  /* 0x000000080600720c */ /* 0x040fe20003fc4070 */
[C---:B------:R-:W-:Y:S02]  /*af50*/  IMAD R21, R6.reuse, R4, R21 ;  /* 0x0000000406157224 */ /* 0x040fe400078e0215 */
[C---:B------:R-:W-:Y:S01]  /*af60*/  IMAD.HI.U32 R4, R27.reuse, R20, RZ ;  /* 0x000000141b047227 */ /* 0x040fe200078e00ff */
[----:B------:R0:W-:Y:S02]  /*af70*/  STL [R1+0x64], R11 ;  /* 0x0000640b01007387 */ /* 0x0001e40000100800 */
[----:B------:R-:W-:Y:S01]  /*af80*/  ISETP.GT.U32.AND P2, PT, R6, R21, PT ;  /* 0x000000150600720c */ /* 0x000fe20003f44070 */
[----:B------:R-:W-:Y:S01]  /*af90*/  @!P1 IMAD.IADD R2, R2, 0x1, -R6 ;  /* 0x0000000102029824 */ /* 0x000fe200078e0a06 */
[----:B------:R-:W-:Y:S01]  /*afa0*/  ISETP.GE.AND P1, PT, R10, RZ, PT ;  /* 0x000000ff0a00720c */ /* 0x000fe20003f26270 */
[----:B------:R-:W-:-:S04]  /*afb0*/  IMAD.HI.U32 R5, R27, R17, RZ ;  /* 0x000000111b057227 */ /* 0x000fc800078e00ff */
[----:B------:R-:W-:Y:S01]  /*afc0*/  @!P6 IMAD.IADD R8, R8, 0x1, -R6 ;  /* 0x000000010808e824 */ /* 0x000fe200078e0a06 */
[----:B------:R-:W-:Y:S01]  /*afd0*/  ISETP.GE.AND P6, PT, R7, RZ, PT ;  /* 0x000000ff0700720c */ /* 0x000fe20003fc6270 */
[----:B0-----:R-:W-:Y:S02]  /*afe0*/  IMAD.MOV.U32 R11, RZ, RZ, R3 ;  /* 0x000000ffff0b7224 */ /* 0x001fe400078e0003 */
[----:B------:R-:W-:Y:S02]  /*aff0*/  IMAD.MOV R10, RZ, RZ, -R4 ;  /* 0x000000ffff0a7224 */ /* 0x000fe400078e0a04 */
[----:B------:R-:W-:Y:S02]  /*b000*/  @!P2 IMAD.IADD R21, R21, 0x1, -R6 ;  /* 0x000000011515a824 */ /* 0x000fe400078e0a06 */
[----:B------:R-:W-:Y:S01]  /*b010*/  @!P3 IMAD.MOV R11, RZ, RZ, -R11 ;  /* 0x000000ffff0bb224 */ /* 0x000fe200078e0a0b */
[C---:B------:R-:W-:Y:S01]  /*b020*/  ISETP.GT.U32.AND P3, PT, R6.reuse, R8, PT ;  /* 0x000000080600720c */ /* 0x040fe20003f64070 */
[----:B------:R-:W-:Y:S01]  /*b030*/  IMAD.HI.U32 R4, R27, R19, RZ ;  /* 0x000000131b047227 */ /* 0x000fe200078e00ff */
[----:B------:R-:W-:-:S02]  /*b040*/  ISETP.GT.U32.AND P2, PT, R6, R21, PT ;  /* 0x000000150600720c */ /* 0x000fc40003f44070 */
[----:B------:R-:W-:Y:S01]  /*b050*/  STL [R1+0x68], R11 ;  /* 0x0000680b01007387 */ /* 0x000fe20000100800 */
[----:B------:R-:W-:Y:S02]  /*b060*/  IMAD.MOV R5, RZ, RZ, -R5 ;  /* 0x000000ffff057224 */ /* 0x000fe400078e0a05 */
[C---:B------:R-:W-:Y:S01]  /*b070*/  IMAD R20, R6.reuse, R10, R20 ;  /* 0x0000000a06147224 */ /* 0x040fe200078e0214 */
[----:B------:R-:W-:Y:S01]  /*b080*/  IABS R10, R18 ;  /* 0x00000012000a7213 */ /* 0x000fe20000000000 */
[----:B------:R-:W-:Y:S01]  /*b090*/  IMAD.MOV.U32 R3, RZ, RZ, R2 ;  /* 0x000000ffff037224 */ /* 0x000fe200078e0002 */
[C---:B------:R-:W-:Y:S01]  /*b0a0*/  IADD3 R2, R9.reuse, 0x2c, RZ ;  /* 0x0000002c09027810 */ /* 0x040fe20007ffe0ff */
[----:B------:R-:W-:Y:S02]  /*b0b0*/  IMAD.MOV R4, RZ, RZ, -R4 ;  /* 0x000000ffff047224 */ /* 0x000fe400078e0a04 */
[C---:B------:R-:W-:Y:S01]  /*b0c0*/  IMAD R17, R6.reuse, R5, R17 ;  /* 0x0000000506117224 */ /* 0x040fe200078e0211 */
[----:B------:R-:W-:Y:S01]  /*b0d0*/  IADD3 R5, R9, 0x2d, RZ ;  /* 0x0000002d09057810 */ /* 0x000fe20007ffe0ff */
[----:B------:R-:W-:Y:S01]  /*b0e0*/  @!P5 IMAD.MOV R3, RZ, RZ, -R3 ;  /* 0x000000ffff03d224 */ /* 0x000fe200078e0a03 */
[C---:B------:R-:W-:Y:S01]  /*b0f0*/  ISETP.GT.U32.AND P5, PT, R6.reuse, R20, PT ;  /* 0x000000140600720c */ /* 0x040fe20003fa4070 */
[----:B------:R-:W-:Y:S01]  /*b100*/  IMAD R19, R6, R4, R19 ;  /* 0x0000000406137224 */ /* 0x000fe200078e0213 */
[----:B------:R-:W-:Y:S01]  /*b110*/  IABS R7, R5 ;  /* 0x0000000500077213 */ /* 0x000fe20000000000 */
[--C-:B------:R-:W-:Y:S01]  /*b120*/  @!P3 IMAD.IADD R8, R8, 0x1, -R6.reuse ;  /* 0x000000010808b824 */ /* 0x100fe200078e0a06 */
[C---:B------:R-:W-:Y:S01]  /*b130*/  ISETP.GT.U32.AND P3, PT, R6.reuse, R17, PT ;  /* 0x000000110600720c */ /* 0x040fe20003f64070 */
[----:B------:R-:W-:Y:S01]  /*b140*/  @!P2 IMAD.IADD R21, R21, 0x1, -R6 ;  /* 0x000000011515a824 */ /* 0x000fe200078e0a06 */
[----:B------:R-:W-:Y:S01]  /*b150*/  ISETP.GT.U32.AND P2, PT, R6, R19, PT ;  /* 0x000000130600720c */ /* 0x000fe20003f44070 */
[----:B------:R-:W-:Y:S01]  /*b160*/  IMAD.HI.U32 R16, R27, R7, RZ ;  /* 0x000000071b107227 */ /* 0x000fe200078e00ff */
[----:B------:R-:W-:Y:S01]  /*b170*/  IABS R4, R2 ;  /* 0x0000000200047213 */ /* 0x000fe20000000000 */
[----:B------:R0:W-:Y:S02]  /*b180*/  STL [R1+0x6c], R3 ;  /* 0x00006c0301007387 */ /* 0x0001e40000100800 */
[----:B------:R-:W-:-:S02]  /*b190*/  IMAD.MOV R16, RZ, RZ, -R16 ;  /* 0x000000ffff107224 */ /* 0x000fc400078e0a10 */
[----:B------:R-:W-:Y:S01]  /*b1a0*/  @!P5 IMAD.IADD R20, R20, 0x1, -R6 ;  /* 0x000000011414d824 */ /* 0x000fe200078e0a06 */
[----:B------:R-:W-:Y:S01]  /*b1b0*/  ISETP.GE.AND P5, PT, R0, RZ, PT ;  /* 0x000000ff0000720c */ /* 0x000fe20003fa6270 */
[----:B------:R-:W-:Y:S02]  /*b1c0*/  IMAD.MOV.U32 R0, RZ, RZ, R10 ;  /* 0x000000ffff007224 */ /* 0x000fe400078e000a */
[--C-:B------:R-:W-:Y:S01]  /*b1d0*/  @!P3 IMAD.IADD R17, R17, 0x1, -R6.reuse ;  /* 0x000000011111b824 */ /* 0x100fe200078e0a06 */
[C---:B------:R-:W-:Y:S01]  /*b1e0*/  ISETP.GT.U32.AND P3, PT, R6.reuse, R20, PT ;  /* 0x000000140600720c */ /* 0x040fe20003f64070 */
[----:B------:R-:W-:Y:S01]  /*b1f0*/  @!P2 IMAD.IADD R19, R19, 0x1, -R6 ;  /* 0x000000011313a824 */ /* 0x000fe200078e0a06 */
[----:B0-----:R-:W-:Y:S01]  /*b200*/  IADD3 R3, R9, 0x2a, RZ ;  /* 0x0000002a09037810 */ /* 0x001fe20007ffe0ff */
[----:B------:R-:W-:Y:S01]  /*b210*/  IMAD.HI.U32 R10, R27, R4, RZ ;  /* 0x000000041b0a7227 */ /* 0x000fe200078e00ff */
[----:B------:R-:W-:Y:S02]  /*b220*/  ISETP.GT.U32.AND P2, PT, R6, R17, PT ;  /* 0x000000110600720c */ /* 0x000fe40003f44070 */
[----:B------:R-:W-:Y:S01]  /*b230*/  IABS R12, R3 ;  /* 0x00000003000c7213 */ /* 0x000fe20000000000 */
[----:B------:R-:W-:-:S02]  /*b240*/  IMAD.MOV R10, RZ, RZ, -R10 ;  /* 0x000000ffff0a7224 */ /* 0x000fc400078e0a0a */
[C---:B------:R-:W-:Y:S02]  /*b250*/  IMAD R7, R6.reuse, R16, R7 ;  /* 0x0000001006077224 */ /* 0x040fe400078e0207 */
[----:B------:R-:W-:Y:S01]  /*b260*/  IMAD R4, R6, R10, R4 ;  /* 0x0000000a06047224 */ /* 0x000fe200078e0204 */
[----:B------:R-:W-:Y:S01]  /*b270*/  IADD3 R10, R9, 0x29, RZ ;  /* 0x00000029090a7810 */ /* 0x000fe20007ffe0ff */
[----:B------:R-:W-:Y:S01]  /*b280*/  @!P3 IMAD.IADD R20, R20, 0x1, -R6 ;  /* 0x000000011414b824 */ /* 0x000fe200078e0a06 */
[----:B------:R-:W-:Y:S01]  /*b290*/  ISETP.GT.U32.AND P3, PT, R6, R7, PT ;  /* 0x000000070600720c */ /* 0x000fe20003f64070 */
[----:B------:R-:W-:-:S04]  /*b2a0*/  IMAD.HI.U32 R16, R27, R0, RZ ;  /* 0x000000001b107227 */ /* 0x000fc800078e00ff */
[----:B------:R-:W-:Y:S01]  /*b2b0*/  @!P2 IMAD.IADD R17, R17, 0x1, -R6 ;  /* 0x000000011111a824 */ /* 0x000fe200078e0a06 */
[C---:B------:R-:W-:Y:S01]  /*b2c0*/  ISETP.GT.U32.AND P2, PT, R6.reuse, R4, PT ;  /* 0x000000040600720c */ /* 0x040fe20003f44070 */
[----:B------:R-:W-:Y:S01]  /*b2d0*/  @!P4 IMAD.MOV R8, RZ, RZ, -R8 ;  /* 0x000000ffff08c224 */ /* 0x000fe200078e0a08 */
[C---:B------:R-:W-:Y:S01]  /*b2e0*/  ISETP.GT.U32.AND P4, PT, R6.reuse, R19, PT ;  /* 0x000000130600720c */ /* 0x040fe20003f84070 */
[----:B------:R-:W-:Y:S02]  /*b2f0*/  IMAD.MOV R16, RZ, RZ, -R16 ;  /* 0x000000ffff107224 */ /* 0x000fe400078e0a10 */
[----:B------:R-:W-:Y:S01]  /*b300*/  IMAD.MOV.U32 R11, RZ, RZ, R21 ;  /* 0x000000ffff0b7224 */ /* 0x000fe200078e0015 */
[----:B------:R0:W-:Y:S01]  /*b310*/  STL [R1+0xcec], R8 ;  /* 0x000cec0801007387 */ /* 0x0001e20000100800 */
[C---:B------:R-:W-:Y:S01]  /*b320*/  IMAD R0, R6.reuse, R16, R0 ;  /* 0x0000001006007224 */ /* 0x040fe200078e0200 */
[----:B------:R-:W-:Y:S01]  /*b330*/  IABS R16, R10 ;  /* 0x0000000a00107213 */ /* 0x000fe20000000000 */
[--C-:B------:R-:W-:Y:S01]  /*b340*/  @!P3 IMAD.IADD R7, R7, 0x1, -R6.reuse ;  /* 0x000000010707b824 */ /* 0x100fe200078e0a06 */
[----:B------:R-:W-:Y:S01]  /*b350*/  IADD3 R21, R9, 0x23, RZ ;  /* 0x0000002309157810 */ /* 0x000fe20007ffe0ff */
[----:B------:R-:W-:Y:S01]  /*b360*/  @!P0 IMAD.MOV R11, RZ, RZ, -R11 ;  /* 0x000000ffff0b8224 */ /* 0x000fe200078e0a0b */
[----:B------:R-:W-:Y:S01]  /*b370*/  ISETP.GT.U32.AND P3, PT, R6, R0, PT ;  /* 0x000000000600720c */ /* 0x000fe20003f64070 */
[--C-:B------:R-:W-:Y:S01]  /*b380*/  @!P2 IMAD.IADD R4, R4, 0x1, -R6.reuse ;  /* 0x000000010404a824 */ /* 0x100fe200078e0a06 */
[----:B------:R-:W-:Y:S01]  /*b390*/  ISETP.GT.U32.AND P2, PT, R6, R7, PT ;  /* 0x000000070600720c */ /* 0x000fe20003f44070 */
[----:B------:R-:W-:Y:S01]  /*b3a0*/  @!P4 IMAD.IADD R19, R19, 0x1, -R6 ;  /* 0x000000011313c824 */ /* 0x000fe200078e0a06 */
[----:B------:R-:W-:Y:S01]  /*b3b0*/  ISETP.GE.AND P0, PT, R5, RZ, PT ;  /* 0x000000ff0500720c */ /* 0x000fe20003f06270 */
[----:B0-----:R-:W-:Y:S01]  /*b3c0*/  IMAD.MOV.U32 R8, RZ, RZ, R20 ;  /* 0x000000ffff087224 */ /* 0x001fe200078e0014 */
[----:B------:R0:W-:Y:S01]  /*b3d0*/  STL [R1+0x48], R11 ;  /* 0x0000480b01007387 */ /* 0x0001e20000100800 */
[----:B------:R-:W-:Y:S01]  /*b3e0*/  IMAD.HI.U32 R5, R27, R12, RZ ;  /* 0x0000000c1b057227 */ /* 0x000fe200078e00ff */
[----:B------:R-:W-:-:S02]  /*b3f0*/  ISETP.GE.AND P4, PT, R2, RZ, PT ;  /* 0x000000ff0200720c */ /* 0x000fc40003f86270 */
[----:B------:R-:W-:Y:S01]  /*b400*/  IADD3 R2, R9, 0x28, RZ ;  /* 0x0000002809027810 */ /* 0x000fe20007ffe0ff */
[----:B------:R-:W-:Y:S01]  /*b410*/  @!P1 IMAD.MOV R8, RZ, RZ, -R8 ;  /* 0x000000ffff089224 */ /* 0x000fe200078e0a08 */
[----:B------:R-:W-:Y:S01]  /*b420*/  ISETP.GT.U32.AND P1, PT, R6, R4, PT ;  /* 0x000000040600720c */ /* 0x000fe20003f24070 */
[----:B------:R-:W-:Y:S02]  /*b430*/  IMAD.MOV R5, RZ, RZ, -R5 ;  /* 0x000000ffff057224 */ /* 0x000fe400078e0a05 */
[----:B------:R-:W-:Y:S01]  /*b440*/  @!P3 IMAD.IADD R0, R0, 0x1, -R6 ;  /* 0x000000010000b824 */ /* 0x000fe200078e0a06 */
[----:B------:R1:W-:Y:S01]  /*b450*/  STL [R1+0x4c], R8 ;  /* 0x00004c0801007387 */ /* 0x0003e20000100800 */
[----:B0-----:R-:W-:Y:S01]  /*b460*/  IMAD.MOV.U32 R11, RZ, RZ, R17 ;  /* 0x000000ffff0b7224 */ /* 0x001fe200078e0011 */
[----:B------:R-:W-:Y:S01]  /*b470*/  ISETP.GE.AND P3, PT, R18, RZ, PT ;  /* 0x000000ff1200720c */ /* 0x000fe20003f66270 */
[----:B------:R-:W-:Y:S01]  /*b480*/  IMAD R12, R6, R5, R12 ;  /* 0x00000005060c7224 */ /* 0x000fe200078e020c */
[----:B------:R-:W-:Y:S01]  /*b490*/  IABS R5, R2 ;  /* 0x0000000200057213 */ /* 0x000fe20000000000 */
[----:B------:R-:W-:-:S02]  /*b4a0*/  @!P6 IMAD.MOV R11, RZ, RZ, -R11 ;  /* 0x000000ffff0be224 */ /* 0x000fc400078e0a0b */
[----:B------:R-:W-:Y:S01]  /*b4b0*/  @!P2 IMAD.IADD R7, R7, 0x1, -R6 ;  /* 0x000000010707a824 */ /* 0x000fe200078e0a06 */
[----:B------:R-:W-:Y:S01]  /*b4c0*/  ISETP.GT.U32.AND P6, PT, R6, R12, PT ;  /* 0x0000000c0600720c */ /* 0x000fe20003fc4070 */
[----:B------:R-:W-:Y:S01]  /*b4d0*/  IMAD.HI.U32 R17, R27, R16, RZ ;  /* 0x000000101b117227 */ /* 0x000fe200078e00ff */
[----:B------:R-:W-:Y:S01]  /*b4e0*/  STL [R1+0x5c], R11 ;  /* 0x00005c0b01007387 */ /* 0x000fe20000100800 */
[----:B------:R-:W-:Y:S02]  /*b4f0*/  ISETP.GE.AND P2, PT, R3, RZ, PT ;  /* 0x000000ff0300720c */ /* 0x000fe40003f46270 */
[----:B-1----:R-:W-:Y:S02]  /*b500*/  IMAD.MOV.U32 R8, RZ, RZ, R19 ;  /* 0x000000ffff087224 */ /* 0x002fe400078e0013 */
[----:B------:R-:W-:-:S04]  /*b510*/  IMAD.HI.U32 R18, R27, R5, RZ ;  /* 0x000000051b127227 */ /* 0x000fc800078e00ff */
[----:B------:R-:W-:Y:S01]  /*b520*/  @!P5 IMAD.MOV R8, RZ, RZ, -R8 ;  /* 0x000000ffff08d224 */ /* 0x000fe200078e0a08 */
[----:B------:R-:W-:Y:S01]  /*b530*/  ISETP.GT.U32.AND P5, PT, R6, R0, PT ;  /* 0x000000000600720c */ /* 0x000fe20003fa4070 */
[----:B------:R-:W-:Y:S02]  /*b540*/  IMAD.MOV R17, RZ, RZ, -R17 ;  /* 0x000000ffff117224 */ /* 0x000fe400078e0a11 */
[----:B------:R-:W-:Y:S01]  /*b550*/  IMAD.MOV R18, RZ, RZ, -R18 ;  /* 0x000000ffff127224 */ /* 0x000fe200078e0a12 */
[----:B------:R0:W-:Y:S01]  /*b560*/  STL [R1+0x50], R8 ;  /* 0x0000500801007387 */ /* 0x0001e20000100800 */
[----:B------:R-:W-:Y:S01]  /*b570*/  @!P1 IMAD.IADD R4, R4, 0x1, -R6 ;  /* 0x0000000104049824 */ /* 0x000fe200078e0a06 */
[----:B------:R-:W-:Y:S01]  /*b580*/  ISETP.GE.AND P1, PT, R10, RZ, PT ;  /* 0x000000ff0a00720c */ /* 0x000fe20003f26270 */
[C---:B------:R-:W-:Y:S01]  /*b590*/  IMAD R3, R6.reuse, R17, R16 ;  /* 0x0000001106037224 */ /* 0x040fe200078e0210 */
[----:B------:R-:W-:Y:S01]  /*b5a0*/  IADD3 R10, R9, 0x26, RZ ;  /* 0x00000026090a7810 */ /* 0x000fe20007ffe0ff */
[----:B------:R-:W-:-:S02]  /*b5b0*/  IMAD R5, R6, R18, R5 ;  /* 0x0000001206057224 */ /* 0x000fc400078e0205 */
[--C-:B------:R-:W-:Y:S02]  /*b5c0*/  @!P6 IMAD.IADD R12, R12, 0x1, -R6.reuse ;  /* 0x000000010c0ce824 */ /* 0x100fe400078e0a06 */
[----:B------:R-:W-:Y:S01]  /*b5d0*/  @!P5 IMAD.IADD R0, R0, 0x1, -R6 ;  /* 0x000000010000d824 */ /* 0x000fe200078e0a06 */
[C---:B------:R-:W-:Y:S01]  /*b5e0*/  ISETP.GT.U32.AND P5, PT, R6.reuse, R3, PT ;  /* 0x000000030600720c */ /* 0x040fe20003fa4070 */
[----:B0-----:R-:W-:Y:S01]  /*b5f0*/  IMAD.MOV.U32 R8, RZ, RZ, R7 ;  /* 0x000000ffff087224 */ /* 0x001fe200078e0007 */
[----:B------:R-:W-:Y:S01]  /*b600*/  ISETP.GT.U32.AND P6, PT, R6, R12, PT ;  /* 0x0000000c0600720c */ /* 0x000fe20003fc4070 */
[----:B------:R-:W-:Y:S01]  /*b610*/  @!P3 IMAD.MOV R0, RZ, RZ, -R0 ;  /* 0x000000ffff00b224 */ /* 0x000fe200078e0a00 */
[----:B------:R-:W-:Y:S01]  /*b620*/  IADD3 R7, R9, 0x27, RZ ;  /* 0x0000002709077810 */ /* 0x000fe20007ffe0ff */
[----:B------:R-:W-:Y:S01]  /*b630*/  @!P0 IMAD.MOV R8, RZ, RZ, -R8 ;  /* 0x000000ffff088224 */ /* 0x000fe200078e0a08 */
[----:B------:R-:W-:Y:S02]  /*b640*/  ISETP.GE.AND P0, PT, R2, RZ, PT ;  /* 0x000000ff0200720c */ /* 0x000fe40003f06270 */
[----:B------:R-:W-:-:S02]  /*b650*/  ISETP.GE.AND P3, PT, R7, RZ, PT ;  /* 0x000000ff0700720c */ /* 0x000fc40003f66270 */
[----:B------:R0:W-:Y:S03]  /*b660*/  STL [R1+0x54], R8 ;  /* 0x0000540801007387 */ /* 0x0001e60000100800 */
[--C-:B------:R-:W-:Y:S02]  /*b670*/  @!P5 IMAD.IADD R3, R3, 0x1, -R6.reuse ;  /* 0x000000010303d824 */ /* 0x100fe400078e0a06 */
[----:B------:R-:W-:Y:S01]  /*b680*/  @!P6 IMAD.IADD R12, R12, 0x1, -R6 ;  /* 0x000000010c0ce824 */ /* 0x000fe200078e0a06 */
[----:B------:R-:W-:Y:S02]  /*b690*/  ISETP.GE.AND P6, PT, R10, RZ, PT ;  /* 0x000000ff0a00720c */ /* 0x000fe40003fc6270 */
[----:B------:R-:W-:Y:S01]  /*b6a0*/  ISETP.GT.U32.AND P5, PT, R6, R3, PT ;  /* 0x000000030600720c */ /* 0x000fe20003fa4070 */
[----:B0-----:R-:W-:Y:S01]  /*b6b0*/  IMAD.MOV.U32 R8, RZ, RZ, R4 ;  /* 0x000000ffff087224 */ /* 0x001fe200078e0004 */
[----:B------:R-:W-:-:S02]  /*b6c0*/  IABS R4, R7 ;  /* 0x0000000700047213 */ /* 0x000fc40000000000 */
[----:B------:R-:W-:Y:S01]  /*b6d0*/  IABS R10, R10 ;  /* 0x0000000a000a7213 */ /* 0x000fe20000000000 */
[----:B------:R-:W-:Y:S01]  /*b6e0*/  @!P4 IMAD.MOV R8, RZ, RZ, -R8 ;  /* 0x000000ffff08c224 */ /* 0x000fe200078e0a08 */
[----:B------:R-:W-:Y:S01]  /*b6f0*/  ISETP.GT.U32.AND P4, PT, R6, R5, PT ;  /* 0x000000050600720c */ /* 0x000fe20003f84070 */
[----:B------:R-:W-:-:S03]  /*b700*/  IMAD.HI.U32 R7, R27, R4, RZ ;  /* 0x000000041b077227 */ /* 0x000fc600078e00ff */
[----:B------:R0:W-:Y:S01]  /*b710*/  STL [R1+0x230], R8 ;  /* 0x0002300801007387 */ /* 0x0001e20000100800 */
[----:B------:R-:W-:Y:S02]  /*b720*/  IMAD.MOV R7, RZ, RZ, -R7 ;  /* 0x000000ffff077224 */ /* 0x000fe400078e0a07 */
[--C-:B------:R-:W-:Y:S01]  /*b730*/  @!P5 IMAD.IADD R3, R3, 0x1, -R6.reuse ;  /* 0x000000010303d824 */ /* 0x100fe200078e0a06 */
[----:B------:R1:W-:Y:S03]  /*b740*/  STL [R1+0x270], R0 ;  /* 0x0002700001007387 */ /* 0x0003e60000100800 */
[----:B------:R-:W-:Y:S02]  /*b750*/  IMAD.MOV.U32 R11, RZ, RZ, R3 ;  /* 0x000000ffff0b7224 */ /* 0x000fe400078e0003 */
[----:B------:R-:W-:Y:S02]  /*b760*/  @!P4 IMAD.IADD R5, R5, 0x1, -R6 ;  /* 0x000000010505c824 */ /* 0x000fe400078e0a06 */
[----:B0-----:R-:W-:-:S02]  /*b770*/  IMAD.MOV.U32 R8, RZ, RZ, R12 ;  /* 0x000000ffff087224 */ /* 0x001fc400078e000c */
[----:B------:R-:W-:Y:S01]  /*b780*/  IMAD.HI.U32 R12, R27, R10, RZ ;  /* 0x0000000a1b0c7227 */ /* 0x000fe200078e00ff */
[----:B------:R-:W-:Y:S02]  /*b790*/  ISETP.GT.U32.AND P4, PT, R6, R5, PT ;  /* 0x000000050600720c */ /* 0x000fe40003f84070 */
[C---:B-1----:R-:W-:Y:S01]  /*b7a0*/  IADD3 R0, R9.reuse, 0x25, RZ ;  /* 0x0000002509007810 */ /* 0x042fe20007ffe0ff */
[----:B------:R-:W-:Y:S02]  /*b7b0*/  @!P2 IMAD.MOV R8, RZ, RZ, -R8 ;  /* 0x000000ffff08a224 */ /* 0x000fe400078e0a08 */
[----:B------:R-:W-:Y:S01]  /*b7c0*/  IMAD.MOV R12, RZ, RZ, -R12 ;  /* 0x000000ffff0c7224 */ /* 0x000fe200078e0a0c */
[----:B------:R-:W-:Y:S01]  /*b7d0*/  IABS R2, R0 ;  /* 0x0000000000027213 */ /* 0x000fe20000000000 */
[----:B------:R-:W-:Y:S01]  /*b7e0*/  @!P1 IMAD.MOV R11, RZ, RZ, -R11 ;  /* 0x000000ffff0b9224 */ /* 0x000fe200078e0a0b */
[----:B------:R-:W-:Y:S01]  /*b7f0*/  ISETP.GE.AND P2, PT, R0, RZ, PT ;  /* 0x000000ff0000720c */ /* 0x000fe20003f46270 */
[C---:B------:R-:W-:Y:S01]  /*b800*/  IMAD R0, R6.reuse, R7, R4 ;  /* 0x0000000706007224 */ /* 0x040fe200078e0204 */
[----:B------:R0:W-:Y:S01]  /*b810*/  STL [R1+0x280], R8 ;  /* 0x0002800801007387 */ /* 0x0001e20000100800 */
[C---:B------:R-:W-:Y:S01]  /*b820*/  IMAD R10, R6.reuse, R12, R10 ;  /* 0x0000000c060a7224 */ /* 0x040fe200078e020a */
[----:B------:R-:W-:Y:S01]  /*b830*/  IADD3 R7, R9, 0x24, RZ ;  /* 0x0000002409077810 */ /* 0x000fe20007ffe0ff */
[----:B------:R-:W-:Y:S01]  /*b840*/  @!P4 IMAD.IADD R5, R5, 0x1, -R6 ;  /* 0x000000010505c824 */ /* 0x000fe200078e0a06 */
[C---:B------:R-:W-:Y:S01]  /*b850*/  ISETP.GT.U32.AND P5, PT, R6.reuse, R0, PT ;  /* 0x000000000600720c */ /* 0x040fe20003fa4070 */
[----:B------:R-:W-:Y:S01]  /*b860*/  IMAD.HI.U32 R4, R27, R2, RZ ;  /* 0x000000021b047227 */ /* 0x000fe200078e00ff */
[----:B------:R-:W-:Y:S01]  /*b870*/  IABS R20, R7 ;  /* 0x0000000700147213 */ /* 0x000fe20000000000 */
[----:B------:R1:W-:Y:S01]  /*b880*/  STL [R1+0x240], R11 ;  /* 0x0002400b01007387 */ /* 0x0003e20000100800 */
[----:B------:R-:W-:Y:S01]  /*b890*/  ISETP.GE.AND P1, PT, R21, RZ, PT ;  /* 0x000000ff1500720c */ /* 0x000fe20003f26270 */
[----:B------:R-:W-:Y:S01]  /*b8a0*/  IMAD.MOV R4, RZ, RZ, -R4 ;  /* 0x000000ffff047224 */ /* 0x000fe200078e0a04 */
[----:B------:R-:W-:Y:S01]  /*b8b0*/  IABS R21, R21 ;  /* 0x0000001500157213 */ /* 0x000fe20000000000 */
[----:B0-----:R-:W-:Y:S01]  /*b8c0*/  IMAD.MOV.U32 R8, RZ, RZ, R5 ;  /* 0x000000ffff087224 */ /* 0x001fe200078e0005 */
[C---:B------:R-:W-:Y:S01]  /*b8d0*/  IADD3 R5, R9.reuse, 0x21, RZ ;  /* 0x0000002109057810 */ /* 0x040fe20007ffe0ff */
[C---:B------:R-:W-:Y:S01]  /*b8e0*/  IMAD R2, R6.reuse, R4, R2 ;  /* 0x0000000406027224 */ /* 0x040fe200078e0202 */
[----:B------:R-:W-:Y:S01]  /*b8f0*/  IADD3 R4, R9, 0x22, RZ ;  /* 0x0000002209047810 */ /* 0x000fe20007ffe0ff */
[----:B------:R-:W-:Y:S01]  /*b900*/  @!P0 IMAD.MOV R8, RZ, RZ, -R8 ;  /* 0x000000ffff088224 */ /* 0x000fe200078e0a08 */
[----:B------:R-:W-:Y:S01]  /*b910*/  ISETP.GT.U32.AND P0, PT, R6, R10, PT ;  /* 0x0000000a0600720c */ /* 0x000fe20003f04070 */
[----:B------:R-:W-:Y:S01]  /*b920*/  @!P5 IMAD.IADD R0, R0, 0x1, -R6 ;  /* 0x000000010000d824 */ /* 0x000fe200078e0a06 */
[----:B------:R-:W-:Y:S01]  /*b930*/  IABS R19, R4 ;  /* 0x0000000400137213 */ /* 0x000fe20000000000 */
[----:B------:R-:W-:Y:S01]  /*b940*/  IMAD.HI.U32 R3, R27, R20, RZ ;  /* 0x000000141b037227 */ /* 0x000fe200078e00ff */
[----:B------:R-:W-:Y:S01]  /*b950*/  IABS R18, R5 ;  /* 0x0000000500127213 */ /* 0x000fe20000000000 */
[----:B------:R0:W-:Y:S01]  /*b960*/  STL [R1+0x248], R8 ;  /* 0x0002480801007387 */ /* 0x0001e20000100800 */
[----:B------:R-:W-:Y:S01]  /*b970*/  ISETP.GT.U32.AND P5, PT, R6, R0, PT ;  /* 0x000000000600720c */ /* 0x000fe20003fa4070 */
[----:B------:R-:W-:Y:S01]  /*b980*/  IMAD.MOV R3, RZ, RZ, -R3 ;  /* 0x000000ffff037224 */ /* 0x000fe200078e0a03 */
[----:B------:R-:W-:Y:S01]  /*b990*/  ISETP.GE.AND P4, PT, R7, RZ, PT ;  /* 0x000000ff0700720c */ /* 0x000fe20003f86270 */
[----:B------:R-:W-:Y:S01]  /*b9a0*/  IMAD.HI.U32 R17, R27, R19, RZ ;  /* 0x000000131b117227 */ /* 0x000fe200078e00ff */
[----:B------:R-:W-:-:S02]  /*b9b0*/  IADD3 R7, R9, 0x1f, RZ ;  /* 0x0000001f09077810 */ /* 0x000fc40007ffe0ff */
[----:B------:R-:W-:Y:S01]  /*b9c0*/  IABS R12, R22 ;  /* 0x00000016000c7213 */ /* 0x000fe20000000000 */
[----:B------:R-:W-:Y:S02]  /*b9d0*/  @!P0 IMAD.IADD R10, R10, 0x1, -R6 ;  /* 0x000000010a0a8824 */ /* 0x000fe400078e0a06 */
[C---:B------:R-:W-:Y:S02]  /*b9e0*/  IMAD R20, R6.reuse, R3, R20 ;  /* 0x0000000306147224 */ /* 0x040fe400078e0214 */
[----:B------:R-:W-:Y:S01]  /*b9f0*/  IMAD.HI.U32 R3, R27, R21, RZ ;  /* 0x000000151b037227 */ /* 0x000fe200078e00ff */
[----:B------:R-:W-:-:S03]  /*ba00*/  ISETP.GT.U32.AND P0, PT, R6, R10, PT ;  /* 0x0000000a0600720c */ /* 0x000fc60003f04070 */
[----:B------:R-:W-:Y:S01]  /*ba10*/  @!P5 IMAD.IADD R0, R0, 0x1, -R6 ;  /* 0x000000010000d824 */ /* 0x000fe200078e0a06 */
[----:B------:R-:W-:Y:S01]  /*ba20*/  ISETP.GT.U32.AND P5, PT, R6, R2, PT ;  /* 0x000000020600720c */ /* 0x000fe20003fa4070 */
[----:B------:R-:W-:Y:S02]  /*ba30*/  IMAD.MOV R17, RZ, RZ, -R17 ;  /* 0x000000ffff117224 */ /* 0x000fe400078e0a11 */
[----:B------:R-:W-:Y:S02]  /*ba40*/  IMAD.MOV R3, RZ, RZ, -R3 ;  /* 0x000000ffff037224 */ /* 0x000fe400078e0a03 */
[----:B------:R-:W-:-:S04]  /*ba50*/  IMAD.HI.U32 R16, R27, R18, RZ ;  /* 0x000000121b107227 */ /* 0x000fc800078e00ff */
[--C-:B------:R-:W-:Y:S01]  /*ba60*/  @!P0 IMAD.IADD R10, R10, 0x1, -R6.reuse ;  /* 0x000000010a0a8824 */ /* 0x100fe200078e0a06 */
[C---:B------:R-:W-:Y:S01]  /*ba70*/  ISETP.GT.U32.AND P0, PT, R6.reuse, R20, PT ;  /* 0x000000140600720c */ /* 0x040fe20003f04070 */
[C---:B------:R-:W-:Y:S02]  /*ba80*/  IMAD R19, R6.reuse, R17, R19 ;  /* 0x0000001106137224 */ /* 0x040fe400078e0213 */
[----:B------:R-:W-:Y:S01]  /*ba90*/  IMAD R21, R6, R3, R21 ;  /* 0x0000000306157224 */ /* 0x000fe200078e0215 */
[----:B------:R-:W-:Y:S01]  /*baa0*/  IABS R3, R7 ;  /* 0x0000000700037213 */ /* 0x000fe20000000000 */
[----:B------:R-:W-:Y:S02]  /*bab0*/  @!P5 IMAD.IADD R2, R2, 0x1, -R6 ;  /* 0x000000010202d824 */ /* 0x000fe400078e0a06 */
[----:B------:R-:W-:Y:S02]  /*bac0*/  IMAD.MOV R17, RZ, RZ, -R16 ;  /* 0x000000ffff117224 */ /* 0x000fe400078e0a10 */
[----:B-1----:R-:W-:Y:S01]  /*bad0*/  IMAD.MOV.U32 R11, RZ, RZ, R0 ;  /* 0x000000ffff0b7224 */ /* 0x002fe200078e0000 */
[C---:B------:R-:W-:Y:S01]  /*bae0*/  ISETP.GT.U32.AND P5, PT, R6.reuse, R2, PT ;  /* 0x000000020600720c */ /* 0x040fe20003fa4070 */
[----:B------:R-:W-:Y:S01]  /*baf0*/  IMAD R18, R6, R17, R18 ;  /* 0x0000001106127224 */ /* 0x000fe200078e0212 */
[----:B------:R-:W-:Y:S01]  /*bb00*/  IADD3 R17, R9, 0x1c, RZ ;  /* 0x0000001c09117810 */ /* 0x000fe20007ffe0ff */
[----:B------:R-:W-:-:S04]  /*bb10*/  IMAD.HI.U32 R0, R27, R3, RZ ;  /* 0x000000031b007227 */ /* 0x000fc800078e00ff */
[----:B------:R-:W-:Y:S01]  /*bb20*/  @!P3 IMAD.MOV R11, RZ, RZ, -R11 ;  /* 0x000000ffff0bb224 */ /* 0x000fe200078e0a0b */
[----:B------:R-:W-:Y:S01]  /*bb30*/  ISETP.GT.U32.AND P3, PT, R6, R21, PT ;  /* 0x000000150600720c */ /* 0x000fe20003f64070 */
[----:B------:R-:W-:Y:S01]  /*bb40*/  @!P0 IMAD.IADD R20, R20, 0x1, -R6 ;  /* 0x0000000114148824 */ /* 0x000fe200078e0a06 */
[----:B------:R-:W-:Y:S01]  /*bb50*/  ISETP.GT.U32.AND P0, PT, R6, R18, PT ;  /* 0x000000120600720c */ /* 0x000fe20003f04070 */
[----:B------:R-:W-:Y:S01]  /*bb60*/  IMAD.HI.U32 R16, R27, R12, RZ ;  /* 0x0000000c1b107227 */ /* 0x000fe200078e00ff */
[----:B------:R-:W-:Y:S03]  /*bb70*/  STL [R1+0x21c], R11 ;  /* 0x00021c0b01007387 */ /* 0x000fe60000100800 */
[----:B------:R-:W-:Y:S02]  /*bb80*/  IMAD.MOV R0, RZ, RZ, -R0 ;  /* 0x000000ffff007224 */ /* 0x000fe400078e0a00 */
[----:B0-----:R-:W-:-:S02]  /*bb90*/  IMAD.MOV.U32 R8, RZ, RZ, R10 ;  /* 0x000000ffff087224 */ /* 0x001fc400078e000a */
[----:B------:R-:W-:Y:S02]  /*bba0*/  IMAD.MOV R16, RZ, RZ, -R16 ;  /* 0x000000ffff107224 */ /* 0x000fe400078e0a10 */
[C---:B------:R-:W-:Y:S01]  /*bbb0*/  IMAD R3, R6.reuse, R0, R3 ;  /* 0x0000000006037224 */ /* 0x040fe200078e0203 */
[----:B------:R-:W-:Y:S01]  /*bbc0*/  IADD3 R0, R9, 0x1e, RZ ;  /* 0x0000001e09007810 */ /* 0x000fe20007ffe0ff */
[----:B------:R-:W-:Y:S01]  /*bbd0*/  @!P6 IMAD.MOV R8, RZ, RZ, -R8 ;  /* 0x000000ffff08e224 */ /* 0x000fe200078e0a08 */
[----:B------:R-:W-:Y:S01]  /*bbe0*/  ISETP.GT.U32.AND P6, PT, R6, R19, PT ;  /* 0x000000130600720c */ /* 0x000fe20003fc4070 */
[----:B------:R-:W-:Y:S01]  /*bbf0*/  @!P5 IMAD.IADD R2, R2, 0x1, -R6 ;  /* 0x000000010202d824 */ /* 0x000fe200078e0a06 */
[----:B------:R-:W-:Y:S01]  /*bc00*/  ISETP.GE.AND P5, PT, R4, RZ, PT ;  /* 0x000000ff0400720c */ /* 0x000fe20003fa6270 */
[C---:B------:R-:W-:Y:S01]  /*bc10*/  IMAD R10, R6.reuse, R16, R12 ;  /* 0x00000010060a7224 */ /* 0x040fe200078e020c */
[----:B------:R-:W-:Y:S01]  /*bc20*/  IABS R12, R0 ;  /* 0x00000000000c7213 */ /* 0x000fe20000000000 */
[----:B------:R0:W-:Y:S01]  /*bc30*/  STL [R1+0x214], R8 ;  /* 0x0002140801007387 */ /* 0x0001e20000100800 */
[--C-:B------:R-:W-:Y:S01]  /*bc40*/  @!P3 IMAD.IADD R21, R21, 0x1, -R6.reuse ;  /* 0x000000011515b824 */ /* 0x100fe200078e0a06 */
[----:B------:R-:W-:Y:S01]  /*bc50*/  ISETP.GT.U32.AND P3, PT, R6, R20, PT ;  /* 0x000000140600720c */ /* 0x000fe20003f64070 */
[----:B------:R-:W-:Y:S01]  /*bc60*/  @!P0 IMAD.IADD R18, R18, 0x1, -R6 ;  /* 0x0000000112128824 */ /* 0x000fe200078e0a06 */
[----:B------:R-:W-:-:S04]  /*bc70*/  IADD3 R4, R9, 0x1d, RZ ;  /* 0x0000001d09047810 */ /* 0x000fc80007ffe0ff */
[----:B------:R-:W-:Y:S01]  /*bc80*/  @!P6 IMAD.IADD R19, R19, 0x1, -R6 ;  /* 0x000000011313e824 */ /* 0x000fe200078e0a06 */
[C---:B------:R-:W-:Y:S01]  /*bc90*/  ISETP.GT.U32.AND P6, PT, R6.reuse, R21, PT ;  /* 0x000000150600720c */ /* 0x040fe20003fc4070 */
[----:B0-----:R-:W-:Y:S01]  /*bca0*/  IMAD.MOV.U32 R8, RZ, RZ, R2 ;  /* 0x000000ffff087224 */ /* 0x001fe200078e0002 */
[----:B------:R-:W-:Y:S01]  /*bcb0*/  IABS R16, R4 ;  /* 0x0000000400107213 */ /* 0x000fe20000000000 */
[----:B------:R-:W-:Y:S01]  /*bcc0*/  IMAD.MOV.U32 R2, RZ, RZ, R12 ;  /* 0x000000ffff027224 */ /* 0x000fe200078e000c */
[C---:B------:R-:W-:Y:S01]  /*bcd0*/  ISETP.GT.U32.AND P0, PT, R6.reuse, R19, PT ;  /* 0x000000130600720c */ /* 0x040fe20003f04070 */
[----:B------:R-:W-:Y:S01]  /*bce0*/  @!P2 IMAD.MOV R8, RZ, RZ, -R8 ;  /* 0x000000ffff08a224 */ /* 0x000fe200078e0a08 */
[----:B------:R-:W-:Y:S01]  /*bcf0*/  ISETP.GT.U32.AND P2, PT, R6, R18, PT ;  /* 0x000000120600720c */ /* 0x000fe20003f44070 */
[----:B------:R-:W-:Y:S01]  /*bd00*/  IMAD.HI.U32 R24, R27, R2, RZ ;  /* 0x000000021b187227 */ /* 0x000fe200078e00ff */
[----:B------:R-:W-:Y:S02]  /*bd10*/  IABS R12, R17 ;  /* 0x00000011000c7213 */ /* 0x000fe40000000000 */
[----:B------:R0:W-:Y:S01]  /*bd20*/  STL [R1+0x1f8], R8 ;  /* 0x0001f80801007387 */ /* 0x0001e20000100800 */
[----:B------:R-:W-:-:S02]  /*bd30*/  IMAD.MOV R24, RZ, RZ, -R24 ;  /* 0x000000ffff187224 */ /* 0x000fc400078e0a18 */
[----:B------:R-:W-:Y:S01]  /*bd40*/  @!P3 IMAD.IADD R20, R20, 0x1, -R6 ;  /* 0x000000011414b824 */ /* 0x000fe200078e0a06 */
[C---:B------:R-:W-:Y:S01]  /*bd50*/  ISETP.GT.U32.AND P3, PT, R6.reuse, R10, PT ;  /* 0x0000000a0600720c */ /* 0x040fe20003f64070 */
[----:B------:R-:W-:Y:S02]  /*bd60*/  IMAD R2, R6, R24, R2 ;  /* 0x0000001806027224 */ /* 0x000fe400078e0202 */
[----:B------:R-:W-:-:S04]  /*bd70*/  IMAD.HI.U32 R24, R27, R16, RZ ;  /* 0x000000101b187227 */ /* 0x000fc800078e00ff */
[--C-:B------:R-:W-:Y:S01]  /*bd80*/  @!P2 IMAD.IADD R18, R18, 0x1, -R6.reuse ;  /* 0x000000011212a824 */ /* 0x100fe200078e0a06 */
[C---:B------:R-:W-:Y:S01]  /*bd90*/  ISETP.GT.U32.AND P2, PT, R6.reuse, R2, PT ;  /* 0x000000020600720c */ /* 0x040fe20003f44070 */
[--C-:B------:R-:W-:Y:S01]  /*bda0*/  @!P6 IMAD.IADD R21, R21, 0x1, -R6.reuse ;  /* 0x000000011515e824 */ /* 0x100fe200078e0a06 */
[----:B------:R-:W-:Y:S01]  /*bdb0*/  ISETP.GT.U32.AND P6, PT, R6, R3, PT ;  /* 0x000000030600720c */ /* 0x000fe20003fc4070 */
[--C-:B------:R-:W-:Y:S01]  /*bdc0*/  @!P0 IMAD.IADD R19, R19, 0x1, -R6.reuse ;  /* 0x0000000113138824 */ /* 0x100fe200078e0a06 */
[----:B------:R-:W-:Y:S01]  /*bdd0*/  ISETP.GE.AND P0, PT, R5, RZ, PT ;  /* 0x000000ff0500720c */ /* 0x000fe20003f06270 */
[----:B------:R-:W-:Y:S01]  /*bde0*/  @!P3 IMAD.IADD R10, R10, 0x1, -R6 ;  /* 0x000000010a0ab824 */ /* 0x000fe200078e0a06 */
[----:B------:R-:W-:Y:S01]  /*bdf0*/  ISETP.GE.AND P3, PT, R22, RZ, PT ;  /* 0x000000ff1600720c */ /* 0x000fe20003f66270 */
[----:B------:R-:W-:Y:S02]  /*be00*/  IMAD.MOV R24, RZ, RZ, -R24 ;  /* 0x000000ffff187224 */ /* 0x000fe400078e0a18 */
[----:B0-----:R-:W-:-:S02]  /*be10*/  IMAD.MOV.U32 R8, RZ, RZ, R21 ;  /* 0x000000ffff087224 */ /* 0x001fc400078e0015 */
[----:B------:R-:W-:-:S04]  /*be20*/  IMAD.HI.U32 R5, R27, R12, RZ ;  /* 0x0000000c1b057227 */ /* 0x000fc800078e00ff */
[----:B------:R-:W-:Y:S02]  /*be30*/  IMAD R16, R6, R24, R16 ;  /* 0x0000001806107224 */ /* 0x000fe400078e0210 */
[----:B------:R-:W-:Y:S01]  /*be40*/  @!P2 IMAD.IADD R2, R2, 0x1, -R6 ;  /* 0x000000010202a824 */ /* 0x000fe200078e0a06 */
[C---:B------:R-:W-:Y:S01]  /*be50*/  ISETP.GT.U32.AND P2, PT, R6.reuse, R10, PT ;  /* 0x0000000a0600720c */ /* 0x040fe20003f44070 */
[----:B------:R-:W-:Y:S01]  /*be60*/  IMAD.MOV.U32 R11, RZ, RZ, R19 ;  /* 0x000000ffff0b7224 */ /* 0x000fe200078e0013 */
[C---:B------:R-:W-:Y:S01]  /*be70*/  IADD3 R19, R9.reuse, 0x12, RZ ;  /* 0x0000001209137810 */ /* 0x040fe20007ffe0ff */
[----:B------:R-:W-:Y:S01]  /*be80*/  @!P4 IMAD.MOV R20, RZ, RZ, -R20 ;  /* 0x000000ffff14c224 */ /* 0x000fe200078e0a14 */
[C---:B------:R-:W-:Y:S01]  /*be90*/  ISETP.GT.U32.AND P4, PT, R6.reuse, R2, PT ;  /* 0x000000020600720c */ /* 0x040fe20003f84070 */
[----:B------:R-:W-:Y:S02]  /*bea0*/  @!P1 IMAD.MOV R8, RZ, RZ, -R8 ;  /* 0x000000ffff089224 */ /* 0x000fe400078e0a08 */
[----:B------:R-:W-:Y:S01]  /*beb0*/  IMAD.MOV R22, RZ, RZ, -R5 ;  /* 0x000000ffff167224 */ /* 0x000fe200078e0a05 */
[----:B------:R-:W-:Y:S01]  /*bec0*/  IADD3 R5, R9, 0x1b, RZ ;  /* 0x0000001b09057810 */ /* 0x000fe20007ffe0ff */
[----:B------:R-:W-:Y:S01]  /*bed0*/  @!P5 IMAD.MOV R11, RZ, RZ, -R11 ;  /* 0x000000ffff0bd224 */ /* 0x000fe200078e0a0b */
[C---:B------:R-:W-:Y:S01]  /*bee0*/  ISETP.GT.U32.AND P5, PT, R6.reuse, R16, PT ;  /* 0x000000100600720c */ /* 0x040fe20003fa4070 */
[----:B------:R-:W-:Y:S01]  /*bef0*/  STL [R1+0xcdc], R20 ;  /* 0x000cdc1401007387 */ /* 0x000fe20000100800 */
[----:B------:R-:W-:Y:S01]  /*bf00*/  @!P6 IMAD.IADD R3, R3, 0x1, -R6 ;  /* 0x000000010303e824 */ /* 0x000fe200078e0a06 */
[----:B------:R-:W-:Y:S01]  /*bf10*/  ISETP.GE.AND P6, PT, R7, RZ, PT ;  /* 0x000000ff0700720c */ /* 0x000fe20003fc6270 */
[----:B------:R-:W-:Y:S01]  /*bf20*/  IMAD R12, R6, R22, R12 ;  /* 0x00000016060c7224 */ /* 0x000fe200078e020c */
[----:B------:R0:W-:Y:S01]  /*bf30*/  STL [R1+0x74], R8 ;  /* 0x0000740801007387 */ /* 0x0001e20000100800 */
[----:B------:R-:W-:Y:S01]  /*bf40*/  IABS R7, R5 ;  /* 0x0000000500077213 */ /* 0x000fe20000000000 */
[--C-:B------:R-:W-:Y:S01]  /*bf50*/  @!P2 IMAD.IADD R10, R10, 0x1, -R6.reuse ;  /* 0x000000010a0aa824 */ /* 0x100fe200078e0a06 */
[C---:B------:R-:W-:Y:S01]  /*bf60*/  ISETP.GT.U32.AND P1, PT, R6.reuse, R3, PT ;  /* 0x000000030600720c */ /* 0x040fe20003f24070 */
[----:B------:R-:W-:Y:S01]  /*bf70*/  STL [R1+0xa0], R11 ;  /* 0x0000a00b01007387 */ /* 0x000fe20000100800 */
[----:B------:R-:W-:Y:S01]  /*bf80*/  ISETP.GT.U32.AND P2, PT, R6, R12, PT ;  /* 0x0000000c0600720c */ /* 0x000fe20003f44070 */
[--C-:B------:R-:W-:Y:S01]  /*bf90*/  @!P4 IMAD.IADD R2, R2, 0x1, -R6.reuse ;  /* 0x000000010202c824 */ /* 0x100fe200078e0a06 */
[----:B------:R-:W-:Y:S01]  /*bfa0*/  ISETP.GE.AND P4, PT, R17, RZ, PT ;  /* 0x000000ff1100720c */ /* 0x000fe20003f86270 */
[----:B------:R-:W-:Y:S01]  /*bfb0*/  @!P5 IMAD.IADD R16, R16, 0x1, -R6 ;  /* 0x000000011010d824 */ /* 0x000fe200078e0a06 */
[----:B------:R-:W-:Y:S01]  /*bfc0*/  ISETP.GE.AND P5, PT, R5, RZ, PT ;  /* 0x000000ff0500720c */ /* 0x000fe20003fa6270 */
[----:B0-----:R-:W-:Y:S01]  /*bfd0*/  IMAD.MOV.U32 R8, RZ, RZ, R18 ;  /* 0x000000ffff087224 */ /* 0x001fe200078e0012 */
[----:B------:R-:W0:Y:S01]  /*bfe0*/  I2F.RP R22, R29 ;  /* 0x0000001d00167306 */ /* 0x000e220000209400 */
[----:B------:R-:W-:-:S04]  /*bff0*/  IMAD.HI.U32 R18, R27, R7, RZ ;  /* 0x000000071b127227 */ /* 0x000fc800078e00ff */
[----:B------:R-:W-:Y:S01]  /*c000*/  @!P0 IMAD.MOV R8, RZ, RZ, -R8 ;  /* 0x000000ffff088224 */ /* 0x000fe200078e0a08 */
[----:B------:R-:W-:Y:S01]  /*c010*/  ISETP.GE.AND P0, PT, R0, RZ, PT ;  /* 0x000000ff0000720c */ /* 0x000fe20003f06270 */
[----:B------:R-:W-:Y:S01]  /*c020*/  IMAD.MOV R18, RZ, RZ, -R18 ;  /* 0x000000ffff127224 */ /* 0x000fe200078e0a12 */
[----:B------:R-:W-:Y:S01]  /*c030*/  IADD3 R0, R9, 0x1a, RZ ;  /* 0x0000001a09007810 */ /* 0x000fe20007ffe0ff */
[--C-:B------:R-:W-:Y:S01]  /*c040*/  @!P2 IMAD.IADD R12, R12, 0x1, -R6.reuse ;  /* 0x000000010c0ca824 */ /* 0x100fe200078e0a06 */
[----:B------:R1:W-:Y:S01]  /*c050*/  STL [R1+0xb0], R8 ;  /* 0x0000b00801007387 */ /* 0x0003e20000100800 */
[----:B------:R-:W-:Y:S02]  /*c060*/  IMAD R7, R6, R18, R7 ;  /* 0x0000001206077224 */ /* 0x000fe400078e0207 */
[----:B------:R-:W-:Y:S01]  /*c070*/  @!P1 IMAD.IADD R3, R3, 0x1, -R6 ;  /* 0x0000000103039824 */ /* 0x000fe200078e0a06 */
[----:B------:R-:W-:Y:S02]  /*c080*/  ISETP.GE.AND P1, PT, R4, RZ, PT ;  /* 0x000000ff0400720c */ /* 0x000fe40003f26270 */
[C---:B------:R-:W-:Y:S01]  /*c090*/  ISETP.GT.U32.AND P2, PT, R6.reuse, R12, PT ;  /* 0x0000000c0600720c */ /* 0x040fe20003f44070 */
[----:B------:R-:W-:Y:S01]  /*c0a0*/  @!P6 IMAD.MOV R3, RZ, RZ, -R3 ;  /* 0x000000ffff03e224 */ /* 0x000fe200078e0a03 */
[----:B------:R-:W-:Y:S01]  /*c0b0*/  IABS R4, R0 ;  /* 0x0000000000047213 */ /* 0x000fe20000000000 */
[----:B------:R-:W-:Y:S01]  /*c0c0*/  @!P0 IMAD.MOV R2, RZ, RZ, -R2 ;  /* 0x000000ffff028224 */ /* 0x000fe200078e0a02 */
[----:B------:R-:W-:Y:S01]  /*c0d0*/  ISETP.GT.U32.AND P0, PT, R6, R7, PT ;  /* 0x000000070600720c */ /* 0x000fe20003f04070 */
[----:B-1----:R-:W-:Y:S01]  /*c0e0*/  IMAD.MOV.U32 R8, RZ, RZ, R10 ;  /* 0x000000ffff087224 */ /* 0x002fe200078e000a */
[----:B------:R-:W-:Y:S01]  /*c0f0*/  IADD3 R10, R9, 0x19, RZ ;  /* 0x00000019090a7810 */ /* 0x000fe20007ffe0ff */
[----:B------:R-:W-:Y:S01]  /*c100*/  IMAD.HI.U32 R5, R27, R4, RZ ;  /* 0x000000041b057227 */ /* 0x000fe200078e00ff */
[----:B------:R-:W-:-:S03]  /*c110*/  ISETP.GE.AND P6, PT, R0, RZ, PT ;  /* 0x000000ff0000720c */ /* 0x000fc60003fc6270 */
[----:B------:R-:W-:Y:S01]  /*c120*/  @!P3 IMAD.MOV R8, RZ, RZ, -R8 ;  /* 0x000000ffff08b224 */ /* 0x000fe200078e0a08 */
[----:B------:R-:W-:Y:S01]  /*c130*/  ISETP.GT.U32.AND P3, PT, R6, R16, PT ;  /* 0x000000100600720c */ /* 0x000fe20003f64070 */
[--C-:B------:R-:W-:Y:S02]  /*c140*/  @!P2 IMAD.IADD R12, R12, 0x1, -R6.reuse ;  /* 0x000000010c0ca824 */ /* 0x100fe400078e0a06 */
[----:B------:R-:W-:Y:S01]  /*c150*/  IMAD.MOV R5, RZ, RZ, -R5 ;  /* 0x000000ffff057224 */ /* 0x000fe200078e0a05 */
[----:B------:R1:W-:Y:S01]  /*c160*/  STL [R1+0x100], R8 ;  /* 0x0001000801007387 */ /* 0x0003e20000100800 */
[----:B------:R-:W-:Y:S02]  /*c170*/  @!P0 IMAD.IADD R7, R7, 0x1, -R6 ;  /* 0x0000000107078824 */ /* 0x000fe400078e0a06 */
[----:B------:R-:W-:Y:S01]  /*c180*/  IMAD R4, R6, R5, R4 ;  /* 0x0000000506047224 */ /* 0x000fe200078e0204 */
[----:B------:R2:W-:Y:S01]  /*c190*/  STL [R1+0x140], R3 ;  /* 0x0001400301007387 */ /* 0x0005e20000100800 */
[----:B------:R-:W-:-:S03]  /*c1a0*/  IADD3 R5, R9, 0x16, RZ ;  /* 0x0000001609057810 */ /* 0x000fc60007ffe0ff */
[----:B------:R3:W-:Y:S01]  /*c1b0*/  STL [R1+0x170], R2 ;  /* 0x0001700201007387 */ /* 0x0007e20000100800 */
[----:B------:R-:W-:Y:S01]  /*c1c0*/  @!P3 IMAD.IADD R16, R16, 0x1, -R6 ;  /* 0x000000011010b824 */ /* 0x000fe200078e0a06 */
[----:B------:R-:W-:Y:S02]  /*c1d0*/  ISETP.GE.AND P3, PT, R10, RZ, PT ;  /* 0x000000ff0a00720c */ /* 0x000fe40003f66270 */
[----:B------:R-:W-:Y:S01]  /*c1e0*/  IABS R10, R10 ;  /* 0x0000000a000a7213 */ /* 0x000fe20000000000 */
[----:B-1----:R-:W-:Y:S01]  /*c1f0*/  IMAD.MOV.U32 R8, RZ, RZ, R16 ;  /* 0x000000ffff087224 */ /* 0x002fe200078e0010 */
[C---:B------:R-:W-:Y:S02]  /*c200*/  ISETP.GT.U32.AND P0, PT, R6.reuse, R4, PT ;  /* 0x000000040600720c */ /* 0x040fe40003f04070 */
[C---:B--2---:R-:W-:Y:S01]  /*c210*/  IADD3 R3, R9.reuse, 0x17, RZ ;  /* 0x0000001709037810 */ /* 0x044fe20007ffe0ff */
[----:B------:R-:W-:Y:S01]  /*c220*/  @!P1 IMAD.MOV R8, RZ, RZ, -R8 ;  /* 0x000000ffff089224 */ /* 0x000fe200078e0a08 */
[----:B---3--:R-:W-:Y:S01]  /*c230*/  IADD3 R2, R9, 0x18, RZ ;  /* 0x0000001809027810 */ /* 0x008fe20007ffe0ff */
[----:B------:R-:W-:Y:S01]  /*c240*/  IMAD.HI.U32 R17, R27, R10, RZ ;  /* 0x0000000a1b117227 */ /* 0x000fe200078e00ff */
[----:B------:R-:W-:-:S02]  /*c250*/  ISETP.GT.U32.AND P1, PT, R6, R7, PT ;  /* 0x000000070600720c */ /* 0x000fc40003f24070 */
[----:B------:R-:W-:Y:S01]  /*c260*/  ISETP.GE.AND P2, PT, R2, RZ, PT ;  /* 0x000000ff0200720c */ /* 0x000fe20003f46270 */
[----:B------:R1:W-:Y:S01]  /*c270*/  STL [R1+0x180], R8 ;  /* 0x0001800801007387 */ /* 0x0003e20000100800 */
[----:B------:R-:W-:Y:S01]  /*c280*/  IABS R2, R2 ;  /* 0x0000000200027213 */ /* 0x000fe20000000000 */
[----:B------:R-:W-:Y:S01]  /*c290*/  IMAD.MOV R17, RZ, RZ, -R17 ;  /* 0x000000ffff117224 */ /* 0x000fe200078e0a11 */
[----:B------:R-:W-:Y:S01]  /*c2a0*/  IABS R0, R3 ;  /* 0x0000000300007213 */ /* 0x000fe20000000000 */
[----:B------:R-:W-:-:S04]  /*c2b0*/  @!P0 IMAD.IADD R4, R4, 0x1, -R6 ;  /* 0x0000000104048824 */ /* 0x000fc800078e0a06 */
[----:B------:R-:W-:Y:S01]  /*c2c0*/  IMAD.HI.U32 R16, R27, R0, RZ ;  /* 0x000000001b107227 */ /* 0x000fe200078e00ff */
[----:B------:R-:W-:-:S03]  /*c2d0*/  ISETP.GT.U32.AND P0, PT, R6, R4, PT ;  /* 0x000000040600720c */ /* 0x000fc60003f04070 */
[----:B-1----:R-:W-:Y:S02]  /*c2e0*/  IMAD.MOV.U32 R8, RZ, RZ, R12 ;  /* 0x000000ffff087224 */ /* 0x002fe400078e000c */
[----:B------:R-:W-:-:S04]  /*c2f0*/  IMAD.HI.U32 R12, R27, R2, RZ ;  /* 0x000000021b0c7227 */ /* 0x000fc800078e00ff */
[----:B------:R-:W-:Y:S01]  /*c300*/  @!P4 IMAD.MOV R8, RZ, RZ, -R8 ;  /* 0x000000ffff08c224 */ /* 0x000fe200078e0a08 */
[----:B------:R-:W-:Y:S01]  /*c310*/  ISETP.GE.AND P4, PT, R3, RZ, PT ;  /* 0x000000ff0300720c */ /* 0x000fe20003f86270 */
[----:B------:R-:W-:Y:S02]  /*c320*/  IMAD.MOV R12, RZ, RZ, -R12 ;  /* 0x000000ffff0c7224 */ /* 0x000fe400078e0a0c */
[----:B------:R-:W-:Y:S01]  /*c330*/  @!P1 IMAD.IADD R7, R7, 0x1, -R6 ;  /* 0x0000000107079824 */ /* 0x000fe200078e0a06 */
[----:B------:R1:W-:Y:S01]  /*c340*/  STL [R1+0x178], R8 ;  /* 0x0001780801007387 */ /* 0x0003e20000100800 */
[C---:B------:R-:W-:Y:S01]  /*c350*/  IMAD R2, R6.reuse, R12, R2 ;  /* 0x0000000c06027224 */ /* 0x040fe200078e0202 */
[C---:B------:R-:W-:Y:S01]  /*c360*/  IADD3 R12, R9.reuse, 0x14, RZ ;  /* 0x00000014090c7810 */ /* 0x040fe20007ffe0ff */
[----:B------:R-:W-:Y:S01]  /*c370*/  IMAD R3, R6, R17, R10 ;  /* 0x0000001106037224 */ /* 0x000fe200078e020a */
[----:B------:R-:W-:Y:S01]  /*c380*/  IABS R10, R5 ;  /* 0x00000005000a7213 */ /* 0x000fe20000000000 */
[----:B------:R-:W-:Y:S01]  /*c390*/  @!P0 IMAD.IADD R4, R4, 0x1, -R6 ;  /* 0x0000000104048824 */ /* 0x000fe200078e0a06 */
[----:B------:R-:W-:Y:S01]  /*c3a0*/  IABS R21, R12 ;  /* 0x0000000c00157213 */ /* 0x000fe20000000000 */
[----:B------:R-:W-:Y:S01]  /*c3b0*/  IMAD.MOV R16, RZ, RZ, -R16 ;  /* 0x000000ffff107224 */ /* 0x000fe200078e0a10 */
[C---:B------:R-:W-:Y:S01]  /*c3c0*/  ISETP.GT.U32.AND P1, PT, R6.reuse, R3, PT ;  /* 0x000000030600720c */ /* 0x040fe20003f24070 */
[----:B-1----:R-:W-:Y:S01]  /*c3d0*/  IMAD.MOV.U32 R8, RZ, RZ, R7 ;  /* 0x000000ffff087224 */ /* 0x002fe200078e0007 */
[----:B------:R-:W-:Y:S01]  /*c3e0*/  IADD3 R7, R9, 0x15, RZ ;  /* 0x0000001509077810 */ /* 0x000fe20007ffe0ff */
[----:B------:R-:W-:-:S02]  /*c3f0*/  IMAD R0, R6, R16, R0 ;  /* 0x0000001006007224 */ /* 0x000fc400078e0200 */
[----:B------:R-:W-:Y:S01]  /*c400*/  @!P5 IMAD.MOV R8, RZ, RZ, -R8 ;  /* 0x000000ffff08d224 */ /* 0x000fe200078e0a08 */
[C---:B------:R-:W-:Y:S01]  /*c410*/  ISETP.GT.U32.AND P5, PT, R6.reuse, R2, PT ;  /* 0x000000020600720c */ /* 0x040fe20003fa4070 */
[----:B------:R-:W-:Y:S01]  /*c420*/  IMAD.HI.U32 R16, R27, R10, RZ ;  /* 0x0000000a1b107227 */ /* 0x000fe200078e00ff */
[C---:B------:R-:W-:Y:S02]  /*c430*/  ISETP.GT.U32.AND P0, PT, R6.reuse, R0, PT ;  /* 0x000000000600720c */ /* 0x040fe40003f04070 */
[----:B------:R1:W-:Y:S01]  /*c440*/  STL [R1+0x150], R8 ;  /* 0x0001500801007387 */ /* 0x0003e20000100800 */
[----:B------:R-:W-:Y:S01]  /*c450*/  IMAD.MOV R16, RZ, RZ, -R16 ;  /* 0x000000ffff107224 */ /* 0x000fe200078e0a10 */
[----:B------:R-:W-:Y:S01]  /*c460*/  IABS R18, R7 ;  /* 0x0000000700127213 */ /* 0x000fe20000000000 */
[----:B------:R-:W-:Y:S02]  /*c470*/  @!P1 IMAD.IADD R3, R3, 0x1, -R6 ;  /* 0x0000000103039824 */ /* 0x000fe400078e0a06 */
[----:B------:R-:W-:-:S02]  /*c480*/  IMAD R10, R6, R16, R10 ;  /* 0x00000010060a7224 */ /* 0x000fc400078e020a */
[----:B------:R-:W-:Y:S01]  /*c490*/  IMAD.HI.U32 R16, R27, R18, RZ ;  /* 0x000000121b107227 */ /* 0x000fe200078e00ff */
[----:B------:R-:W-:-:S03]  /*c4a0*/  ISETP.GT.U32.AND P1, PT, R6, R3, PT ;  /* 0x000000030600720c */ /* 0x000fc60003f24070 */
[----:B------:R-:W-:Y:S02]  /*c4b0*/  @!P5 IMAD.IADD R2, R2, 0x1, -R6 ;  /* 0x000000010202d824 */ /* 0x000fe400078e0a06 */
[----:B-1----:R-:W-:Y:S01]  /*c4c0*/  IMAD.MOV.U32 R8, RZ, RZ, R4 ;  /* 0x000000ffff087224 */ /* 0x002fe200078e0004 */
[----:B------:R-:W-:Y:S01]  /*c4d0*/  IADD3 R4, R9, 0x13, RZ ;  /* 0x0000001309047810 */ /* 0x000fe20007ffe0ff */
[----:B------:R-:W-:Y:S01]  /*c4e0*/  @!P0 IMAD.IADD R0, R0, 0x1, -R6 ;  /* 0x0000000100008824 */ /* 0x000fe200078e0a06 */
[C---:B------:R-:W-:Y:S01]  /*c4f0*/  ISETP.GT.U32.AND P5, PT, R6.reuse, R2, PT ;  /* 0x000000020600720c */ /* 0x040fe20003fa4070 */
[----:B------:R-:W-:Y:S01]  /*c500*/  @!P6 IMAD.MOV R8, RZ, RZ, -R8 ;  /* 0x000000ffff08e224 */ /* 0x000fe200078e0a08 */
[----:B------:R-:W-:Y:S01]  /*c510*/  ISETP.GE.AND P6, PT, R5, RZ, PT ;  /* 0x000000ff0500720c */ /* 0x000fe20003fc6270 */
[----:B------:R-:W-:Y:S01]  /*c520*/  IMAD.HI.U32 R17, R27, R21, RZ ;  /* 0x000000151b117227 */ /* 0x000fe200078e00ff */
[C---:B------:R-:W-:Y:S02]  /*c530*/  ISETP.GT.U32.AND P0, PT, R6.reuse, R0, PT ;  /* 0x000000000600720c */ /* 0x040fe40003f04070 */
[----:B------:R1:W-:Y:S01]  /*c540*/  STL [R1+0x138], R8 ;  /* 0x0001380801007387 */ /* 0x0003e20000100800 */
[----:B------:R-:W-:Y:S01]  /*c550*/  @!P1 IMAD.IADD R3, R3, 0x1, -R6 ;  /* 0x0000000103039824 */ /* 0x000fe200078e0a06 */
[----:B------:R-:W-:Y:S01]  /*c560*/  ISETP.GT.U32.AND P1, PT, R6, R10, PT ;  /* 0x0000000a0600720c */ /* 0x000fe20003f24070 */
[----:B------:R-:W-:-:S02]  /*c570*/  IMAD.MOV R16, RZ, RZ, -R16 ;  /* 0x000000ffff107224 */ /* 0x000fc400078e0a10 */
[----:B------:R-:W-:Y:S01]  /*c580*/  @!P3 IMAD.MOV R3, RZ, RZ, -R3 ;  /* 0x000000ffff03b224 */ /* 0x000fe200078e0a03 */
[----:B------:R-:W-:Y:S01]  /*c590*/  ISETP.GE.AND P3, PT, R7, RZ, PT ;  /* 0x000000ff0700720c */ /* 0x000fe20003f66270 */
[----:B------:R-:W-:Y:S01]  /*c5a0*/  @!P5 IMAD.IADD R2, R2, 0x1, -R6 ;  /* 0x000000010202d824 */ /* 0x000fe200078e0a06 */
[----:B------:R-:W-:Y:S01]  /*c5b0*/  ISETP.GE.AND P5, PT, R12, RZ, PT ;  /* 0x000000ff0c00720c */ /* 0x000fe20003fa6270 */
[----:B------:R-:W-:Y:S01]  /*c5c0*/  IMAD.MOV R17, RZ, RZ, -R17 ;  /* 0x000000ffff117224 */ /* 0x000fe200078e0a11 */
[----:B------:R0:W-:Y:S01]  /*c5d0*/  STL [R1+0x130], R3 ;  /* 0x0001300301007387 */ /* 0x0001e20000100800 */
[----:B-1----:R-:W-:Y:S01]  /*c5e0*/  IMAD.MOV.U32 R8, RZ, RZ, R2 ;  /* 0x000000ffff087224 */ /* 0x002fe200078e0002 */
[----:B------:R-:W-:Y:S01]  /*c5f0*/  IABS R2, R4 ;  /* 0x0000000400027213 */ /* 0x000fe20000000000 */
[----:B------:R-:W-:Y:S02]  /*c600*/  IMAD R18, R6, R16, R18 ;  /* 0x0000001006127224 */ /* 0x000fe400078e0212 */
[----:B------:R-:W-:Y:S01]  /*c610*/  @!P2 IMAD.MOV R8, RZ, RZ, -R8 ;  /* 0x000000ffff08a224 */ /* 0x000fe200078e0a08 */
[----:B------:R-:W-:Y:S01]  /*c620*/  ISETP.GE.AND P2, PT, R4, RZ, PT ;  /* 0x000000ff0400720c */ /* 0x000fe20003f46270 */
[----:B------:R-:W-:-:S02]  /*c630*/  @!P1 IMAD.IADD R10, R10, 0x1, -R6 ;  /* 0x000000010a0a9824 */ /* 0x000fc400078e0a06 */
[----:B------:R-:W-:Y:S01]  /*c640*/  IMAD R21, R6, R17, R21 ;  /* 0x0000001106157224 */ /* 0x000fe200078e0215 */
[----:B------:R-:W-:Y:S01]  /*c650*/  STL [R1+0xf4], R8 ;  /* 0x0000f40801007387 */ /* 0x000fe20000100800 */
[----:B------:R-:W-:Y:S01]  /*c660*/  @!P0 IMAD.IADD R0, R0, 0x1, -R6 ;  /* 0x0000000100008824 */ /* 0x000fe200078e0a06 */
[C---:B------:R-:W-:Y:S01]  /*c670*/  ISETP.GT.U32.AND P1, PT, R6.reuse, R10, PT ;  /* 0x0000000a0600720c */ /* 0x040fe20003f24070 */
[----:B0-----:R0:W1:Y:S01]  /*c680*/  MUFU.RCP R3, R22 ;  /* 0x0000001600037308 */ /* 0x0010620000001000 */
[----:B------:R-:W2:Y:S01]  /*c690*/  LDL R23, [R1+0xb6c] ;  /* 0x000b6c0001177983 */ /* 0x000ea20000100800 */
[----:B------:R-:W-:Y:S01]  /*c6a0*/  ISETP.GT.U32.AND P0, PT, R6, R18, PT ;  /* 0x000000120600720c */ /* 0x000fe20003f04070 */
[----:B------:R-:W-:-:S04]  /*c6b0*/  IMAD.MOV.U32 R5, RZ, RZ, R0 ;  /* 0x000000ffff057224 */ /* 0x000fc800078e0000 */
[----:B------:R-:W-:Y:S01]  /*c6c0*/  @!P4 IMAD.MOV R5, RZ, RZ, -R5 ;  /* 0x000000ffff05c224 */ /* 0x000fe200078e0a05 */
[----:B0-----:R-:W-:-:S04]  /*c6d0*/  IADD3 R22, R9, 0x11, RZ ;  /* 0x0000001109167810 */ /* 0x001fc80007ffe0ff */
[--C-:B------:R-:W-:Y:S01]  /*c6e0*/  @!P1 IMAD.IADD R10, R10, 0x1, -R6.reuse ;  /* 0x000000010a0a9824 */ /* 0x100fe200078e0a06 */
[----:B------:R-:W-:Y:S02]  /*c6f0*/  ISETP.GT.U32.AND P1, PT, R6, R21, PT ;  /* 0x000000150600720c */ /* 0x000fe40003f24070 */
[----:B------:R-:W-:Y:S01]  /*c700*/  @!P0 IMAD.IADD R18, R18, 0x1, -R6 ;  /* 0x0000000112128824 */ /* 0x000fe200078e0a06 */
[----:B------:R-:W-:Y:S02]  /*c710*/  ISETP.GE.AND P4, PT, R19, RZ, PT ;  /* 0x000000ff1300720c */ /* 0x000fe40003f86270 */
[----:B------:R-:W-:Y:S01]  /*c720*/  IABS R19, R19 ;  /* 0x0000001300137213 */ /* 0x000fe20000000000 */
[----:B------:R-:W-:Y:S01]  /*c730*/  IMAD.HI.U32 R16, R27, R2, RZ ;  /* 0x000000021b107227 */ /* 0x000fe200078e00ff */
[----:B------:R-:W-:Y:S02]  /*c740*/  IABS R0, R22 ;  /* 0x0000001600007213 */ /* 0x000fe40000000000 */
[----:B------:R-:W-:-:S04]  /*c750*/  ISETP.GT.U32.AND P0, PT, R6, R18, PT ;  /* 0x000000120600720c */ /* 0x000fc80003f04070 */
[----:B------:R-:W-:Y:S01]  /*c760*/  @!P1 IMAD.IADD R21, R21, 0x1, -R6 ;  /* 0x0000000115159824 */ /* 0x000fe200078e0a06 */
[----:B-1----:R-:W-:Y:S01]  /*c770*/  IADD3 R4, R3, 0xffffffe, RZ ;  /* 0x0ffffffe03047810 */ /* 0x002fe20007ffe0ff */
[----:B------:R-:W-:-:S03]  /*c780*/  IMAD.HI.U32 R12, R27, R19, RZ ;  /* 0x000000131b0c7227 */ /* 0x000fc600078e00ff */
[C---:B------:R-:W-:Y:S01]  /*c790*/  ISETP.GT.U32.AND P1, PT, R6.reuse, R21, PT ;  /* 0x000000150600720c */ /* 0x040fe20003f24070 */
[----:B------:R-:W-:Y:S02]  /*c7a0*/  IMAD.MOV.U32 R3, RZ, RZ, R0 ;  /* 0x000000ffff037224 */ /* 0x000fe400078e0000 */
[----:B------:R-:W-:Y:S01]  /*c7b0*/  IMAD.MOV R16, RZ, RZ, -R16 ;  /* 0x000000ffff107224 */ /* 0x000fe200078e0a10 */
[----:B------:R0:W-:Y:S01]  /*c7c0*/  STL [R1+0xf8], R5 ;  /* 0x0000f80501007387 */ /* 0x0001e20000100800 */
[----:B------:R-:W-:Y:S01]  /*c7d0*/  IMAD.MOV R12, RZ, RZ, -R12 ;  /* 0x000000ffff0c7224 */ /* 0x000fe200078e0a0c */
[----:B------:R-:W-:Y:S01]  /*c7e0*/  IADD3 R0, R9, 0x10, RZ ;  /* 0x0000001009007810 */ /* 0x000fe20007ffe0ff */
[C---:B------:R-:W-:Y:S02]  /*c7f0*/  IMAD R2, R6.reuse, R16, R2 ;  /* 0x0000001006027224 */ /* 0x040fe400078e0202 */
[----:B------:R-:W-:Y:S01]  /*c800*/  IMAD R19, R6, R12, R19 ;  /* 0x0000000c06137224 */ /* 0x000fe200078e0213 */
[----:B0-----:R0:W1:Y:S01]  /*c810*/  F2I.FTZ.U32.TRUNC.NTZ R5, R4 ;  /* 0x0000000400057305 */ /* 0x001062000021f000 */
[----:B------:R-:W-:Y:S01]  /*c820*/  IABS R7, R0 ;  /* 0x0000000000077213 */ /* 0x000fe20000000000 */
[----:B------:R-:W-:Y:S01]  /*c830*/  @!P0 IMAD.IADD R18, R18, 0x1, -R6 ;  /* 0x0000000112128824 */ /* 0x000fe200078e0a06 */
[----:B------:R-:W-:Y:S01]  /*c840*/  ISETP.GT.U32.AND P0, PT, R6, R2, PT ;  /* 0x000000020600720c */ /* 0x000fe20003f04070 */
[----:B0-----:R-:W-:-:S04]  /*c850*/  IMAD.HI.U32 R4, R27, R3, RZ ;  /* 0x000000031b047227 */ /* 0x001fc800078e00ff */
[----:B------:R-:W-:Y:S02]  /*c860*/  IMAD.MOV R4, RZ, RZ, -R4 ;  /* 0x000000ffff047224 */ /* 0x000fe400078e0a04 */
[----:B------:R-:W-:Y:S01]  /*c870*/  @!P1 IMAD.IADD R21, R21, 0x1, -R6 ;  /* 0x0000000115159824 */ /* 0x000fe200078e0a06 */
[C---:B------:R-:W-:Y:S01]  /*c880*/  ISETP.GT.U32.AND P1, PT, R6.reuse, R19, PT ;  /* 0x000000130600720c */ /* 0x040fe20003f24070 */
[----:B------:R-:W-:Y:S02]  /*c890*/  IMAD R3, R6, R4, R3 ;  /* 0x0000000406037224 */ /* 0x000fe400078e0203 */
[----:B------:R-:W-:-:S04]  /*c8a0*/  IMAD.HI.U32 R4, R27, R7, RZ ;  /* 0x000000071b047227 */ /* 0x000fc800078e00ff */
[----:B------:R-:W-:Y:S02]  /*c8b0*/  IMAD.MOV R26, RZ, RZ, -R4 ;  /* 0x000000ffff1a7224 */ /* 0x000fe400078e0a04 */
[--C-:B------:R-:W-:Y:S02]  /*c8c0*/  @!P0 IMAD.IADD R2, R2, 0x1, -R6.reuse ;  /* 0x0000000102028824 */ /* 0x100fe400078e0a06 */
[C---:B------:R-:W-:Y:S01]  /*c8d0*/  IMAD R7, R6.reuse, R26, R7 ;  /* 0x0000001a06077224 */ /* 0x040fe200078e0207 */
[----:B------:R-:W-:Y:S01]  /*c8e0*/  ISETP.GT.U32.AND P0, PT, R6, R3, PT ;  /* 0x000000030600720c */ /* 0x000fe20003f04070 */
[----:B------:R-:W-:-:S03]  /*c8f0*/  @!P1 IMAD.IADD R19, R19, 0x1, -R6 ;  /* 0x0000000113139824 */ /* 0x000fc600078e0a06 */
[C---:B------:R-:W-:Y:S01]  /*c900*/  ISETP.GT.U32.AND P1, PT, R6.reuse, R7, PT ;  /* 0x000000070600720c */ /* 0x040fe20003f24070 */
[----:B------:R-:W-:Y:S02]  /*c910*/  IMAD.MOV.U32 R11, RZ, RZ, R10 ;  /* 0x000000ffff0b7224 */ /* 0x000fe400078e000a */
[----:B------:R-:W-:Y:S01]  /*c920*/  IMAD.MOV.U32 R8, RZ, RZ, R18 ;  /* 0x000000ffff087224 */ /* 0x000fe200078e0012 */
[----:B------:R-:W-:Y:S01]  /*c930*/  IADD3 R12, R9, 0xf, RZ ;  /* 0x0000000f090c7810 */ /* 0x000fe20007ffe0ff */
[----:B-1----:R-:W-:Y:S02]  /*c940*/  IMAD.MOV R25, RZ, RZ, -R5 ;  /* 0x000000ffff197224 */ /* 0x002fe400078e0a05 */
[----:B------:R-:W-:Y:S02]  /*c950*/  @!P6 IMAD.MOV R11, RZ, RZ, -R11 ;  /* 0x000000ffff0be224 */ /* 0x000fe400078e0a0b */
[----:B------:R-:W-:Y:S01]  /*c960*/  @!P0 IMAD.IADD R3, R3, 0x1, -R6 ;  /* 0x0000000103038824 */ /* 0x000fe200078e0a06 */
[----:B------:R-:W-:Y:S01]  /*c970*/  ISETP.GT.U32.AND P0, PT, R6, R2, PT ;  /* 0x000000020600720c */ /* 0x000fe20003f04070 */
[----:B------:R-:W-:Y:S01]  /*c980*/  @!P3 IMAD.MOV R8, RZ, RZ, -R8 ;  /* 0x000000ffff08b224 */ /* 0x000fe200078e0a08 */
[----:B------:R-:W-:Y:S01]  /*c990*/  IABS R16, R9 ;  /* 0x0000000900107213 */ /* 0x000fe20000000000 */
[----:B------:R-:W-:Y:S01]  /*c9a0*/  @!P1 IMAD.IADD R7, R7, 0x1, -R6 ;  /* 0x0000000107079824 */ /* 0x000fe200078e0a06 */
[----:B------:R-:W-:Y:S01]  /*c9b0*/  IABS R24, R12 ;  /* 0x0000000c00187213 */ /* 0x000fe20000000000 */
[----:B------:R-:W-:-:S02]  /*c9c0*/  IMAD R25, R25, R29, RZ ;  /* 0x0000001d19197224 */ /* 0x000fc400078e02ff */
[----:B------:R-:W-:Y:S01]  /*c9d0*/  IMAD.MOV.U32 R4, RZ, RZ, RZ ;  /* 0x000000ffff047224 */ /* 0x000fe200078e00ff */
[----:B------:R-:W-:-:S03]  /*c9e0*/  ISETP.GT.U32.AND P1, PT, R6, R7, PT ;  /* 0x000000070600720c */ /* 0x000fc60003f24070 */
[----:B------:R-:W-:-:S04]  /*c9f0*/  IMAD.HI.U32 R25, R5, R25, R4 ;  /* 0x0000001905197227 */ /* 0x000fc800078e0004 */
[----:B------:R-:W-:-:S04]  /*ca00*/  IMAD.HI.U32 R5, R27, R16, RZ ;  /* 0x000000101b057227 */ /* 0x000fc800078e00ff */
[----:B------:R-:W-:Y:S02]  /*ca10*/  IMAD.MOV.U32 R4, RZ, RZ, R24 ;  /* 0x000000ffff047224 */ /* 0x000fe400078e0018 */
[----:B------:R-:W-:Y:S02]  /*ca20*/  IMAD.MOV R10, RZ, RZ, -R5 ;  /* 0x000000ffff0a7224 */ /* 0x000fe400078e0a05 */
[----:B------:R-:W-:-:S04]  /*ca30*/  IMAD.HI.U32 R5, R27, R4, RZ ;  /* 0x000000041b057227 */ /* 0x000fc800078e00ff */
[----:B------:R-:W-:Y:S02]  /*ca40*/  @!P0 IMAD.IADD R2, R2, 0x1, -R6 ;  /* 0x0000000102028824 */ /* 0x000fe400078e0a06 */
[----:B------:R-:W-:Y:S02]  /*ca50*/  IMAD.MOV R5, RZ, RZ, -R5 ;  /* 0x000000ffff057224 */ /* 0x000fe400078e0a05 */
[C---:B------:R-:W-:Y:S02]  /*ca60*/  IMAD R10, R6.reuse, R10, R16 ;  /* 0x0000000a060a7224 */ /* 0x040fe400078e0210 */
[----:B------:R-:W-:Y:S02]  /*ca70*/  @!P1 IMAD.IADD R7, R7, 0x1, -R6 ;  /* 0x0000000107079824 */ /* 0x000fe400078e0a06 */
[----:B------:R-:W-:Y:S01]  /*ca80*/  IMAD R16, R6, R5, R4 ;  /* 0x0000000506107224 */ /* 0x000fe200078e0204 */
[C---:B------:R-:W-:Y:S02]  /*ca90*/  IADD3 R4, R9.reuse, 0xa, RZ ;  /* 0x0000000a09047810 */ /* 0x040fe40007ffe0ff */
[----:B------:R-:W-:Y:S01]  /*caa0*/  IADD3 R28, R9, 0xb, RZ ;  /* 0x0000000b091c7810 */ /* 0x000fe20007ffe0ff */
[----:B--2---:R-:W-:Y:S04]  /*cab0*/  STL [R1+0xd08], R23 ;  /* 0x000d081701007387 */ /* 0x004fe80000100800 */
[----:B------:R-:W-:Y:S04]  /*cac0*/  STL [R1+0x98], R11 ;  /* 0x0000980b01007387 */ /* 0x000fe80000100800 */
[----:B------:R0:W-:Y:S01]  /*cad0*/  STL [R1+0x88], R8 ;  /* 0x0000880801007387 */ /* 0x0001e20000100800 */
[----:B------:R-:W-:Y:S01]  /*cae0*/  IABS R17, R23 ;  /* 0x0000001700117213 */ /* 0x000fe20000000000 */
[----:B0-----:R-:W-:-:S04]  /*caf0*/  IMAD.MOV.U32 R8, RZ, RZ, R21 ;  /* 0x000000ffff087224 */ /* 0x001fc800078e0015 */
[----:B------:R-:W-:Y:S02]  /*cb00*/  @!P5 IMAD.MOV R8, RZ, RZ, -R8 ;  /* 0x000000ffff08d224 */ /* 0x000fe400078e0a08 */
[----:B------:R-:W-:-:S03]  /*cb10*/  IMAD.HI.U32 R25, R25, R17, RZ ;  /* 0x0000001119197227 */ /* 0x000fc600078e00ff */
[----:B------:R0:W-:Y:S01]  /*cb20*/  STL [R1+0x84], R8 ;  /* 0x0000840801007387 */ /* 0x0001e20000100800 */
[----:B------:R-:W-:Y:S02]  /*cb30*/  IMAD.MOV R25, RZ, RZ, -R25 ;  /* 0x000000ffff197224 */ /* 0x000fe400078e0a19 */
[----:B0-----:R-:W-:-:S04]  /*cb40*/  IMAD.MOV.U32 R8, RZ, RZ, R2 ;  /* 0x000000ffff087224 */ /* 0x001fc800078e0002 */
[----:B------:R-:W-:Y:S01]  /*cb50*/  @!P2 IMAD.MOV R8, RZ, RZ, -R8 ;  /* 0x000000ffff08a224 */ /* 0x000fe200078e0a08 */
[----:B------:R-:W-:Y:S01]  /*cb60*/  STL [R1+0xd10], R7 ;  /* 0x000d100701007387 */ /* 0x000fe20000100800 */
[----:B------:R-:W-:Y:S01]  /*cb70*/  IMAD R24, R29, R25, R17 ;  /* 0x000000191d187224 */ /* 0x000fe200078e0211 */
[----:B------:R-:W-:Y:S02]  /*cb80*/  IABS R25, R28 ;  /* 0x0000001c00197213 */ /* 0x000fe40000000000 */
[----:B------:R-:W-:Y:S04]  /*cb90*/  STL [R1+0x70], R8 ;  /* 0x0000700801007387 */ /* 0x000fe80000100800 */
[----:B------:R-:W-:Y:S04]  /*cba0*/  STL [R1+0x3c], R4 ;  /* 0x00003c0401007387 */ /* 0x000fe80000100800 */
[----:B------:R0:W-:Y:S04]  /*cbb0*/  STL [R1+0xd0c], R28 ;  /* 0x000d0c1c01007387 */ /* 0x0001e80000100800 */
[----:B0-----:R-:W2:Y:S01]  /*cbc0*/  LDL R28, [R1+0x274] ;  /* 0x00027400011c7983 */ /* 0x001ea20000100800 */
[----:B------:R-:W-:-:S02]  /*cbd0*/  ISETP.GT.U32.AND P6, PT, R6, R3, PT ;  /* 0x000000030600720c */ /* 0x000fc40003fc4070 */
[C---:B------:R-:W-:Y:S02]  /*cbe0*/  ISETP.GT.U32.AND P0, PT, R6.reuse, R10, PT ;  /* 0x0000000a0600720c */ /* 0x040fe40003f04070 */
[----:B------:R-:W-:Y:S02]  /*cbf0*/  ISETP.GT.U32.AND P1, PT, R29, R24, PT ;  /* 0x000000181d00720c */ /* 0x000fe40003f24070 */
[----:B------:R-:W-:-:S07]  /*cc00*/  ISETP.GT.U32.AND P3, PT, R6, R19, PT ;  /* 0x000000130600720c */ /* 0x000fce0003f64070 */
[--C-:B------:R-:W-:Y:S01]  /*cc10*/  @!P6 IMAD.IADD R3, R3, 0x1, -R6.reuse ;  /* 0x000000010303e824 */ /* 0x100fe200078e0a06 */
[----:B------:R-:W-:Y:S01]  /*cc20*/  ISETP.GE.AND P6, PT, R12, RZ, PT ;  /* 0x000000ff0c00720c */ /* 0x000fe20003fc6270 */
[----:B------:R-:W-:Y:S01]  /*cc30*/  @!P0 IMAD.IADD R10, R10, 0x1, -R6 ;  /* 0x000000010a0a8824 */ /* 0x000fe200078e0a06 */
[----:B------:R-:W-:Y:S01]  /*cc40*/  IADD3 R12, R9, 0xe, RZ ;  /* 0x0000000e090c7810 */ /* 0x000fe20007ffe0ff */
[----:B------:R-:W-:-:S03]  /*cc50*/  @!P1 IMAD.IADD R24, R24, 0x1, -R29 ;  /* 0x0000000118189824 */ /* 0x000fc600078e0a1d */
[----:B------:R-:W-:Y:S02]  /*cc60*/  ISETP.GE.AND P0, PT, R12, RZ, PT ;  /* 0x000000ff0c00720c */ /* 0x000fe40003f06270 */
[----:B------:R-:W-:Y:S02]  /*cc70*/  IABS R12, R12 ;  /* 0x0000000c000c7213 */ /* 0x000fe40000000000 */
[----:B------:R-:W-:Y:S02]  /*cc80*/  ISETP.GT.U32.AND P2, PT, R6, R10, PT ;  /* 0x0000000a0600720c */ /* 0x000fe40003f44070 */
[----:B------:R-:W-:Y:S01]  /*cc90*/  ISETP.GT.U32.AND P1, PT, R29, R24, PT ;  /* 0x000000181d00720c */ /* 0x000fe20003f24070 */
[----:B------:R-:W-:-:S04]  /*cca0*/  IMAD.HI.U32 R5, R27, R12, RZ ;  /* 0x0000000c1b057227 */ /* 0x000fc800078e00ff */
[----:B------:R-:W-:Y:S02]  /*ccb0*/  IMAD.MOV R5, RZ, RZ, -R5 ;  /* 0x000000ffff057224 */ /* 0x000fe400078e0a05 */
[----:B------:R-:W-:Y:S01]  /*ccc0*/  @!P3 IMAD.IADD R19, R19, 0x1, -R6 ;  /* 0x000000011313b824 */ /* 0x000fe200078e0a06 */
[----:B------:R-:W-:Y:S01]  /*ccd0*/  ISETP.GE.AND P3, PT, R0, RZ, PT ;  /* 0x000000ff0000720c */ /* 0x000fe20003f66270 */
[----:B------:R-:W-:Y:S01]  /*cce0*/  IMAD R12, R6, R5, R12 ;  /* 0x00000005060c7224 */ /* 0x000fe200078e020c */
[----:B------:R-:W-:Y:S01]  /*ccf0*/  IADD3 R0, R9, 0xd, RZ ;  /* 0x0000000d09007810 */ /* 0x000fe20007ffe0ff */
[----:B------:R-:W-:Y:S01]  /*cd00*/  @!P2 IMAD.IADD R10, R10, 0x1, -R6 ;  /* 0x000000010a0aa824 */ /* 0x000fe200078e0a06 */
[----:B------:R-:W-:Y:S01]  /*cd10*/  ISETP.GT.U32.AND P2, PT, R6, R16, PT ;  /* 0x000000100600720c */ /* 0x000fe20003f44070 */
[----:B------:R-:W-:Y:S01]  /*cd20*/  @!P1 IMAD.IADD R24, R24, 0x1, -R29 ;  /* 0x0000000118189824 */ /* 0x000fe200078e0a1d */
[----:B------:R-:W-:Y:S02]  /*cd30*/  IABS R17, R0 ;  /* 0x0000000000117213 */ /* 0x000fe40000000000 */
[----:B------:R-:W-:-:S02]  /*cd40*/  ISETP.GT.U32.AND P1, PT, R6, R12, PT ;  /* 0x0000000c0600720c */ /* 0x000fc40003f24070 */
[----:B------:R-:W-:Y:S01]  /*cd50*/  IABS R18, R4 ;  /* 0x0000000400127213 */ /* 0x000fe20000000000 */
[----:B------:R-:W-:Y:S01]  /*cd60*/  IMAD.HI.U32 R4, R27, R17, RZ ;  /* 0x000000111b047227 */ /* 0x000fe200078e00ff */
[----:B------:R-:W-:-:S03]  /*cd70*/  IADD3 R2, R9, 0xc, RZ ;  /* 0x0000000c09027810 */ /* 0x000fc60007ffe0ff */
[----:B------:R-:W-:Y:S02]  /*cd80*/  IMAD.MOV R4, RZ, RZ, -R4 ;  /* 0x000000ffff047224 */ /* 0x000fe400078e0a04 */
[--C-:B------:R-:W-:Y:S01]  /*cd90*/  @!P2 IMAD.IADD R16, R16, 0x1, -R6.reuse ;  /* 0x000000011010a824 */ /* 0x100fe200078e0a06 */
[----:B------:R-:W-:Y:S01]  /*cda0*/  ISETP.GE.AND P5, PT, R22, RZ, PT ;  /* 0x000000ff1600720c */ /* 0x000fe20003fa6270 */
[----:B------:R-:W-:Y:S01]  /*cdb0*/  IMAD R17, R6, R4, R17 ;  /* 0x0000000406117224 */ /* 0x000fe200078e0211 */
[----:B------:R-:W-:Y:S01]  /*cdc0*/  IABS R26, R2 ;  /* 0x00000002001a7213 */ /* 0x000fe20000000000 */
[----:B------:R-:W-:Y:S01]  /*cdd0*/  @!P1 IMAD.IADD R12, R12, 0x1, -R6 ;  /* 0x000000010c0c9824 */ /* 0x000fe200078e0a06 */
[----:B------:R-:W-:Y:S01]  /*cde0*/  ISETP.GT.U32.AND P1, PT, R6, R16, PT ;  /* 0x000000100600720c */ /* 0x000fe20003f24070 */
[----:B------:R-:W-:-:S04]  /*cdf0*/  IMAD.HI.U32 R4, R27, R18, RZ ;  /* 0x000000121b047227 */ /* 0x000fc800078e00ff */
[----:B------:R-:W-:-:S04]  /*ce00*/  IMAD.HI.U32 R5, R27, R25, RZ ;  /* 0x000000191b057227 */ /* 0x000fc800078e00ff */
[----:B------:R-:W-:Y:S02]  /*ce10*/  IMAD.MOV R4, RZ, RZ, -R4 ;  /* 0x000000ffff047224 */ /* 0x000fe400078e0a04 */
[----:B------:R-:W-:-:S04]  /*ce20*/  IMAD.HI.U32 R21, R27, R26, RZ ;  /* 0x0000001a1b157227 */ /* 0x000fc800078e00ff */
[----:B------:R-:W-:Y:S02]  /*ce30*/  IMAD.MOV R5, RZ, RZ, -R5 ;  /* 0x000000ffff057224 */ /* 0x000fe400078e0a05 */
[C---:B------:R-:W-:Y:S02]  /*ce40*/  IMAD R18, R6.reuse, R4, R18 ;  /* 0x0000000406127224 */ /* 0x040fe400078e0212 */
[----:B------:R-:W-:Y:S02]  /*ce50*/  IMAD.MOV.U32 R7, RZ, RZ, R19 ;  /* 0x000000ffff077224 */ /* 0x000fe400078e0013 */
[----:B------:R-:W-:Y:S02]  /*ce60*/  IMAD.MOV R21, RZ, RZ, -R21 ;  /* 0x000000ffff157224 */ /* 0x000fe400078e0a15 */
[----:B------:R-:W-:Y:S02]  /*ce70*/  IMAD R25, R6, R5, R25 ;  /* 0x0000000506197224 */ /* 0x000fe400078e0219 */
[----:B------:R-:W-:-:S02]  /*ce80*/  @!P4 IMAD.MOV R7, RZ, RZ, -R7 ;  /* 0x000000ffff07c224 */ /* 0x000fc400078e0a07 */
[----:B------:R-:W-:Y:S02]  /*ce90*/  IMAD R26, R6, R21, R26 ;  /* 0x00000015061a7224 */ /* 0x000fe400078e021a */
[----:B------:R-:W-:Y:S02]  /*cea0*/  @!P5 IMAD.MOV R3, RZ, RZ, -R3 ;  /* 0x000000ffff03d224 */ /* 0x000fe400078e0a03 */
[--C-:B------:R-:W-:Y:S01]  /*ceb0*/  @!P1 IMAD.IADD R16, R16, 0x1, -R6.reuse ;  /* 0x0000000110109824 */ /* 0x100fe200078e0a06 */
[----:B------:R-:W-:Y:S01]  /*cec0*/  ISETP.GT.U32.AND P1, PT, R6, R25, PT ;  /* 0x000000190600720c */ /* 0x000fe20003f24070 */
[----:B------:R-:W-:Y:S04]  /*ced0*/  STL [R1+0xd14], R10 ;  /* 0x000d140a01007387 */ /* 0x000fe80000100800 */
[----:B------:R-:W-:Y:S04]  /*cee0*/  STL [R1+0xd18], R24 ;  /* 0x000d181801007387 */ /* 0x000fe80000100800 */
[----:B------:R-:W-:Y:S04]  /*cef0*/  STL [R1+0x38], R7 ;  /* 0x0000380701007387 */ /* 0x000fe80000100800 */
[----:B------:R0:W-:Y:S01]  /*cf00*/  STL [R1+0x34], R3 ;  /* 0x0000340301007387 */ /* 0x0001e20000100800 */
[----:B------:R-:W-:Y:S01]  /*cf10*/  @!P1 IMAD.IADD R25, R25, 0x1, -R6 ;  /* 0x0000000119199824 */ /* 0x000fe200078e0a06 */
[----:B------:R-:W-:-:S02]  /*cf20*/  ISETP.GE.AND P1, PT, R2, RZ, PT ;  /* 0x000000ff0200720c */ /* 0x000fc40003f26270 */
[C---:B--2---:R-:W-:Y:S02]  /*cf30*/  IADD3 R23, R28.reuse, 0x9, RZ ;  /* 0x000000091c177810 */ /* 0x044fe40007ffe0ff */
[----:B------:R-:W-:Y:S02]  /*cf40*/  IADD3 R15, R28, 0x8, RZ ;  /* 0x000000081c0f7810 */ /* 0x000fe40007ffe0ff */
[----:B------:R-:W-:Y:S02]  /*cf50*/  IABS R4, R23 ;  /* 0x0000001700047213 */ /* 0x000fe40000000000 */
[----:B------:R-:W-:-:S03]  /*cf60*/  IABS R21, R15 ;  /* 0x0000000f00157213 */ /* 0x000fc60000000000 */
[----:B------:R-:W-:Y:S02]  /*cf70*/  IMAD.MOV.U32 R19, RZ, RZ, R4 ;  /* 0x000000ffff137224 */ /* 0x000fe400078e0004 */
[----:B0-----:R-:W-:-:S04]  /*cf80*/  IMAD.HI.U32 R3, R27, R21, RZ ;  /* 0x000000151b037227 */ /* 0x001fc800078e00ff */
[----:B------:R-:W-:Y:S01]  /*cf90*/  IMAD.HI.U32 R5, R27, R19, RZ ;  /* 0x000000131b057227 */ /* 0x000fe200078e00ff */
[----:B------:R-:W-:-:S03]  /*cfa0*/  IADD3 R13, R28, 0x6, RZ ;  /* 0x000000061c0d7810 */ /* 0x000fc60007ffe0ff */
[----:B------:R-:W-:Y:S01]  /*cfb0*/  IMAD.MOV R5, RZ, RZ, -R5 ;  /* 0x000000ffff057224 */ /* 0x000fe200078e0a05 */
[C---:B------:R-:W-:Y:S01]  /*cfc0*/  IADD3 R11, R28.reuse, 0x4, RZ ;  /* 0x000000041c0b7810 */ /* 0x040fe20007ffe0ff */
[----:B------:R-:W-:Y:S01]  /*cfd0*/  IMAD.MOV R3, RZ, RZ, -R3 ;  /* 0x000000ffff037224 */ /* 0x000fe200078e0a03 */
[----:B------:R-:W-:Y:S01]  /*cfe0*/  IADD3 R9, R28, 0x3, RZ ;  /* 0x000000031c097810 */ /* 0x000fe20007ffe0ff */
[C---:B------:R-:W-:Y:S01]  /*cff0*/  IMAD R19, R6.reuse, R5, R19 ;  /* 0x0000000506137224 */ /* 0x040fe200078e0213 */
[----:B------:R-:W-:Y:S01]  /*d000*/  IABS R5, R13 ;  /* 0x0000000d00057213 */ /* 0x000fe20000000000 */
[----:B------:R-:W-:Y:S01]  /*d010*/  IMAD R21, R6, R3, R21 ;  /* 0x0000000306157224 */ /* 0x000fe200078e0215 */
[----:B------:R-:W-:Y:S02]  /*d020*/  IABS R3, R11 ;  /* 0x0000000b00037213 */ /* 0x000fe40000000000 */
[----:B------:R-:W-:Y:S01]  /*d030*/  IABS R2, R9 ;  /* 0x0000000900027213 */ /* 0x000fe20000000000 */
[----:B------:R-:W-:-:S04]  /*d040*/  IMAD.HI.U32 R29, R27, R5, RZ ;  /* 0x000000051b1d7227 */ /* 0x000fc800078e00ff */
[----:B------:R-:W-:-:S04]  /*d050*/  IMAD.HI.U32 R10, R27, R3, RZ ;  /* 0x000000031b0a7227 */ /* 0x000fc800078e00ff */
[----:B------:R-:W-:-:S04]  /*d060*/  IMAD.HI.U32 R7, R27, R2, RZ ;  /* 0x000000021b077227 */ /* 0x000fc800078e00ff */
[----:B------:R-:W-:Y:S02]  /*d070*/  IMAD.MOV R24, RZ, RZ, -R29 ;  /* 0x000000ffff187224 */ /* 0x000fe400078e0a1d */
[----:B------:R-:W-:Y:S02]  /*d080*/  IMAD.MOV R10, RZ, RZ, -R10 ;  /* 0x000000ffff0a7224 */ /* 0x000fe400078e0a0a */
[----:B------:R-:W-:Y:S02]  /*d090*/  IMAD.MOV R7, RZ, RZ, -R7 ;  /* 0x000000ffff077224 */ /* 0x000fe400078e0a07 */
[C---:B------:R-:W-:Y:S02]  /*d0a0*/  IMAD R5, R6.reuse, R24, R5 ;  /* 0x0000001806057224 */ /* 0x040fe400078e0205 */
[----:B------:R-:W2:Y:S01]  /*d0b0*/  LDL.LU R24, [R1+0xd18] ;  /* 0x000d180001187983 */ /* 0x000ea20000300800 */
[C---:B------:R-:W-:Y:S02]  /*d0c0*/  IMAD R3, R6.reuse, R10, R3 ;  /* 0x0000000a06037224 */ /* 0x040fe400078e0203 */
[C---:B------:R-:W-:Y:S01]  /*d0d0*/  IMAD R2, R6.reuse, R7, R2 ;  /* 0x0000000706027224 */ /* 0x040fe200078e0202 */
[----:B------:R-:W3:Y:S04]  /*d0e0*/  LDL.LU R10, [R1+0xd14] ;  /* 0x000d1400010a7983 */ /* 0x000ee80000300800 */
[----:B------:R-:W4:Y:S01]  /*d0f0*/  LDL.LU R7, [R1+0xd10] ;  /* 0x000d100001077983 */ /* 0x000f220000300800 */
[----:B------:R-:W-:-:S02]  /*d100*/  ISETP.GT.U32.AND P2, PT, R6, R17, PT ;  /* 0x000000110600720c */ /* 0x000fc40003f44070 */
[----:B------:R-:W-:-:S11]  /*d110*/  IADD3 R14, R28, 0x7, RZ ;  /* 0x000000071c0e7810 */ /* 0x000fd60007ffe0ff */
[----:B------:R-:W-:Y:S01]  /*d120*/  @!P2 IMAD.IADD R17, R17, 0x1, -R6 ;  /* 0x000000011111a824 */ /* 0x000fe200078e0a06 */
[C---:B------:R-:W-:Y:S02]  /*d130*/  ISETP.GT.U32.AND P2, PT, R6.reuse, R12, PT ;  /* 0x0000000c0600720c */ /* 0x040fe40003f44070 */
[----:B------:R-:W-:Y:S02]  /*d140*/  IABS R22, R14 ;  /* 0x0000000e00167213 */ /* 0x000fe40000000000 */
[----:B------:R-:W-:-:S03]  /*d150*/  ISETP.GT.U32.AND P5, PT, R6, R17, PT ;  /* 0x000000110600720c */ /* 0x000fc60003fa4070 */
[----:B------:R-:W-:-:S06]  /*d160*/  IMAD.HI.U32 R4, R27, R22, RZ ;  /* 0x000000161b047227 */ /* 0x000fcc00078e00ff */
[----:B------:R-:W-:Y:S01]  /*d170*/  @!P2 IMAD.IADD R12, R12, 0x1, -R6 ;  /* 0x000000010c0ca824 */ /* 0x000fe200078e0a06 */
[----:B------:R-:W-:Y:S01]  /*d180*/  ISETP.GT.U32.AND P2, PT, R6, R18, PT ;  /* 0x000000120600720c */ /* 0x000fe20003f44070 */
[----:B------:R-:W-:Y:S01]  /*d190*/  IMAD.MOV R4, RZ, RZ, -R4 ;  /* 0x000000ffff047224 */ /* 0x000fe200078e0a04 */
[----:B------:R-:W-:-:S03]  /*d1a0*/  IADD3 R8, R28, 0x5, RZ ;  /* 0x000000051c087810 */ /* 0x000fc60007ffe0ff */
[----:B------:R-:W-:Y:S01]  /*d1b0*/  IMAD R22, R6, R4, R22 ;  /* 0x0000000406167224 */ /* 0x000fe200078e0216 */
[----:B------:R-:W-:Y:S01]  /*d1c0*/  IABS R4, R8 ;  /* 0x0000000800047213 */ /* 0x000fe20000000000 */
[----:B------:R-:W-:Y:S01]  /*d1d0*/  @!P5 IMAD.IADD R17, R17, 0x1, -R6 ;  /* 0x000000011111d824 */ /* 0x000fe200078e0a06 */
[----:B------:R-:W-:-:S05]  /*d1e0*/  ISETP.GE.AND P5, PT, R0, RZ, PT ;  /* 0x000000ff0000720c */ /* 0x000fca0003fa6270 */
[----:B------:R-:W-:Y:S01]  /*d1f0*/  @!P2 IMAD.IADD R18, R18, 0x1, -R6 ;  /* 0x000000011212a824 */ /* 0x000fe200078e0a06 */
[C---:B------:R-:W-:Y:S01]  /*d200*/  ISETP.GE.AND P2, PT, R28.reuse, RZ, PT ;  /* 0x000000ff1c00720c */ /* 0x040fe20003f46270 */
[----:B------:R-:W-:Y:S01]  /*d210*/  IMAD.HI.U32 R29, R27, R4, RZ ;  /* 0x000000041b1d7227 */ /* 0x000fe200078e00ff */
[----:B------:R-:W-:-:S03]  /*d220*/  IADD3 R20, R28, 0x2, RZ ;  /* 0x000000021c147810 */ /* 0x000fc60007ffe0ff */
[----:B------:R-:W-:Y:S01]  /*d230*/  IMAD.MOV R29, RZ, RZ, -R29 ;  /* 0x000000ffff1d7224 */ /* 0x000fe200078e0a1d */
[----:B------:R-:W-:-:S03]  /*d240*/  IABS R0, R20 ;  /* 0x0000001400007213 */ /* 0x000fc60000000000 */
[----:B------:R-:W-:Y:S02]  /*d250*/  IMAD R4, R6, R29, R4 ;  /* 0x0000001d06047224 */ /* 0x000fe400078e0204 */
[----:B------:R-:W-:-:S04]  /*d260*/  IMAD.HI.U32 R29, R27, R0, RZ ;  /* 0x000000001b1d7227 */ /* 0x000fc800078e00ff */
[----:B------:R-:W-:Y:S02]  /*d270*/  @!P6 IMAD.MOV R16, RZ, RZ, -R16 ;  /* 0x000000ffff10e224 */ /* 0x000fe400078e0a10 */
[----:B------:R-:W-:Y:S02]  /*d280*/  @!P0 IMAD.MOV R12, RZ, RZ, -R12 ;  /* 0x000000ffff0c8224 */ /* 0x000fe400078e0a0c */
[----:B------:R-:W-:Y:S02]  /*d290*/  IMAD.MOV R29, RZ, RZ, -R29 ;  /* 0x000000ffff1d7224 */ /* 0x000fe400078e0a1d */
[----:B------:R-:W-:Y:S02]  /*d2a0*/  @!P5 IMAD.MOV R17, RZ, RZ, -R17 ;  /* 0x000000ffff11d224 */ /* 0x000fe400078e0a11 */
[----:B------:R-:W-:Y:S01]  /*d2b0*/  IMAD R0, R6, R29, R0 ;  /* 0x0000001d06007224 */ /* 0x000fe200078e0200 */
[----:B------:R-:W-:Y:S02]  /*d2c0*/  IADD3 R29, R28, 0x1, RZ ;  /* 0x000000011c1d7810 */ /* 0x000fe40007ffe0ff */
[----:B------:R-:W-:-:S13]  /*d2d0*/  ISETP.GT.U32.AND P4, PT, R6, R26, PT ;  /* 0x0000001a0600720c */ /* 0x000fda0003f84070 */
[----:B------:R-:W-:Y:S02]  /*d2e0*/  @!P4 IMAD.IADD R26, R26, 0x1, -R6 ;  /* 0x000000011a1ac824 */ /* 0x000fe400078e0a06 */
[----:B---3--:R-:W-:Y:S02]  /*d2f0*/  @!P2 IMAD.MOV R10, RZ, RZ, -R10 ;  /* 0x000000ffff0aa224 */ /* 0x008fe400078e0a0a */
[----:B----4-:R-:W-:-:S05]  /*d300*/  @!P3 IMAD.MOV R7, RZ, RZ, -R7 ;  /* 0x000000ffff07b224 */ /* 0x010fca00078e0a07 */
[----:B------:R0:W-:Y:S04]  /*d310*/  STL [R1+0xcb8], R7 ;  /* 0x000cb80701007387 */ /* 0x0001e80000100800 */
[----:B0-----:R-:W3:Y:S04]  /*d320*/  LDL.LU R7, [R1+0x3c] ;  /* 0x00003c0001077983 */ /* 0x001ee80000300800 */
[----:B------:R0:W-:Y:S04]  /*d330*/  STL [R1+0xcbc], R10 ;  /* 0x000cbc0a01007387 */ /* 0x0001e80000100800 */
[----:B------:R-:W-:Y:S04]  /*d340*/  STL [R1+0xcc0], R16 ;  /* 0x000cc01001007387 */ /* 0x000fe80000100800 */
[----:B------:R-:W-:Y:S04]  /*d350*/  STL [R1+0xcc4], R12 ;  /* 0x000cc40c01007387 */ /* 0x000fe80000100800 */
[----:B------:R1:W-:Y:S04]  /*d360*/  STL [R1+0xcc8], R17 ;  /* 0x000cc81101007387 */ /* 0x0003e80000100800 */
[----:B------:R-:W4:Y:S01]  /*d370*/  LDL.LU R28, [R1+0xd0c] ;  /* 0x000d0c00011c7983 */ /* 0x000f220000300800 */
[----:B------:R-:W-:-:S13]  /*d380*/  ISETP.GT.U32.AND P2, PT, R6, R25, PT ;  /* 0x000000190600720c */ /* 0x000fda0003f44070 */
[----:B------:R-:W-:Y:S01]  /*d390*/  @!P2 IMAD.IADD R25, R25, 0x1, -R6 ;  /* 0x000000011919a824 */ /* 0x000fe200078e0a06 */
[----:B------:R-:W-:-:S13]  /*d3a0*/  ISETP.GT.U32.AND P2, PT, R6, R4, PT ;  /* 0x000000040600720c */ /* 0x000fda0003f44070 */
[----:B------:R-:W-:Y:S01]  /*d3b0*/  @!P2 IMAD.IADD R4, R4, 0x1, -R6 ;  /* 0x000000010404a824 */ /* 0x000fe200078e0a06 */
[----:B------:R-:W-:Y:S02]  /*d3c0*/  ISETP.GE.AND P2, PT, R23, RZ, PT ;  /* 0x000000ff1700720c */ /* 0x000fe40003f46270 */
[----:B------:R-:W5:Y:S01]  /*d3d0*/  LDL.LU R23, [R1+0xd08] ;  /* 0x000d080001177983 */ /* 0x000f620000300800 */
[----:B------:R-:W-:-:S13]  /*d3e0*/  ISETP.GT.U32.AND P4, PT, R6, R19, PT ;  /* 0x000000130600720c */ /* 0x000fda0003f84070 */
[----:B------:R-:W-:Y:S01]  /*d3f0*/  @!P4 IMAD.IADD R19, R19, 0x1, -R6 ;  /* 0x000000011313c824 */ /* 0x000fe200078e0a06 */
[----:B------:R-:W-:-:S04]  /*d400*/  ISETP.GT.U32.AND P4, PT, R6, R21, PT ;  /* 0x000000150600720c */ /* 0x000fc80003f84070 */
[----:B------:R-:W-:-:S09]  /*d410*/  ISETP.GT.U32.AND P0, PT, R6, R19, PT ;  /* 0x000000130600720c */ /* 0x000fd20003f04070 */
[----:B------:R-:W-:Y:S01]  /*d420*/  @!P4 IMAD.IADD R21, R21, 0x1, -R6 ;  /* 0x000000011515c824 */ /* 0x000fe200078e0a06 */
[----:B------:R-:W-:-:S03]  /*d430*/  ISETP.GT.U32.AND P4, PT, R6, R22, PT ;  /* 0x000000160600720c */ /* 0x000fc60003f84070 */
[----:B------:R-:W-:Y:S01]  /*d440*/  @!P0 IMAD.IADD R19, R19, 0x1, -R6 ;  /* 0x0000000113138824 */ /* 0x000fe200078e0a06 */
[----:B------:R-:W-:-:S09]  /*d450*/  ISETP.GT.U32.AND P0, PT, R6, R2, PT ;  /* 0x000000020600720c */ /* 0x000fd20003f04070 */
[----:B------:R-:W-:-:S05]  /*d460*/  @!P4 IMAD.IADD R22, R22, 0x1, -R6 ;  /* 0x000000011616c824 */ /* 0x000fca00078e0a06 */
[----:B------:R-:W-:Y:S01]  /*d470*/  ISETP.GT.U32.AND P5, PT, R6, R22, PT ;  /* 0x000000160600720c */ /* 0x000fe20003fa4070 */
[----:B------:R-:W-:Y:S01]  /*d480*/  @!P0 IMAD.IADD R2, R2, 0x1, -R6 ;  /* 0x0000000102028824 */ /* 0x000fe200078e0a06 */
[----:B------:R-:W-:Y:S02]  /*d490*/  ISETP.GE.AND P0, PT, R14, RZ, PT ;  /* 0x000000ff0e00720c */ /* 0x000fe40003f06270 */
[----:B------:R-:W-:-:S09]  /*d4a0*/  ISETP.GT.U32.AND P3, PT, R6, R26, PT ;  /* 0x0000001a0600720c */ /* 0x000fd20003f64070 */
[----:B------:R-:W-:-:S04]  /*d4b0*/  @!P5 IMAD.IADD R22, R22, 0x1, -R6 ;  /* 0x000000011616d824 */ /* 0x000fc800078e0a06 */
[----:B------:R-:W-:Y:S01]  /*d4c0*/  @!P0 IMAD.MOV R22, RZ, RZ, -R22 ;  /* 0x000000ffff168224 */ /* 0x000fe200078e0a16 */
[----:B------:R-:W-:Y:S02]  /*d4d0*/  ISETP.GE.AND P0, PT, R8, RZ, PT ;  /* 0x000000ff0800720c */ /* 0x000fe40003f06270 */
[----:B------:R-:W0:Y:S01]  /*d4e0*/  S2R R8, SR_TID.X ;  /* 0x0000000000087919 */ /* 0x000e220000002100 */
[C---:B------:R-:W-:Y:S01]  /*d4f0*/  ISETP.GT.U32.AND P4, PT, R6.reuse, R18, PT ;  /* 0x000000120600720c */ /* 0x040fe20003f84070 */
[----:B------:R-:W-:Y:S01]  /*d500*/  @!P2 IMAD.MOV R19, RZ, RZ, -R19 ;  /* 0x000000ffff13a224 */ /* 0x000fe200078e0a13 */
[----:B------:R-:W-:Y:S01]  /*d510*/  ISETP.GT.U32.AND P2, PT, R6, R2, PT ;  /* 0x000000020600720c */ /* 0x000fe20003f44070 */
[----:B------:R-:W-:Y:S01]  /*d520*/  @!P3 IMAD.IADD R26, R26, 0x1, -R6 ;  /* 0x000000011a1ab824 */ /* 0x000fe200078e0a06 */
[C---:B------:R-:W-:Y:S02]  /*d530*/  ISETP.GT.U32.AND P3, PT, R6.reuse, R5, PT ;  /* 0x000000050600720c */ /* 0x040fe40003f64070 */
[----:B------:R-:W-:-:S07]  /*d540*/  ISETP.GT.U32.AND P6, PT, R6, R21, PT ;  /* 0x000000150600720c */ /* 0x000fce0003fc4070 */
[--C-:B------:R-:W-:Y:S01]  /*d550*/  @!P4 IMAD.IADD R18, R18, 0x1, -R6.reuse ;  /* 0x000000011212c824 */ /* 0x100fe200078e0a06 */
[----:B------:R-:W-:Y:S01]  /*d560*/  ISETP.GT.U32.AND P4, PT, R6, R3, PT ;  /* 0x000000030600720c */ /* 0x000fe20003f84070 */
[--C-:B------:R-:W-:Y:S01]  /*d570*/  @!P2 IMAD.IADD R2, R2, 0x1, -R6.reuse ;  /* 0x000000010202a824 */ /* 0x100fe200078e0a06 */
[----:B------:R-:W-:Y:S02]  /*d580*/  ISETP.GE.AND P2, PT, R20, RZ, PT ;  /* 0x000000ff1400720c */ /* 0x000fe40003f46270 */
[----:B------:R-:W1:Y:S01]  /*d590*/  S2R R20, SR_TID.X ;  /* 0x0000000000147919 */ /* 0x000e620000002100 */
[----:B------:R-:W-:Y:S01]  /*d5a0*/  ISETP.GT.U32.AND P5, PT, R6, R0, PT ;  /* 0x000000000600720c */ /* 0x000fe20003fa4070 */
[----:B------:R-:W-:Y:S01]  /*d5b0*/  @!P3 IMAD.IADD R5, R5, 0x1, -R6 ;  /* 0x000000010505b824 */ /* 0x000fe200078e0a06 */
[----:B0-----:R-:W-:Y:S01]  /*d5c0*/  SHF.R.U32.HI R8, RZ, 0x4, R8 ;  /* 0x00000004ff087819 */ /* 0x001fe20000011608 */
[----:B------:R-:W-:Y:S01]  /*d5d0*/  @!P6 IMAD.IADD R21, R21, 0x1, -R6 ;  /* 0x000000011515e824 */ /* 0x000fe200078e0a06 */
[----:B------:R-:W-:-:S02]  /*d5e0*/  IABS R10, R29 ;  /* 0x0000001d000a7213 */ /* 0x000fc40000000000 */
[----:B------:R-:W-:Y:S02]  /*d5f0*/  SGXT.U32 R8, R8, 0x2 ;  /* 0x000000020808781a */ /* 0x000fe40000000000 */
[----:B------:R-:W-:Y:S01]  /*d600*/  @!P4 IMAD.IADD R3, R3, 0x1, -R6 ;  /* 0x000000010303c824 */ /* 0x000fe200078e0a06 */
[----:B------:R-:W-:Y:S02]  /*d610*/  ISETP.GE.AND P4, PT, R15, RZ, PT ;  /* 0x000000ff0f00720c */ /* 0x000fe40003f86270 */
[----:B------:R-:W-:Y:S01]  /*d620*/  LOP3.LUT R8, R8, 0x38, RZ, 0xfc, !PT ;  /* 0x0000003808087812 */ /* 0x000fe200078efcff */
[----:B------:R-:W-:Y:S01]  /*d630*/  @!P1 IMAD.MOV R26, RZ, RZ, -R26 ;  /* 0x000000ffff1a9224 */ /* 0x000fe200078e0a1a */
[----:B------:R-:W-:Y:S01]  /*d640*/  ISETP.GT.U32.AND P1, PT, R6, R5, PT ;  /* 0x000000050600720c */ /* 0x000fe20003f24070 */
[----:B------:R-:W-:Y:S01]  /*d650*/  @!P5 IMAD.IADD R0, R0, 0x1, -R6 ;  /* 0x000000010000d824 */ /* 0x000fe200078e0a06 */
[C---:B------:R-:W-:Y:S01]  /*d660*/  ISETP.GT.U32.AND P5, PT, R6.reuse, R4, PT ;  /* 0x000000040600720c */ /* 0x040fe20003fa4070 */
[----:B------:R-:W2:Y:S04]  /*d670*/  LDL.LU R15, [R1+0xd04] ;  /* 0x000d0400010f7983 */ /* 0x000ea80000300800 */
[----:B------:R-:W2:Y:S02]  /*d680*/  LDL.LU R14, [R1+0xd00] ;  /* 0x000d0000010e7983 */ /* 0x000ea40000300800 */
[----:B------:R-:W-:Y:S01]  /*d690*/  @!P4 IMAD.MOV R21, RZ, RZ, -R21 ;  /* 0x000000ffff15c224 */ /* 0x000fe200078e0a15 */
[----:B------:R-:W-:Y:S01]  /*d6a0*/  ISETP.GT.U32.AND P4, PT, R6, R0, PT ;  /* 0x000000000600720c */ /* 0x000fe20003f84070 */
[----:B------:R-:W-:Y:S01]  /*d6b0*/  STL [R1+0xccc], R26 ;  /* 0x000ccc1a01007387 */ /* 0x000fe20000100800 */
[----:B-1----:R-:W-:-:S02]  /*d6c0*/  IMAD.MOV.U32 R17, RZ, RZ, 0x3f ;  /* 0x0000003fff117424 */ /* 0x002fc400078e00ff */
[--C-:B------:R-:W-:Y:S01]  /*d6d0*/  @!P1 IMAD.IADD R5, R5, 0x1, -R6.reuse ;  /* 0x0000000105059824 */ /* 0x100fe200078e0a06 */
[----:B------:R-:W-:Y:S01]  /*d6e0*/  ISETP.GE.AND P1, PT, R11, RZ, PT ;  /* 0x000000ff0b00720c */ /* 0x000fe20003f26270 */
[----:B------:R-:W-:Y:S01]  /*d6f0*/  @!P5 IMAD.IADD R4, R4, 0x1, -R6 ;  /* 0x000000010404d824 */ /* 0x000fe200078e0a06 */
[----:B------:R-:W-:Y:S01]  /*d700*/  ISETP.GE.AND P5, PT, R9, RZ, PT ;  /* 0x000000ff0900720c */ /* 0x000fe20003fa6270 */
[C---:B------:R-:W-:Y:S01]  /*d710*/  IMAD.SHL.U32 R16, R20.reuse, 0x10, RZ ;  /* 0x0000001014107824 */ /* 0x040fe200078e00ff */
[----:B------:R-:W-:Y:S01]  /*d720*/  IADD3 R17, R17, c[0x0][0x180], RZ ;  /* 0x0000600011117a10 */ /* 0x000fe20007ffe0ff */
[----:B------:R-:W-:-:S03]  /*d730*/  IMAD.SHL.U32 R12, R20, 0x2, RZ ;  /* 0x00000002140c7824 */ /* 0x000fc600078e00ff */
[----:B------:R-:W-:Y:S01]  /*d740*/  @!P4 IMAD.IADD R0, R0, 0x1, -R6 ;  /* 0x000000010000c824 */ /* 0x000fe200078e0a06 */
[----:B------:R-:W-:Y:S02]  /*d750*/  ISETP.GE.AND P4, PT, R29, RZ, PT ;  /* 0x000000ff1d00720c */ /* 0x000fe40003f86270 */
[----:B------:R-:W-:-:S04]  /*d760*/  SHF.R.S32.HI R29, RZ, 0x1f, R17 ;  /* 0x0000001fff1d7819 */ /* 0x000fc80000011411 */
[----:B------:R-:W-:Y:S02]  /*d770*/  LEA.HI R17, R29, R17, RZ, 0x6 ;  /* 0x000000111d117211 */ /* 0x000fe400078f30ff */
[----:B------:R-:W-:Y:S01]  /*d780*/  LOP3.LUT R29, R16, 0x100, RZ, 0xc0, !PT ;  /* 0x00000100101d7812 */ /* 0x000fe200078ec0ff */
[----:B------:R-:W-:Y:S01]  /*d790*/  @!P0 IMAD.MOV R4, RZ, RZ, -R4 ;  /* 0x000000ffff048224 */ /* 0x000fe200078e0a04 */
[----:B---3--:R-:W-:Y:S01]  /*d7a0*/  ISETP.GE.AND P3, PT, R7, RZ, PT ;  /* 0x000000ff0700720c */ /* 0x008fe20003f66270 */
[----:B------:R-:W-:Y:S02]  /*d7b0*/  IMAD R7, R8, c[0x0][0x188], RZ ;  /* 0x0000620008077a24 */ /* 0x000fe400078e02ff */
[----:B------:R-:W-:-:S04]  /*d7c0*/  IMAD.MOV R8, RZ, RZ, -c[0x0][0x188] ;  /* 0x80006200ff087624 */ /* 0x000fc800078e02ff */
[----:B------:R-:W-:Y:S01]  /*d7d0*/  IMAD R7, R8, 0x4, R7 ;  /* 0x0000000408077824 */ /* 0x000fe200078e0207 */
[----:B----4-:R-:W-:Y:S01]  /*d7e0*/  ISETP.GE.AND P6, PT, R28, RZ, PT ;  /* 0x000000ff1c00720c */ /* 0x010fe20003fc6270 */
[----:B------:R-:W-:-:S04]  /*d7f0*/  IMAD.MOV.U32 R28, RZ, RZ, R10 ;  /* 0x000000ffff1c7224 */ /* 0x000fc800078e000a */
[----:B------:R-:W-:Y:S02]  /*d800*/  @!P3 IMAD.MOV R18, RZ, RZ, -R18 ;  /* 0x000000ffff12b224 */ /* 0x000fe400078e0a12 */
[----:B------:R-:W-:Y:S01]  /*d810*/  IMAD.HI.U32 R27, R27, R28, RZ ;  /* 0x0000001c1b1b7227 */ /* 0x000fe200078e00ff */
[----:B------:R-:W-:-:S03]  /*d820*/  ISETP.GT.U32.AND P3, PT, R6, R3, PT ;  /* 0x000000030600720c */ /* 0x000fc60003f64070 */
[----:B------:R-:W-:Y:S02]  /*d830*/  IMAD.MOV R27, RZ, RZ, -R27 ;  /* 0x000000ffff1b7224 */ /* 0x000fe400078e0a1b */
[----:B------:R-:W-:Y:S02]  /*d840*/  @!P6 IMAD.MOV R25, RZ, RZ, -R25 ;  /* 0x000000ffff19e224 */ /* 0x000fe400078e0a19 */
[----:B------:R-:W-:Y:S02]  /*d850*/  IMAD R7, R8, 0x4, R7 ;  /* 0x0000000408077824 */ /* 0x000fe400078e0207 */
[----:B------:R-:W-:Y:S01]  /*d860*/  IMAD R28, R6, R27, R28 ;  /* 0x0000001b061c7224 */ /* 0x000fe200078e021c */
[----:B------:R-:W-:Y:S01]  /*d870*/  STL [R1+0xcd0], R25 ;  /* 0x000cd01901007387 */ /* 0x000fe20000100800 */
[----:B------:R-:W-:Y:S01]  /*d880*/  SHF.R.S32.HI R27, RZ, 0x2, R20 ;  /* 0x00000002ff1b7819 */ /* 0x000fe20000011414 */
[----:B------:R-:W-:Y:S02]  /*d890*/  IMAD R7, R8, 0x4, R7 ;  /* 0x0000000408077824 */ /* 0x000fe400078e0207 */
[----:B------:R0:W-:Y:S01]  /*d8a0*/  STL [R1+0xcd4], R18 ;  /* 0x000cd41201007387 */ /* 0x0001e20000100800 */
[----:B------:R-:W-:-:S03]  /*d8b0*/  ISETP.GE.AND P6, PT, R13, RZ, PT ;  /* 0x000000ff0d00720c */ /* 0x000fc60003fc6270 */
[----:B------:R-:W-:Y:S01]  /*d8c0*/  STL [R1+0xcd8], R19 ;  /* 0x000cd81301007387 */ /* 0x000fe20000100800 */
[----:B------:R-:W-:-:S03]  /*d8d0*/  SGXT R27, R27, 0x1 ;  /* 0x000000011b1b781a */ /* 0x000fc60000000200 */
[----:B------:R-:W-:Y:S01]  /*d8e0*/  STL [R1+0xce0], R21 ;  /* 0x000ce01501007387 */ /* 0x000fe20000100800 */
[----:B------:R-:W-:-:S03]  /*d8f0*/  @!P3 IMAD.IADD R3, R3, 0x1, -R6 ;  /* 0x000000010303b824 */ /* 0x000fc600078e0a06 */
[----:B------:R-:W3:Y:S01]  /*d900*/  LDL.LU R13, [R1+0xcfc] ;  /* 0x000cfc00010d7983 */ /* 0x000ee20000300800 */
[----:B------:R-:W-:-:S03]  /*d910*/  ISETP.GT.U32.AND P3, PT, R6, R28, PT ;  /* 0x0000001c0600720c */ /* 0x000fc60003f64070 */
[----:B------:R-:W-:Y:S01]  /*d920*/  STL [R1+0xce4], R22 ;  /* 0x000ce41601007387 */ /* 0x000fe20000100800 */
[----:B0-----:R-:W-:-:S03]  /*d930*/  IMAD.SHL.U32 R18, R20, 0x20, RZ ;  /* 0x0000002014127824 */ /* 0x001fc600078e00ff */
[----:B------:R-:W4:Y:S01]  /*d940*/  LDL.LU R11, [R1+0xcf8] ;  /* 0x000cf800010b7983 */ /* 0x000f220000300800 */
[----:B------:R-:W-:-:S03]  /*d950*/  LOP3.LUT R27, R27, 0x90, RZ, 0xc0, !PT ;  /* 0x000000901b1b7812 */ /* 0x000fc600078ec0ff */
[----:B------:R-:W2:Y:S01]  /*d960*/  LDL.LU R9, [R1+0xcf4] ;  /* 0x000cf40001097983 */ /* 0x000ea20000300800 */
[----:B------:R-:W-:-:S03]  /*d970*/  LOP3.LUT R10, R20, 0x7, RZ, 0xc0, !PT ;  /* 0x00000007140a7812 */ /* 0x000fc600078ec0ff */
[----:B------:R0:W-:Y:S01]  /*d980*/  STL [R1+0xb48], R7 ;  /* 0x000b480701007387 */ /* 0x0001e20000100800 */
[----:B------:R-:W-:-:S03]  /*d990*/  LOP3.LUT R27, R27, 0x60, R18, 0xf8, !PT ;  /* 0x000000601b1b7812 */ /* 0x000fc600078ef812 */
[----:B------:R-:W-:Y:S01]  /*d9a0*/  STL [R1+0xb60], R16 ;  /* 0x000b601001007387 */ /* 0x000fe20000100800 */
[----:B0-----:R-:W-:Y:S01]  /*d9b0*/  IMAD R7, R8, 0x4, R7 ;  /* 0x0000000408077824 */ /* 0x001fe200078e0207 */
[----:B------:R-:W-:Y:S01]  /*d9c0*/  LOP3.LUT R27, R27, 0x10, R12, 0x78, !PT ;  /* 0x000000101b1b7812 */ /* 0x000fe200078e780c */
[----:B------:R-:W-:-:S03]  /*d9d0*/  IMAD R10, R10, 0x90, RZ ;  /* 0x000000900a0a7824 */ /* 0x000fc600078e02ff */
[----:B------:R0:W-:Y:S01]  /*d9e0*/  STL [R1+0xb5c], R7 ;  /* 0x000b5c0701007387 */ /* 0x0001e20000100800 */
[----:B------:R-:W-:Y:S01]  /*d9f0*/  @!P3 IMAD.IADD R28, R28, 0x1, -R6 ;  /* 0x000000011c1cb824 */ /* 0x000fe200078e0a06 */
[----:B------:R-:W-:Y:S01]  /*da00*/  LOP3.LUT R10, R10, 0x30, R12, 0x78, !PT ;  /* 0x000000300a0a7812 */ /* 0x000fe200078e780c */
[----:B------:R-:W-:Y:S02]  /*da10*/  IMAD.IADD R10, R29, 0x1, R27 ;  /* 0x000000011d0a7824 */ /* 0x000fe400078e021b */
[----:B0-----:R-:W-:-:S05]  /*da20*/  IMAD R7, R8, 0x4, R7 ;  /* 0x0000000408077824 */ /* 0x001fca00078e0207 */
[----:B------:R0:W-:Y:S01]  /*da30*/  STL [R1+0xb38], R7 ;  /* 0x000b380701007387 */ /* 0x0001e20000100800 */
[----:B------:R-:W-:Y:S01]  /*da40*/  ISETP.GT.U32.AND P3, PT, R6, R28, PT ;  /* 0x0000001c0600720c */ /* 0x000fe20003f64070 */
[----:B------:R-:W-:Y:S02]  /*da50*/  @!P6 IMAD.MOV R5, RZ, RZ, -R5 ;  /* 0x000000ffff05e224 */ /* 0x000fe400078e0a05 */
[----:B0-----:R-:W-:-:S05]  /*da60*/  IMAD R7, R8, 0x4, R7 ;  /* 0x0000000408077824 */ /* 0x001fca00078e0207 */
[----:B------:R-:W-:Y:S04]  /*da70*/  STL [R1+0xb40], R7 ;  /* 0x000b400701007387 */ /* 0x000fe80000100800 */
[----:B------:R0:W-:Y:S04]  /*da80*/  STL [R1+0x278], R10 ;  /* 0x0002780a01007387 */ /* 0x0001e80000100800 */
[----:B------:R1:W-:Y:S01]  /*da90*/  STL [R1+0xcf0], R5 ;  /* 0x000cf00501007387 */ /* 0x0003e20000100800 */
[----:B0-----:R-:W-:-:S04]  /*daa0*/  IMAD R10, R8, 0x4, R7 ;  /* 0x00000004080a7824 */ /* 0x001fc800078e0207 */
[----:B-1----:R-:W-:Y:S01]  /*dab0*/  IMAD R5, R8, 0x4, R10 ;  /* 0x0000000408057824 */ /* 0x002fe200078e020a */
[----:B------:R0:W-:Y:S01]  /*dac0*/  STL [R1+0xb30], R10 ;  /* 0x000b300a01007387 */ /* 0x0001e20000100800 */
[----:B------:R-:W-:Y:S01]  /*dad0*/  LOP3.LUT R7, R20, 0x3f, RZ, 0xc0, !PT ;  /* 0x0000003f14077812 */ /* 0x000fe200078ec0ff */
[----:B------:R-:W-:Y:S02]  /*dae0*/  @!P3 IMAD.IADD R28, R28, 0x1, -R6 ;  /* 0x000000011c1cb824 */ /* 0x000fe400078e0a06 */
[----:B------:R1:W-:Y:S01]  /*daf0*/  STL [R1+0xb34], R5 ;  /* 0x000b340501007387 */ /* 0x0003e20000100800 */
[----:B------:R-:W-:Y:S02]  /*db00*/  IMAD.MOV.U32 R6, RZ, RZ, R3 ;  /* 0x000000ffff067224 */ /* 0x000fe400078e0003 */
[----:B0-----:R-:W-:Y:S02]  /*db10*/  IMAD R10, R8, 0x4, R5 ;  /* 0x00000004080a7824 */ /* 0x001fe400078e0205 */
[----:B-1----:R-:W2:Y:S01]  /*db20*/  LDL.LU R5, [R1+0x58] ;  /* 0x0000580001057983 */ /* 0x002ea20000300800 */
[----:B------:R-:W-:-:S03]  /*db30*/  IMAD R3, R7, c[0x0][0x18c], RZ ;  /* 0x0000630007037a24 */ /* 0x000fc600078e02ff */
[----:B------:R-:W2:Y:S04]  /*db40*/  LDL.LU R29, [R1+0x44] ;  /* 0x00004400011d7983 */ /* 0x000ea80000300800 */
[----:B------:R-:W2:Y:S04]  /*db50*/  LDL.LU R22, [R1+0x40] ;  /* 0x0000400001167983 */ /* 0x000ea80000300800 */
[----:B------:R-:W-:Y:S04]  /*db60*/  STL [R1+0xb3c], R10 ;  /* 0x000b3c0a01007387 */ /* 0x000fe80000100800 */
[----:B------:R-:W3:Y:S01]  /*db70*/  LDL.LU R21, [R1+0x18] ;  /* 0x0000180001157983 */ /* 0x000ee20000300800 */
[----:B-----5:R-:W-:-:S03]  /*db80*/  ISETP.GE.AND P0, PT, R23, RZ, PT ;  /* 0x000000ff1700720c */ /* 0x020fc60003f06270 */
[----:B------:R-:W5:Y:S01]  /*db90*/  LDL.LU R19, [R1+0x39c] ;  /* 0x00039c0001137983 */ /* 0x000f620000300800 */
[----:B------:R-:W-:-:S03]  /*dba0*/  LEA R3, P6, R3, c[0x0][0x168], 0x1 ;  /* 0x00005a0003037a11 */ /* 0x000fc600078c08ff */
[----:B------:R-:W3:Y:S04]  /*dbb0*/  LDL.LU R18, [R1+0x3a0] ;  /* 0x0003a00001127983 */ /* 0x000ee80000300800 */
[----:B------:R-:W3:Y:S04]  /*dbc0*/  LDL.LU R25, [R1+0x3a4] ;  /* 0x0003a40001197983 */ /* 0x000ee80000300800 */
[----:B------:R-:W3:Y:S04]  /*dbd0*/  LDL.LU R26, [R1+0x3b0] ;  /* 0x0003b000011a7983 */ /* 0x000ee80000300800 */
[----:B------:R-:W3:Y:S04]  /*dbe0*/  LDL.LU R23, [R1+0x3b4] ;  /* 0x0003b40001177983 */ /* 0x000ee80000300800 */
[----:B------:R-:W3:Y:S04]  /*dbf0*/  LDL.LU R7, [R1+0x3b8] ;  /* 0x0003b80001077983 */ /* 0x000ee80000300800 */
[----:B------:R-:W3:Y:S04]  /*dc00*/  LDL.LU R17, [R1+0x3c0] ;  /* 0x0003c00001117983 */ /* 0x000ee80000300800 */
[----:B------:R-:W3:Y:S04]  /*dc10*/  LDL.LU R12, [R1+0x3c8] ;  /* 0x0003c800010c7983 */ /* 0x000ee80000300800 */
[----:B------:R0:W-:Y:S04]  /*dc20*/  STL [R1+0xc08], R3 ;  /* 0x000c080301007387 */ /* 0x0001e80000100800 */
[----:B0-----:R-:W3:Y:S01]  /*dc30*/  LDL.LU R3, [R1+0x94] ;  /* 0x0000940001037983 */ /* 0x001ee20000300800 */
[----:B------:R-:W-:-:S03]  /*dc40*/  IMAD R8, R8, 0x4, R10 ;  /* 0x0000000408087824 */ /* 0x000fc600078e020a */
[----:B------:R-:W4:Y:S04]  /*dc50*/  LDL.LU R16, [R1+0x3cc] ;  /* 0x0003cc0001107983 */ /* 0x000f280000300800 */
[----:B------:R-:W4:Y:S04]  /*dc60*/  LDL.LU R10, [R1+0x3bc] ;  /* 0x0003bc00010a7983 */ /* 0x000f280000300800 */
[----:B------:R0:W-:Y:S04]  /*dc70*/  STL [R1+0xb44], R8 ;  /* 0x000b440801007387 */ /* 0x0001e80000100800 */
[----:B------:R-:W4:Y:S04]  /*dc80*/  LDL.LU R20, [R1+0x3ac] ;  /* 0x0003ac0001147983 */ /* 0x000f280000300800 */
[----:B0-----:R-:W4:Y:S01]  /*dc90*/  LDL.LU R8, [R1+0x3a8] ;  /* 0x0003a80001087983 */ /* 0x001f220000300800 */
[----:B------:R-:W-:-:S02]  /*dca0*/  ISETP.NE.AND P3, PT, RZ, c[0x0][0x17c], PT ;  /* 0x00005f00ff007a0c */ /* 0x000fc40003f65270 */
[----:B------:R-:W-:-:S04]  /*dcb0*/  LOP3.LUT R27, RZ, c[0x0][0x17c], RZ, 0x33, !PT ;  /* 0x00005f00ff1b7a12 */ /* 0x000fc800078e33ff */
[C---:B--2---:R-:W-:Y:S02]  /*dcc0*/  SEL R22, R27.reuse, R22, !P3 ;  /* 0x000000161b167207 */ /* 0x044fe40005800000 */
[----:B---3--:R-:W-:-:S05]  /*dcd0*/  SEL R3, R27, R3, !P3 ;  /* 0x000000031b037207 */ /* 0x008fca0005800000 */
[----:B------:R0:W-:Y:S02]  /*dce0*/  STL [R1+0x410], R3 ;  /* 0x0004100301007387 */ /* 0x0001e40000100800 */
[C---:B0-----:R-:W-:Y:S02]  /*dcf0*/  SEL R3, R27.reuse, R5, !P3 ;  /* 0x000000051b037207 */ /* 0x041fe40005800000 */
[----:B------:R-:W-:-:S03]  /*dd00*/  SEL R5, R27, R29, !P3 ;  /* 0x0000001d1b057207 */ /* 0x000fc60005800000 */
[----:B------:R0:W-:Y:S04]  /*dd10*/  STL [R1+0x40c], R3 ;  /* 0x00040c0301007387 */ /* 0x0001e80000100800 */
[----:B------:R1:W-:Y:S01]  /*dd20*/  STL [R1+0x408], R5 ;  /* 0x0004080501007387 */ /* 0x0003e20000100800 */
[----:B0-----:R-:W-:-:S03]  /*dd30*/  SEL R3, R27, R21, !P3 ;  /* 0x000000151b037207 */ /* 0x001fc60005800000 */
[----:B------:R-:W-:Y:S01]  /*dd40*/  STL [R1+0x404], R22 ;  /* 0x0004041601007387 */ /* 0x000fe20000100800 */
[C---:B-1----:R-:W-:Y:S02]  /*dd50*/  SEL R5, R27.reuse, R9, !P3 ;  /* 0x000000091b057207 */ /* 0x042fe40005800000 */
[C---:B----4-:R-:W-:Y:S01]  /*dd60*/  SEL R9, R27.reuse, R11, !P3 ;  /* 0x0000000b1b097207 */ /* 0x050fe20005800000 */
[----:B------:R5:W-:Y:S04]  /*dd70*/  STL [R1+0x400], R3 ;  /* 0x0004000301007387 */ /* 0x000be80000100800 */
[----:B------:R0:W-:Y:S04]  /*dd80*/  STL [R1+0x3fc], R5 ;  /* 0x0003fc0501007387 */ /* 0x0001e80000100800 */
[----:B------:R1:W-:Y:S01]  /*dd90*/  STL [R1+0x3f8], R9 ;  /* 0x0003f80901007387 */ /* 0x0003e20000100800 */
[----:B-----5:R-:W-:-:S02]  /*dda0*/  SEL R3, R27, R19, !P3 ;  /* 0x000000131b037207 */ /* 0x020fc40005800000 */
[----:B0-----:R-:W-:-:S03]  /*ddb0*/  SEL R5, R27, R18, !P3 ;  /* 0x000000121b057207 */ /* 0x001fc60005800000 */
[----:B------:R-:W-:Y:S01]  /*ddc0*/  STL [R1+0x3f4], R3 ;  /* 0x0003f40301007387 */ /* 0x000fe20000100800 */
[----:B-1----:R-:W-:-:S03]  /*ddd0*/  SEL R9, R27, R25, !P3 ;  /* 0x000000191b097207 */ /* 0x002fc60005800000 */
[----:B------:R0:W-:Y:S04]  /*dde0*/  STL [R1+0x3f0], R5 ;  /* 0x0003f00501007387 */ /* 0x0001e80000100800 */
[----:B------:R-:W-:Y:S01]  /*ddf0*/  STL [R1+0x3ec], R9 ;  /* 0x0003ec0901007387 */ /* 0x000fe20000100800 */
[----:B0-----:R-:W-:-:S03]  /*de00*/  SEL R5, R27, R23, !P3 ;  /* 0x000000171b057207 */ /* 0x001fc60005800000 */
[----:B------:R-:W2:Y:S01]  /*de10*/  LDL.LU R23, [R1+0x374] ;  /* 0x0003740001177983 */ /* 0x000ea20000300800 */
[----:B------:R-:W-:-:S05]  /*de20*/  SEL R3, R27, R26, !P3 ;  /* 0x0000001a1b037207 */ /* 0x000fca0005800000 */
[----:B------:R0:W-:Y:S04]  /*de30*/  STL [R1+0x3e8], R3 ;  /* 0x0003e80301007387 */ /* 0x0001e80000100800 */
[----:B------:R1:W-:Y:S01]  /*de40*/  STL [R1+0x3e4], R5 ;  /* 0x0003e40501007387 */ /* 0x0003e20000100800 */
[----:B0-----:R-:W-:-:S03]  /*de50*/  SEL R3, R27, R7, !P3 ;  /* 0x000000071b037207 */ /* 0x001fc60005800000 */
[----:B------:R-:W3:Y:S01]  /*de60*/  LDL.LU R7, [R1+0x378] ;  /* 0x0003780001077983 */ /* 0x000ee20000300800 */
[----:B-1----:R-:W-:-:S03]  /*de70*/  SEL R5, R27, R17, !P3 ;  /* 0x000000111b057207 */ /* 0x002fc60005800000 */
[----:B------:R0:W-:Y:S04]  /*de80*/  STL [R1+0x3e0], R3 ;  /* 0x0003e00301007387 */ /* 0x0001e80000100800 */
[----:B------:R-:W4:Y:S04]  /*de90*/  LDL.LU R26, [R1+0x37c] ;  /* 0x00037c00011a7983 */ /* 0x000f280000300800 */
[----:B------:R1:W-:Y:S01]  /*dea0*/  STL [R1+0x3dc], R5 ;  /* 0x0003dc0501007387 */ /* 0x0003e20000100800 */
[----:B0-----:R-:W-:-:S03]  /*deb0*/  SEL R3, R27, R12, !P3 ;  /* 0x0000000c1b037207 */ /* 0x001fc60005800000 */
[----:B------:R-:W5:Y:S04]  /*dec0*/  LDL.LU R17, [R1+0x380] ;  /* 0x0003800001117983 */ /* 0x000f680000300800 */
[----:B------:R0:W-:Y:S01]  /*ded0*/  STL [R1+0x3d8], R3 ;  /* 0x0003d80301007387 */ /* 0x0001e20000100800 */
[----:B-1----:R-:W-:-:S03]  /*dee0*/  SEL R5, R27, R16, !P3 ;  /* 0x000000101b057207 */ /* 0x002fc60005800000 */
[----:B------:R-:W5:Y:S04]  /*def0*/  LDL.LU R12, [R1+0x388] ;  /* 0x00038800010c7983 */ /* 0x000f680000300800 */
[----:B------:R1:W-:Y:S01]  /*df00*/  STL [R1+0x3d4], R5 ;  /* 0x0003d40501007387 */ /* 0x0003e20000100800 */
[----:B0-----:R-:W-:-:S03]  /*df10*/  SEL R3, R27, R10, !P3 ;  /* 0x0000000a1b037207 */ /* 0x001fc60005800000 */
[----:B------:R-:W5:Y:S04]  /*df20*/  LDL.LU R16, [R1+0x398] ;  /* 0x0003980001107983 */ /* 0x000f680000300800 */
[----:B------:R0:W-:Y:S01]  /*df30*/  STL [R1+0x3d0], R3 ;  /* 0x0003d00301007387 */ /* 0x0001e20000100800 */
[----:B-1----:R-:W-:-:S05]  /*df40*/  SEL R5, R27, R20, !P3 ;  /* 0x000000141b057207 */ /* 0x002fca0005800000 */
[----:B------:R1:W-:Y:S01]  /*df50*/  STL [R1+0x3cc], R5 ;  /* 0x0003cc0501007387 */ /* 0x0003e20000100800 */
[----:B0-----:R-:W-:-:S03]  /*df60*/  SEL R3, R27, R8, !P3 ;  /* 0x000000081b037207 */ /* 0x001fc60005800000 */
[----:B------:R-:W5:Y:S04]  /*df70*/  LDL.LU R18, [R1+0x38c] ;  /* 0x00038c0001127983 */ /* 0x000f680000300800 */
[----:B------:R-:W5:Y:S01]  /*df80*/  LDL.LU R10, [R1+0x384] ;  /* 0x00038400010a7983 */ /* 0x000f620000300800 */
[----:B-1----:R-:W-:-:S03]  /*df90*/  SEL R5, R27, R13, !P3 ;  /* 0x0000000d1b057207 */ /* 0x002fc60005800000 */
[----:B------:R0:W-:Y:S02]  /*dfa0*/  STL [R1+0x3c8], R3 ;  /* 0x0003c80301007387 */ /* 0x0001e40000100800 */
[C---:B0-----:R-:W-:Y:S02]  /*dfb0*/  SEL R3, R27.reuse, R14, !P3 ;  /* 0x0000000e1b037207 */ /* 0x041fe40005800000 */
[----:B------:R-:W5:Y:S04]  /*dfc0*/  LDL.LU R14, [R1+0x394] ;  /* 0x00039400010e7983 */ /* 0x000f680000300800 */
[----:B------:R-:W-:Y:S04]  /*dfd0*/  STL [R1+0x3c0], R5 ;  /* 0x0003c00501007387 */ /* 0x000fe80000100800 */
[----:B------:R-:W5:Y:S04]  /*dfe0*/  LDL.LU R13, [R1+0x360] ;  /* 0x00036000010d7983 */ /* 0x000f680000300800 */
[----:B------:R0:W-:Y:S04]  /*dff0*/  STL [R1+0x3bc], R3 ;  /* 0x0003bc0301007387 */ /* 0x0001e80000100800 */
[----:B------:R-:W5:Y:S04]  /*e000*/  LDL.LU R11, [R1+0x364] ;  /* 0x00036400010b7983 */ /* 0x000f680000300800 */
[----:B------:R-:W5:Y:S04]  /*e010*/  LDL.LU R9, [R1+0x368] ;  /* 0x0003680001097983 */ /* 0x000f680000300800 */
[----:B0-----:R-:W5:Y:S04]  /*e020*/  LDL.LU R3, [R1+0x36c] ;  /* 0x00036c0001037983 */ /* 0x001f680000300800 */
[----:B------:R-:W5:Y:S04]  /*e030*/  LDL.LU R5, [R1+0x370] ;  /* 0x0003700001057983 */ /* 0x000f680000300800 */
[----:B------:R-:W5:Y:S01]  /*e040*/  LDL.LU R29, [R1+0x2f8] ;  /* 0x0002f800011d7983 */ /* 0x000f620000300800 */
[----:B------:R-:W-:-:S03]  /*e050*/  SEL R25, R27, R15, !P3 ;  /* 0x0000000f1b197207 */ /* 0x000fc60005800000 */
[----:B------:R-:W5:Y:S04]  /*e060*/  LDL.LU R22, [R1+0x2fc] ;  /* 0x0002fc0001167983 */ /* 0x000f680000300800 */
[----:B------:R-:W5:Y:S04]  /*e070*/  LDL.LU R21, [R1+0x30c] ;  /* 0x00030c0001157983 */ /* 0x000f680000300800 */
[----:B------:R-:W5:Y:S04]  /*e080*/  LDL.LU R19, [R1+0x350] ;  /* 0x0003500001137983 */ /* 0x000f680000300800 */
[----:B------:R-:W5:Y:S04]  /*e090*/  LDL.LU R20, [R1+0x354] ;  /* 0x0003540001147983 */ /* 0x000f680000300800 */
[----:B------:R-:W5:Y:S04]  /*e0a0*/  LDL.LU R15, [R1+0x390] ;  /* 0x00039000010f7983 */ /* 0x000f680000300800 */
[----:B------:R-:W5:Y:S04]  /*e0b0*/  LDL.LU R8, [R1+0x35c] ;  /* 0x00035c0001087983 */ /* 0x000f680000300800 */
[----:B------:R2:W-:Y:S02]  /*e0c0*/  STL [R1+0x3b8], R25 ;  /* 0x0003b81901007387 */ /* 0x0005e40000100800 */
[----:B--2---:R-:W-:-:S02]  /*e0d0*/  SEL R25, R27, R23, !P3 ;  /* 0x000000171b197207 */ /* 0x004fc40005800000 */
[----:B------:R-:W2:Y:S04]  /*e0e0*/  LDL.LU R23, [R1+0x358] ;  /* 0x0003580001177983 */ /* 0x000ea80000300800 */
[----:B------:R3:W-:Y:S02]  /*e0f0*/  STL [R1+0x3b4], R25 ;  /* 0x0003b41901007387 */ /* 0x0007e40000100800 */
[C---:B---3--:R-:W-:Y:S02]  /*e100*/  SEL R25, R27.reuse, R7, !P3 ;  /* 0x000000071b197207 */ /* 0x048fe40005800000 */
[----:B------:R-:W3:Y:S04]  /*e110*/  LDL.LU R7, [R1+0x334] ;  /* 0x0003340001077983 */ /* 0x000ee80000300800 */
[----:B------:R4:W-:Y:S02]  /*e120*/  STL [R1+0x3b0], R25 ;  /* 0x0003b01901007387 */ /* 0x0009e40000100800 */
[----:B----4-:R-:W-:-:S02]  /*e130*/  SEL R25, R27, R26, !P3 ;  /* 0x0000001a1b197207 */ /* 0x010fc40005800000 */
[----:B------:R-:W4:Y:S04]  /*e140*/  LDL.LU R26, [R1+0x338] ;  /* 0x00033800011a7983 */ /* 0x000f280000300800 */
[----:B------:R0:W-:Y:S01]  /*e150*/  STL [R1+0x3ac], R25 ;  /* 0x0003ac1901007387 */ /* 0x0001e20000100800 */
[C---:B-----5:R-:W-:Y:S02]  /*e160*/  SEL R12, R27.reuse, R12, !P3 ;  /* 0x0000000c1b0c7207 */ /* 0x060fe40005800000 */
[C---:B0-----:R-:W-:Y:S02]  /*e170*/  SEL R25, R27.reuse, R17, !P3 ;  /* 0x000000111b197207 */ /* 0x041fe40005800000 */
[----:B------:R-:W5:Y:S04]  /*e180*/  LDL.LU R17, [R1+0x34c] ;  /* 0x00034c0001117983 */ /* 0x000f680000300800 */
[----:B------:R0:W-:Y:S04]  /*e190*/  STL [R1+0x3a8], R25 ;  /* 0x0003a81901007387 */ /* 0x0001e80000100800 */
[----:B0-----:R-:W5:Y:S04]  /*e1a0*/  LDL.LU R25, [R1+0x348] ;  /* 0x0003480001197983 */ /* 0x001f680000300800 */
[----:B------:R0:W-:Y:S04]  /*e1b0*/  STL [R1+0x3a4], R12 ;  /* 0x0003a40c01007387 */ /* 0x0001e80000100800 */
[----:B0-----:R-:W5:Y:S01]  /*e1c0*/  LDL.LU R12, [R1+0x340] ;  /* 0x00034000010c7983 */ /* 0x001f620000300800 */
[----:B------:R-:W-:-:S05]  /*e1d0*/  SEL R15, R27, R15, !P3 ;  /* 0x0000000f1b0f7207 */ /* 0x000fca0005800000 */
[----:B------:R0:W-:Y:S02]  /*e1e0*/  STL [R1+0x3a0], R15 ;  /* 0x0003a00f01007387 */ /* 0x0001e40000100800 */
[C---:B0-----:R-:W-:Y:S02]  /*e1f0*/  SEL R15, R27.reuse, R14, !P3 ;  /* 0x0000000e1b0f7207 */ /* 0x041fe40005800000 */
[C---:B------:R-:W-:Y:S02]  /*e200*/  SEL R14, R27.reuse, R16, !P3 ;  /* 0x000000101b0e7207 */ /* 0x040fe40005800000 */
[----:B------:R-:W5:Y:S04]  /*e210*/  LDL.LU R16, [R1+0x344] ;  /* 0x0003440001107983 */ /* 0x000f680000300800 */
[----:B------:R0:W-:Y:S04]  /*e220*/  STL [R1+0x39c], R15 ;  /* 0x00039c0f01007387 */ /* 0x0001e80000100800 */
[----:B------:R1:W-:Y:S01]  /*e230*/  STL [R1+0x398], R14 ;  /* 0x0003980e01007387 */ /* 0x0003e20000100800 */
[----:B0-----:R-:W-:-:S03]  /*e240*/  SEL R15, R27, R18, !P3 ;  /* 0x000000121b0f7207 */ /* 0x001fc60005800000 */
[----:B------:R-:W5:Y:S01]  /*e250*/  LDL.LU R18, [R1+0x33c] ;  /* 0x00033c0001127983 */ /* 0x000f620000300800 */
[----:B-1----:R-:W-:-:S03]  /*e260*/  SEL R14, R27, R10, !P3 ;  /* 0x0000000a1b0e7207 */ /* 0x002fc60005800000 */
[----:B------:R0:W-:Y:S04]  /*e270*/  STL [R1+0x394], R15 ;  /* 0x0003940f01007387 */ /* 0x0001e80000100800 */
[----:B------:R-:W5:Y:S04]  /*e280*/  LDL.LU R10, [R1+0x330] ;  /* 0x00033000010a7983 */ /* 0x000f680000300800 */
[----:B------:R1:W-:Y:S01]  /*e290*/  STL [R1+0x390], R14 ;  /* 0x0003900e01007387 */ /* 0x0003e20000100800 */
[C---:B0-----:R-:W-:Y:S02]  /*e2a0*/  SEL R15, R27.reuse, R13, !P3 ;  /* 0x0000000d1b0f7207 */ /* 0x041fe40005800000 */
[----:B------:R-:W-:-:S02]  /*e2b0*/  SEL R13, R27, R9, !P3 ;  /* 0x000000091b0d7207 */ /* 0x000fc40005800000 */
[C---:B------:R-:W-:Y:S02]  /*e2c0*/  SEL R9, R27.reuse, R5, !P3 ;  /* 0x000000051b097207 */ /* 0x040fe40005800000 */
[C---:B-1----:R-:W-:Y:S02]  /*e2d0*/  SEL R14, R27.reuse, R11, !P3 ;  /* 0x0000000b1b0e7207 */ /* 0x042fe40005800000 */
[C---:B------:R-:W-:Y:S01]  /*e2e0*/  SEL R11, R27.reuse, R3, !P3 ;  /* 0x000000031b0b7207 */ /* 0x040fe20005800000 */
[----:B------:R-:W-:Y:S01]  /*e2f0*/  STL [R1+0x38c], R15 ;  /* 0x00038c0f01007387 */ /* 0x000fe20000100800 */
[----:B------:R-:W-:-:S03]  /*e300*/  SEL R3, R27, R29, !P3 ;  /* 0x0000001d1b037207 */ /* 0x000fc60005800000 */
[----:B------:R-:W-:Y:S01]  /*e310*/  STL [R1+0x388], R14 ;  /* 0x0003880e01007387 */ /* 0x000fe20000100800 */
[----:B------:R-:W-:-:S03]  /*e320*/  SEL R5, R27, R22, !P3 ;  /* 0x000000161b057207 */ /* 0x000fc60005800000 */
[----:B------:R-:W-:Y:S04]  /*e330*/  STL [R1+0x384], R13 ;  /* 0x0003840d01007387 */ /* 0x000fe80000100800 */
[----:B------:R-:W-:Y:S04]  /*e340*/  STL [R1+0x380], R11 ;  /* 0x0003800b01007387 */ /* 0x000fe80000100800 */
[----:B------:R0:W-:Y:S04]  /*e350*/  STL [R1+0x37c], R9 ;  /* 0x00037c0901007387 */ /* 0x0001e80000100800 */
[----:B------:R1:W-:Y:S01]  /*e360*/  STL [R1+0x378], R3 ;  /* 0x0003780301007387 */ /* 0x0003e20000100800 */
[----:B0-----:R-:W-:-:S03]  /*e370*/  SEL R9, R27, R21, !P3 ;  /* 0x000000151b097207 */ /* 0x001fc60005800000 */
[----:B------:R0:W-:Y:S01]  /*e380*/  STL [R1+0x374], R5 ;  /* 0x0003740501007387 */ /* 0x0001e20000100800 */
[----:B-1----:R-:W-:-:S03]  /*e390*/  SEL R3, R27, R19, !P3 ;  /* 0x000000131b037207 */ /* 0x002fc60005800000 */
[----:B------:R-:W-:Y:S01]  /*e3a0*/  STL [R1+0x370], R9 ;  /* 0x0003700901007387 */ /* 0x000fe20000100800 */
[----:B0-----:R-:W-:-:S03]  /*e3b0*/  SEL R5, R27, R20, !P3 ;  /* 0x000000141b057207 */ /* 0x001fc60005800000 */
[----:B------:R-:W5:Y:S04]  /*e3c0*/  LDL.LU R20, [R1+0x32c] ;  /* 0x00032c0001147983 */ /* 0x000f680000300800 */
[----:B------:R0:W-:Y:S04]  /*e3d0*/  STL [R1+0x36c], R3 ;  /* 0x00036c0301007387 */ /* 0x0001e80000100800 */
[----:B------:R2:W-:Y:S01]  /*e3e0*/  STL [R1+0x368], R5 ;  /* 0x0003680501007387 */ /* 0x0005e20000100800 */
[----:B0-----:R-:W-:-:S03]  /*e3f0*/  SEL R3, R27, R8, !P3 ;  /* 0x000000081b037207 */ /* 0x001fc60005800000 */
[----:B------:R-:W5:Y:S04]  /*e400*/  LDL.LU R8, [R1+0x328] ;  /* 0x0003280001087983 */ /* 0x000f680000300800 */
[----:B------:R3:W-:Y:S01]  /*e410*/  STL [R1+0x364], R3 ;  /* 0x0003640301007387 */ /* 0x0007e20000100800 */
[----:B--2---:R-:W-:-:S03]  /*e420*/  SEL R5, R27, R23, !P3 ;  /* 0x000000171b057207 */ /* 0x004fc60005800000 */
[----:B------:R-:W2:Y:S04]  /*e430*/  LDL.LU R23, [R1+0x324] ;  /* 0x0003240001177983 */ /* 0x000ea80000300800 */
[----:B------:R4:W-:Y:S01]  /*e440*/  STL [R1+0x360], R5 ;  /* 0x0003600501007387 */ /* 0x0009e20000100800 */
[----:B---3--:R-:W-:-:S03]  /*e450*/  SEL R3, R27, R7, !P3 ;  /* 0x000000071b037207 */ /* 0x008fc60005800000 */
[----:B------:R-:W3:Y:S04]  /*e460*/  LDL.LU R7, [R1+0x310] ;  /* 0x0003100001077983 */ /* 0x000ee80000300800 */
[----:B------:R5:W-:Y:S01]  /*e470*/  STL [R1+0x35c], R3 ;  /* 0x00035c0301007387 */ /* 0x000be20000100800 */
[----:B----4-:R-:W-:-:S03]  /*e480*/  SEL R5, R27, R26, !P3 ;  /* 0x0000001a1b057207 */ /* 0x010fc60005800000 */
[----:B------:R-:W4:Y:S04]  /*e490*/  LDL.LU R26, [R1+0x31c] ;  /* 0x00031c00011a7983 */ /* 0x000f280000300800 */
[----:B------:R0:W-:Y:S01]  /*e4a0*/  STL [R1+0x358], R5 ;  /* 0x0003580501007387 */ /* 0x0001e20000100800 */
[----:B-----5:R-:W-:-:S03]  /*e4b0*/  SEL R3, R27, R17, !P3 ;  /* 0x000000111b037207 */ /* 0x020fc60005800000 */
[----:B------:R-:W5:Y:S04]  /*e4c0*/  LDL.LU R17, [R1+0x320] ;  /* 0x0003200001117983 */ /* 0x000f680000300800 */
[----:B------:R1:W-:Y:S04]  /*e4d0*/  STL [R1+0x354], R3 ;  /* 0x0003540301007387 */ /* 0x0003e80000100800 */
[----:B------:R-:W5:Y:S01]  /*e4e0*/  LDL.LU R15, [R1+0x314] ;  /* 0x00031400010f7983 */ /* 0x000f620000300800 */
[----:B0-----:R-:W-:-:S05]  /*e4f0*/  SEL R5, R27, R25, !P3 ;  /* 0x000000191b057207 */ /* 0x001fca0005800000 */
[----:B------:R-:W-:Y:S04]  /*e500*/  STL [R1+0x350], R5 ;  /* 0x0003500501007387 */ /* 0x000fe80000100800 */
[----:B------:R-:W5:Y:S01]  /*e510*/  LDL.LU R14, [R1+0x318] ;  /* 0x00031800010e7983 */ /* 0x000f620000300800 */
[----:B-1----:R-:W-:-:S05]  /*e520*/  SEL R3, R27, R12, !P3 ;  /* 0x0000000c1b037207 */ /* 0x002fca0005800000 */
[----:B------:R0:W-:Y:S04]  /*e530*/  STL [R1+0x34c], R3 ;  /* 0x00034c0301007387 */ /* 0x0001e80000100800 */
[----:B------:R-:W5:Y:S04]  /*e540*/  LDL.LU R12, [R1+0x308] ;  /* 0x00030800010c7983 */ /* 0x000f680000300800 */
[----:B------:R-:W5:Y:S01]  /*e550*/  LDL.LU R25, [R1+0x304] ;  /* 0x0003040001197983 */ /* 0x000f620000300800 */
[----:B0-----:R-:W-:-:S03]  /*e560*/  SEL R3, R27, R16, !P3 ;  /* 0x000000101b037207 */ /* 0x001fc60005800000 */
[----:B------:R-:W5:Y:S04]  /*e570*/  LDL.LU R16, [R1+0x300] ;  /* 0x0003000001107983 */ /* 0x000f680000300800 */
[----:B------:R0:W-:Y:S04]  /*e580*/  STL [R1+0x348], R3 ;  /* 0x0003480301007387 */ /* 0x0001e80000100800 */
[----:B------:R-:W5:Y:S01]  /*e590*/  LDL.LU R13, [R1+0x2f4] ;  /* 0x0002f400010d7983 */ /* 0x000f620000300800 */
[----:B------:R-:W-:-:S05]  /*e5a0*/  SEL R5, R27, R18, !P3 ;  /* 0x000000121b057207 */ /* 0x000fca0005800000 */
[----:B------:R-:W-:Y:S01]  /*e5b0*/  STL [R1+0x344], R5 ;  /* 0x0003440501007387 */ /* 0x000fe20000100800 */
[----:B0-----:R-:W-:-:S03]  /*e5c0*/  SEL R3, R27, R10, !P3 ;  /* 0x0000000a1b037207 */ /* 0x001fc60005800000 */
[----:B------:R-:W5:Y:S04]  /*e5d0*/  LDL.LU R11, [R1+0x2f0] ;  /* 0x0002f000010b7983 */ /* 0x000f680000300800 */
[----:B------:R0:W-:Y:S04]  /*e5e0*/  STL [R1+0x340], R3 ;  /* 0x0003400301007387 */ /* 0x0001e80000100800 */
[----:B------:R-:W5:Y:S04]  /*e5f0*/  LDL.LU R9, [R1+0x2ec] ;  /* 0x0002ec0001097983 */ /* 0x000f680000300800 */
[----:B0-----:R-:W5:Y:S04]  /*e600*/  LDL.LU R3, [R1+0x2e8] ;  /* 0x0002e80001037983 */ /* 0x001f680000300800 */
[----:B------:R-:W5:Y:S04]  /*e610*/  LDL.LU R5, [R1+0x2e4] ;  /* 0x0002e40001057983 */ /* 0x000f680000300800 */
[----:B------:R-:W5:Y:S04]  /*e620*/  LDL.LU R29, [R1+0x2e0] ;  /* 0x0002e000011d7983 */ /* 0x000f680000300800 */
[----:B------:R-:W5:Y:S04]  /*e630*/  LDL.LU R22, [R1+0x2dc] ;  /* 0x0002dc0001167983 */ /* 0x000f680000300800 */
[----:B------:R-:W5:Y:S04]  /*e640*/  LDL.LU R21, [R1+0x28c] ;  /* 0x00028c0001157983 */ /* 0x000f680000300800 */
[----:B------:R-:W5:Y:S04]  /*e650*/  LDL.LU R19, [R1+0x2d8] ;  /* 0x0002d80001137983 */ /* 0x000f680000300800 */
[----:B------:R-:W5:Y:S01]  /*e660*/  LDL.LU R10, [R1+0x2a0] ;  /* 0x0002a000010a7983 */ /* 0x000f620000300800 */
[----:B------:R-:W-:-:S03]  /*e670*/  SEL R18, R27, R20, !P3 ;  /* 0x000000141b127207 */ /* 0x000fc60005800000 */
[----:B------:R-:W5:Y:S04]  /*e680*/  LDL.LU R20, [R1+0x2d4] ;  /* 0x0002d40001147983 */ /* 0x000f680000300800 */
[----:B------:R0:W-:Y:S02]  /*e690*/  STL [R1+0x33c], R18 ;  /* 0x00033c1201007387 */ /* 0x0001e40000100800 */
[C---:B0-----:R-:W-:Y:S02]  /*e6a0*/  SEL R18, R27.reuse, R8, !P3 ;  /* 0x000000081b127207 */ /* 0x041fe40005800000 */
        /* <DEDUP_REMOVED lines=11> */
[----:B-----5:R-:W-:-:S03]  /*e760*/  SEL R17, R27, R17, !P3 ;  /* 0x000000111b117207 */ /* 0x020fc60005800000 */
[----:B0-----:R-:W5:Y:S04]  /*e770*/  LDL.LU R18, [R1+0x2c4] ;  /* 0x0002c40001127983 */ /* 0x001f680000300800 */
[----:B------:R0:W-:Y:S01]  /*e780*/  STL [R1+0x328], R17 ;  /* 0x0003281101007387 */ /* 0x0001e20000100800 */
[----:B------:R-:W-:-:S03]  /*e790*/  SEL R15, R27, R15, !P3 ;  /* 0x0000000f1b0f7207 */ /* 0x000fc60005800000 */
[----:B0-----:R-:W5:Y:S04]  /*e7a0*/  LDL.LU R17, [R1+0x2b4] ;  /* 0x0002b40001117983 */ /* 0x001f680000300800 */
[----:B------:R0:W-:Y:S02]  /*e7b0*/  STL [R1+0x324], R15 ;  /* 0x0003240f01007387 */ /* 0x0001e40000100800 */
[C---:B0-----:R-:W-:Y:S02]  /*e7c0*/  SEL R15, R27.reuse, R14, !P3 ;  /* 0x0000000e1b0f7207 */ /* 0x041fe40005800000 */
[C---:B------:R-:W-:Y:S02]  /*e7d0*/  SEL R14, R27.reuse, R12, !P3 ;  /* 0x0000000c1b0e7207 */ /* 0x040fe40005800000 */
[----:B------:R-:W5:Y:S04]  /*e7e0*/  LDL.LU R12, [R1+0x2b8] ;  /* 0x0002b800010c7983 */ /* 0x000f680000300800 */
[----:B------:R0:W-:Y:S04]  /*e7f0*/  STL [R1+0x320], R15 ;  /* 0x0003200f01007387 */ /* 0x0001e80000100800 */
[----:B------:R1:W-:Y:S01]  /*e800*/  STL [R1+0x31c], R14 ;  /* 0x00031c0e01007387 */ /* 0x0003e20000100800 */
[----:B0-----:R-:W-:-:S03]  /*e810*/  SEL R15, R27, R25, !P3 ;  /* 0x000000191b0f7207 */ /* 0x001fc60005800000 */
[----:B------:R-:W5:Y:S04]  /*e820*/  LDL.LU R25, [R1+0x2bc] ;  /* 0x0002bc0001197983 */ /* 0x000f680000300800 */
[----:B------:R0:W-:Y:S01]  /*e830*/  STL [R1+0x318], R15 ;  /* 0x0003180f01007387 */ /* 0x0001e20000100800 */
[----:B-1----:R-:W-:-:S03]  /*e840*/  SEL R14, R27, R16, !P3 ;  /* 0x000000101b0e7207 */ /* 0x002fc60005800000 */
[----:B------:R-:W5:Y:S04]  /*e850*/  LDL.LU R16, [R1+0x2b0] ;  /* 0x0002b00001107983 */ /* 0x000f680000300800 */
[----:B------:R1:W-:Y:S01]  /*e860*/  STL [R1+0x314], R14 ;  /* 0x0003140e01007387 */ /* 0x0003e20000100800 */
[----:B0-----:R-:W-:-:S05]  /*e870*/  SEL R15, R27, R13, !P3 ;  /* 0x0000000d1b0f7207 */ /* 0x001fca0005800000 */
[----:B------:R-:W-:Y:S01]  /*e880*/  STL [R1+0x310], R15 ;  /* 0x0003100f01007387 */ /* 0x000fe20000100800 */
[C---:B-1----:R-:W-:Y:S02]  /*e890*/  SEL R14, R27.reuse, R11, !P3 ;  /* 0x0000000b1b0e7207 */ /* 0x042fe40005800000 */
[----:B------:R-:W-:-:S03]  /*e8a0*/  SEL R13, R27, R9, !P3 ;  /* 0x000000091b0d7207 */ /* 0x000fc60005800000 */
[----:B------:R-:W-:Y:S01]  /*e8b0*/  STL [R1+0x30c], R14 ;  /* 0x00030c0e01007387 */ /* 0x000fe20000100800 */
[----:B------:R-:W-:-:S03]  /*e8c0*/  SEL R11, R27, R3, !P3 ;  /* 0x000000031b0b7207 */ /* 0x000fc60005800000 */
[----:B------:R-:W-:Y:S01]  /*e8d0*/  STL [R1+0x308], R13 ;  /* 0x0003080d01007387 */ /* 0x000fe20000100800 */
[----:B------:R-:W-:-:S03]  /*e8e0*/  SEL R9, R27, R5, !P3 ;  /* 0x000000051b097207 */ /* 0x000fc60005800000 */
[----:B------:R-:W-:Y:S01]  /*e8f0*/  STL [R1+0x304], R11 ;  /* 0x0003040b01007387 */ /* 0x000fe20000100800 */
[----:B------:R-:W-:-:S03]  /*e900*/  SEL R3, R27, R29, !P3 ;  /* 0x0000001d1b037207 */ /* 0x000fc60005800000 */
[----:B------:R0:W-:Y:S01]  /*e910*/  STL [R1+0x300], R9 ;  /* 0x0003000901007387 */ /* 0x0001e20000100800 */
[----:B------:R-:W-:-:S03]  /*e920*/  SEL R5, R27, R22, !P3 ;  /* 0x000000161b057207 */ /* 0x000fc60005800000 */
        /* <DEDUP_REMOVED lines=23> */
[----:B------:R0:W-:Y:S04]  /*eaa0*/  STL [R1+0x2d8], R3 ;  /* 0x0002d80301007387 */ /* 0x0001e80000100800 */
[----:B------:R-:W4:Y:S01]  /*eab0*/  LDL.LU R15, [R1+0x294] ;  /* 0x00029400010f7983 */ /* 0x000f220000300800 */
[----:B-----5:R-:W-:-:S05]  /*eac0*/  SEL R5, R27, R18, !P3 ;  /* 0x000000121b057207 */ /* 0x020fca0005800000 */
[----:B------:R-:W-:Y:S04]  /*ead0*/  STL [R1+0x2d4], R5 ;  /* 0x0002d40501007387 */ /* 0x000fe80000100800 */
[----:B------:R-:W5:Y:S01]  /*eae0*/  LDL.LU R14, [R1+0x23c] ;  /* 0x00023c00010e7983 */ /* 0x000f620000300800 */
[----:B0-----:R-:W-:-:S05]  /*eaf0*/  SEL R3, R27, R17, !P3 ;  /* 0x000000111b037207 */ /* 0x001fca0005800000 */
        /* <DEDUP_REMOVED lines=8> */
[----:B------:R-:W-:Y:S04]  /*eb80*/  STL [R1+0x2c8], R5 ;  /* 0x0002c80501007387 */ /* 0x000fe80000100800 */
[----:B------:R-:W5:Y:S01]  /*eb90*/  LDL.LU R11, [R1+0x264] ;  /* 0x00026400010b7983 */ /* 0x000f620000300800 */
[----:B0-----:R-:W-:-:S05]  /*eba0*/  SEL R3, R27, R16, !P3 ;  /* 0x000000101b037207 */ /* 0x001fca0005800000 */
        /* <DEDUP_REMOVED lines=15> */
[----:B0-----:R-:W-:-:S02]  /*eca0*/  SEL R25, R27, R8, !P3 ;  /* 0x000000081b197207 */ /* 0x001fc40005800000 */
[----:B------:R-:W5:Y:S04]  /*ecb0*/  LDL.LU R8, [R1+0x210] ;  /* 0x0002100001087983 */ /* 0x000f680000300800 */
[----:B------:R2:W-:Y:S02]  /*ecc0*/  STL [R1+0x2b8], R25 ;  /* 0x0002b81901007387 */ /* 0x0005e40000100800 */
[C---:B--2---:R-:W-:Y:S02]  /*ecd0*/  SEL R25, R27.reuse, R23, !P3 ;  /* 0x000000171b197207 */ /* 0x044fe40005800000 */
[----:B------:R-:W2:Y:S04]  /*ece0*/  LDL.LU R23, [R1+0x238] ;  /* 0x0002380001177983 */ /* 0x000ea80000300800 */
[----:B------:R3:W-:Y:S02]  /*ecf0*/  STL [R1+0x2b4], R25 ;  /* 0x0002b41901007387 */ /* 0x0007e40000100800 */
[----:B---3--:R-:W-:-:S02]  /*ed00*/  SEL R25, R27, R7, !P3 ;  /* 0x000000071b197207 */ /* 0x008fc40005800000 */
[----:B------:R-:W3:Y:S04]  /*ed10*/  LDL.LU R7, [R1+0x220] ;  /* 0x0002200001077983 */ /* 0x000ee80000300800 */
[----:B------:R0:W-:Y:S01]  /*ed20*/  STL [R1+0x2b0], R25 ;  /* 0x0002b01901007387 */ /* 0x0001e20000100800 */
[----:B----4-:R-:W-:-:S03]  /*ed30*/  SEL R26, R27, R26, !P3 ;  /* 0x0000001a1b1a7207 */ /* 0x010fc60005800000 */
[----:B0-----:R-:W4:Y:S04]  /*ed40*/  LDL.LU R25, [R1+0x234] ;  /* 0x0002340001197983 */ /* 0x001f280000300800 */
[----:B------:R0:W-:Y:S01]  /*ed50*/  STL [R1+0x2ac], R26 ;  /* 0x0002ac1a01007387 */ /* 0x0001e20000100800 */
[----:B------:R-:W-:-:S03]  /*ed60*/  SEL R15, R27, R15, !P3 ;  /* 0x0000000f1b0f7207 */ /* 0x000fc60005800000 */
[----:B0-----:R-:W4:Y:S04]  /*ed70*/  LDL.LU R26, [R1+0x224] ;  /* 0x00022400011a7983 */ /* 0x001f280000300800 */
[----:B------:R5:W-:Y:S02]  /*ed80*/  STL [R1+0x2a8], R15 ;  /* 0x0002a80f01007387 */ /* 0x000be40000100800 */
[C---:B-----5:R-:W-:Y:S02]  /*ed90*/  SEL R15, R27.reuse, R14, !P3 ;  /* 0x0000000e1b0f7207 */ /* 0x060fe40005800000 */
[C---:B------:R-:W-:Y:S02]  /*eda0*/  SEL R14, R27.reuse, R17, !P3 ;  /* 0x000000111b0e7207 */ /* 0x040fe40005800000 */
[----:B------:R-:W4:Y:S04]  /*edb0*/  LDL.LU R17, [R1+0x22c] ;  /* 0x00022c0001117983 */ /* 0x000f280000300800 */
[----:B------:R0:W-:Y:S04]  /*edc0*/  STL [R1+0x2a4], R15 ;  /* 0x0002a40f01007387 */ /* 0x0001e80000100800 */
[----:B------:R1:W-:Y:S01]  /*edd0*/  STL [R1+0x2a0], R14 ;  /* 0x0002a00e01007387 */ /* 0x0003e20000100800 */
[----:B0-----:R-:W-:-:S03]  /*ede0*/  SEL R15, R27, R18, !P3 ;  /* 0x000000121b0f7207 */ /* 0x001fc60005800000 */
[----:B------:R-:W4:Y:S01]  /*edf0*/  LDL.LU R18, [R1+0x228] ;  /* 0x0002280001127983 */ /* 0x000f220000300800 */
[----:B-1----:R-:W-:-:S03]  /*ee00*/  SEL R14, R27, R12, !P3 ;  /* 0x0000000c1b0e7207 */ /* 0x002fc60005800000 */
[----:B------:R0:W-:Y:S04]  /*ee10*/  STL [R1+0x29c], R15 ;  /* 0x00029c0f01007387 */ /* 0x0001e80000100800 */
[----:B------:R-:W4:Y:S04]  /*ee20*/  LDL.LU R12, [R1+0x218] ;  /* 0x00021800010c7983 */ /* 0x000f280000300800 */
[----:B------:R1:W-:Y:S01]  /*ee30*/  STL [R1+0x298], R14 ;  /* 0x0002980e01007387 */ /* 0x0003e20000100800 */
[C---:B0-----:R-:W-:Y:S02]  /*ee40*/  SEL R15, R27.reuse, R13, !P3 ;  /* 0x0000000d1b0f7207 */ /* 0x041fe40005800000 */
[----:B-1----:R-:W-:-:S03]  /*ee50*/  SEL R14, R27, R11, !P3 ;  /* 0x0000000b1b0e7207 */ /* 0x002fc60005800000 */
[----:B------:R-:W-:Y:S04]  /*ee60*/  STL [R1+0x294], R15 ;  /* 0x0002940f01007387 */ /* 0x000fe80000100800 */
[----:B------:R-:W-:Y:S01]  /*ee70*/  STL [R1+0x290], R14 ;  /* 0x0002900e01007387 */ /* 0x000fe20000100800 */
[C---:B------:R-:W-:Y:S02]  /*ee80*/  SEL R13, R27.reuse, R9, !P3 ;  /* 0x000000091b0d7207 */ /* 0x040fe40005800000 */
        /* <DEDUP_REMOVED lines=30> */
[----:B------:R0:W-:Y:S04]  /*f070*/  STL [R1+0x24c], R3 ;  /* 0x00024c0301007387 */ /* 0x0001e80000100800 */
[----:B------:R-:W3:Y:S01]  /*f080*/  LDL.LU R15, [R1+0x1ec] ;  /* 0x0001ec00010f7983 */ /* 0x000ee20000300800 */
[----:B----4-:R-:W-:-:S05]  /*f090*/  SEL R5, R27, R25, !P3 ;  /* 0x000000191b057207 */ /* 0x010fca0005800000 */
[----:B------:R-:W-:Y:S04]  /*f0a0*/  STL [R1+0x244], R5 ;  /* 0x0002440501007387 */ /* 0x000fe80000100800 */
[----:B------:R-:W4:Y:S01]  /*f0b0*/  LDL.LU R14, [R1+0x1e8] ;  /* 0x0001e800010e7983 */ /* 0x000f220000300800 */
[----:B0-----:R-:W-:-:S05]  /*f0c0*/  SEL R3, R27, R26, !P3 ;  /* 0x0000001a1b037207 */ /* 0x001fca0005800000 */
[----:B------:R0:W-:Y:S04]  /*f0d0*/  STL [R1+0x23c], R3 ;  /* 0x00023c0301007387 */ /* 0x0001e80000100800 */
[----:B------:R-:W4:Y:S04]  /*f0e0*/  LDL.LU R25, [R1+0x1e4] ;  /* 0x0001e40001197983 */ /* 0x000f280000300800 */
[----:B------:R-:W4:Y:S01]  /*f0f0*/  LDL.LU R26, [R1+0x1e0] ;  /* 0x0001e000011a7983 */ /* 0x000f220000300800 */
[----:B0-----:R-:W-:-:S03]  /*f100*/  SEL R3, R27, R17, !P3 ;  /* 0x000000111b037207 */ /* 0x001fc60005800000 */
[----:B------:R-:W4:Y:S04]  /*f110*/  LDL.LU R17, [R1+0x1dc] ;  /* 0x0001dc0001117983 */ /* 0x000f280000300800 */
[----:B------:R0:W-:Y:S04]  /*f120*/  STL [R1+0x238], R3 ;  /* 0x0002380301007387 */ /* 0x0001e80000100800 */
[----:B------:R-:W4:Y:S01]  /*f130*/  LDL.LU R13, [R1+0x1c0] ;  /* 0x0001c000010d7983 */ /* 0x000f220000300800 */
[----:B------:R-:W-:-:S05]  /*f140*/  SEL R5, R27, R18, !P3 ;  /* 0x000000121b057207 */ /* 0x000fca0005800000 */
[----:B------:R-:W-:Y:S01]  /*f150*/  STL [R1+0x234], R5 ;  /* 0x0002340501007387 */ /* 0x000fe20000100800 */
[----:B0-----:R-:W-:-:S03]  /*f160*/  SEL R3, R27, R12, !P3 ;  /* 0x0000000c1b037207 */ /* 0x001fc60005800000 */
[----:B------:R-:W4:Y:S04]  /*f170*/  LDL.LU R11, [R1+0x1c4] ;  /* 0x0001c400010b7983 */ /* 0x000f280000300800 */
[----:B------:R0:W-:Y:S04]  /*f180*/  STL [R1+0x22c], R3 ;  /* 0x00022c0301007387 */ /* 0x0001e80000100800 */
[----:B------:R-:W4:Y:S04]  /*f190*/  LDL.LU R9, [R1+0x1c8] ;  /* 0x0001c80001097983 */ /* 0x000f280000300800 */
[----:B0-----:R-:W4:Y:S04]  /*f1a0*/  LDL.LU R3, [R1+0x1d0] ;  /* 0x0001d00001037983 */ /* 0x001f280000300800 */
[----:B------:R-:W4:Y:S04]  /*f1b0*/  LDL.LU R5, [R1+0x1d4] ;  /* 0x0001d40001057983 */ /* 0x000f280000300800 */
[----:B------:R-:W4:Y:S04]  /*f1c0*/  LDL.LU R29, [R1+0x1d8] ;  /* 0x0001d800011d7983 */ /* 0x000f280000300800 */
[----:B------:R-:W4:Y:S04]  /*f1d0*/  LDL.LU R22, [R1+0x1cc] ;  /* 0x0001cc0001167983 */ /* 0x000f280000300800 */
[----:B------:R-:W4:Y:S04]  /*f1e0*/  LDL.LU R21, [R1+0x1bc] ;  /* 0x0001bc0001157983 */ /* 0x000f280000300800 */
[----:B------:R-:W4:Y:S04]  /*f1f0*/  LDL.LU R19, [R1+0x1b8] ;  /* 0x0001b80001137983 */ /* 0x000f280000300800 */
[----:B------:R-:W4:Y:S01]  /*f200*/  LDL.LU R12, [R1+0x1b4] ;  /* 0x0001b400010c7983 */ /* 0x000f220000300800 */
[----:B-----5:R-:W-:-:S03]  /*f210*/  SEL R18, R27, R16, !P3 ;  /* 0x000000101b127207 */ /* 0x020fc60005800000 */
        /* <DEDUP_REMOVED lines=8> */
[C---:B0-----:R-:W-:Y:S02]  /*f2a0*/  SEL R18, R27.reuse, R8, !P3 ;  /* 0x000000081b127207 */ /* 0x041fe40005800000 */
[----:B------:R-:W5:Y:S04]  /*f2b0*/  LDL.LU R8, [R1+0x1a4] ;  /* 0x0001a40001087983 */ /* 0x000f680000300800 */
[----:B------:R2:W-:Y:S02]  /*f2c0*/  STL [R1+0x218], R18 ;  /* 0x0002181201007387 */ /* 0x0005e40000100800 */
[----:B--2---:R-:W-:-:S02]  /*f2d0*/  SEL R18, R27, R23, !P3 ;  /* 0x000000171b127207 */ /* 0x004fc40005800000 */
[----:B------:R-:W2:Y:S04]  /*f2e0*/  LDL.LU R23, [R1+0x1a0] ;  /* 0x0001a00001177983 */ /* 0x000ea80000300800 */
[----:B------:R0:W-:Y:S04]  /*f2f0*/  STL [R1+0x210], R18 ;  /* 0x0002101201007387 */ /* 0x0001e80000100800 */
[----:B0-----:R-:W2:Y:S01]  /*f300*/  LDL.LU R18, [R1+0x184] ;  /* 0x0001840001127983 */ /* 0x001ea20000300800 */
[----:B---3--:R-:W-:-:S05]  /*f310*/  SEL R7, R27, R7, !P3 ;  /* 0x000000071b077207 */ /* 0x008fca0005800000 */
[----:B------:R0:W-:Y:S01]  /*f320*/  STL [R1+0x20c], R7 ;  /* 0x00020c0701007387 */ /* 0x0001e20000100800 */
[----:B------:R-:W-:-:S03]  /*f330*/  SEL R15, R27, R15, !P3 ;  /* 0x0000000f1b0f7207 */ /* 0x000fc60005800000 */
[----:B0-----:R-:W3:Y:S04]  /*f340*/  LDL.LU R7, [R1+0x188] ;  /* 0x0001880001077983 */ /* 0x001ee80000300800 */
[----:B------:R4:W-:Y:S02]  /*f350*/  STL [R1+0x208], R15 ;  /* 0x0002080f01007387 */ /* 0x0009e40000100800 */
[C---:B----4-:R-:W-:Y:S02]  /*f360*/  SEL R15, R27.reuse, R14, !P3 ;  /* 0x0000000e1b0f7207 */ /* 0x050fe40005800000 */
        /* <DEDUP_REMOVED lines=12> */
[----:B------:R-:W-:Y:S01]  /*f430*/  STL [R1+0x1f0], R15 ;  /* 0x0001f00f01007387 */ /* 0x000fe20000100800 */
        /* <DEDUP_REMOVED lines=15> */
[----:B------:R-:W4:Y:S04]  /*f530*/  LDL.LU R12, [R1+0x198] ;  /* 0x00019800010c7983 */ /* 0x000f280000300800 */
[----:B------:R5:W-:Y:S04]  /*f540*/  STL [R1+0x1d0], R3 ;  /* 0x0001d00301007387 */ /* 0x000be80000100800 */
[----:B------:R0:W-:Y:S01]  /*f550*/  STL [R1+0x1cc], R5 ;  /* 0x0001cc0501007387 */ /* 0x0001e20000100800 */
[----:B-----5:R-:W-:-:S03]  /*f560*/  SEL R3, R27, R16, !P3 ;  /* 0x000000101b037207 */ /* 0x020fc60005800000 */
[----:B------:R-:W5:Y:S04]  /*f570*/  LDL.LU R16, [R1+0x194] ;  /* 0x0001940001107983 */ /* 0x000f680000300800 */
        /* <DEDUP_REMOVED lines=12> */
[----:B------:R3:W-:Y:S04]  /*f640*/  STL [R1+0x1b8], R3 ;  /* 0x0001b80301007387 */ /* 0x0007e80000100800 */
[----:B------:R-:W2:Y:S01]  /*f650*/  LDL.LU R15, [R1+0x17c] ;  /* 0x00017c00010f7983 */ /* 0x000ea20000300800 */
[----:B0-----:R-:W-:-:S05]  /*f660*/  SEL R5, R27, R18, !P3 ;  /* 0x000000121b057207 */ /* 0x001fca0005800000 */
[----:B------:R-:W-:Y:S04]  /*f670*/  STL [R1+0x1b4], R5 ;  /* 0x0001b40501007387 */ /* 0x000fe80000100800 */
[----:B------:R-:W2:Y:S01]  /*f680*/  LDL.LU R14, [R1+0xe4] ;  /* 0x0000e400010e7983 */ /* 0x000ea20000300800 */
[----:B---3--:R-:W-:-:S05]  /*f690*/  SEL R3, R27, R7, !P3 ;  /* 0x000000071b037207 */ /* 0x008fca0005800000 */
[----:B------:R4:W-:Y:S04]  /*f6a0*/  STL [R1+0x1b0], R3 ;  /* 0x0001b00301007387 */ /* 0x0009e80000100800 */
[----:B------:R-:W3:Y:S04]  /*f6b0*/  LDL.LU R7, [R1+0xe8] ;  /* 0x0000e80001077983 */ /* 0x000ee80000300800 */
[----:B------:R-:W3:Y:S04]  /*f6c0*/  LDL.LU R19, [R1+0x104] ;  /* 0x0001040001137983 */ /* 0x000ee80000300800 */
[----:B------:R-:W3:Y:S01]  /*f6d0*/  LDL.LU R18, [R1+0x154] ;  /* 0x0001540001127983 */ /* 0x000ee20000300800 */
[----:B----4-:R-:W-:-:S05]  /*f6e0*/  SEL R3, R27, R25, !P3 ;  /* 0x000000191b037207 */ /* 0x010fca0005800000 */
        /* <DEDUP_REMOVED lines=14> */
[----:B------:R-:W4:Y:S04]  /*f7d0*/  LDL.LU R26, [R1+0x13c] ;  /* 0x00013c00011a7983 */ /* 0x000f280000300800 */
[----:B------:R-:W4:Y:S01]  /*f7e0*/  LDL.LU R17, [R1+0x128] ;  /* 0x0001280001117983 */ /* 0x000f220000300800 */
[----:B------:R-:W-:-:S05]  /*f7f0*/  SEL R12, R27, R12, !P3 ;  /* 0x0000000c1b0c7207 */ /* 0x000fca0005800000 */
[----:B------:R0:W-:Y:S04]  /*f800*/  STL [R1+0x1a0], R12 ;  /* 0x0001a00c01007387 */ /* 0x0001e80000100800 */
[----:B0-----:R-:W4:Y:S01]  /*f810*/  LDL.LU R12, [R1+0x124] ;  /* 0x00012400010c7983 */ /* 0x001f220000300800 */
[----:B-----5:R-:W-:-:S05]  /*f820*/  SEL R16, R27, R16, !P3 ;  /* 0x000000101b107207 */ /* 0x020fca0005800000 */
[----:B------:R0:W-:Y:S04]  /*f830*/  STL [R1+0x19c], R16 ;  /* 0x00019c1001007387 */ /* 0x0001e80000100800 */
[----:B0-----:R-:W5:Y:S01]  /*f840*/  LDL.LU R16, [R1+0x120] ;  /* 0x0001200001107983 */ /* 0x001f620000300800 */
[----:B------:R-:W-:-:S05]  /*f850*/  SEL R10, R27, R10, !P3 ;  /* 0x0000000a1b0a7207 */ /* 0x000fca0005800000 */
        /* <DEDUP_REMOVED lines=8> */
[----:B--2---:R-:W-:-:S05]  /*f8e0*/  SEL R23, R27, R23, !P3 ;  /* 0x000000171b177207 */ /* 0x004fca0005800000 */
[----:B------:R0:W-:Y:S04]  /*f8f0*/  STL [R1+0x18c], R23 ;  /* 0x00018c1701007387 */ /* 0x0001e80000100800 */
[----:B0-----:R-:W2:Y:S01]  /*f900*/  LDL.LU R23, [R1+0x118] ;  /* 0x0001180001177983 */ /* 0x001ea20000300800 */
[----:B------:R-:W-:-:S05]  /*f910*/  SEL R15, R27, R15, !P3 ;  /* 0x0000000f1b0f7207 */ /* 0x000fca0005800000 */
[----:B------:R0:W-:Y:S02]  /*f920*/  STL [R1+0x188], R15 ;  /* 0x0001880f01007387 */ /* 0x0001e40000100800 */
[C---:B0-----:R-:W-:Y:S02]  /*f930*/  SEL R15, R27.reuse, R14, !P3 ;  /* 0x0000000e1b0f7207 */ /* 0x041fe40005800000 */
[C---:B---3--:R-:W-:Y:S02]  /*f940*/  SEL R14, R27.reuse, R7, !P3 ;  /* 0x000000071b0e7207 */ /* 0x048fe40005800000 */
[----:B------:R-:W3:Y:S04]  /*f950*/  LDL.LU R7, [R1+0x10c] ;  /* 0x00010c0001077983 */ /* 0x000ee80000300800 */
[----:B------:R0:W-:Y:S04]  /*f960*/  STL [R1+0x184], R15 ;  /* 0x0001840f01007387 */ /* 0x0001e80000100800 */
[----:B------:R1:W-:Y:S01]  /*f970*/  STL [R1+0x17c], R14 ;  /* 0x00017c0e01007387 */ /* 0x0003e20000100800 */
[----:B0-----:R-:W-:-:S03]  /*f980*/  SEL R15, R27, R19, !P3 ;  /* 0x000000131b0f7207 */ /* 0x001fc60005800000 */
[----:B------:R-:W3:Y:S01]  /*f990*/  LDL.LU R19, [R1+0x110] ;  /* 0x0001100001137983 */ /* 0x000ee20000300800 */
[----:B-1----:R-:W-:-:S03]  /*f9a0*/  SEL R14, R27, R18, !P3 ;  /* 0x000000121b0e7207 */ /* 0x002fc60005800000 */
[----:B------:R4:W-:Y:S04]  /*f9b0*/  STL [R1+0x174], R15 ;  /* 0x0001740f01007387 */ /* 0x0009e80000100800 */
[----:B------:R-:W3:Y:S04]  /*f9c0*/  LDL.LU R18, [R1+0xfc] ;  /* 0x0000fc0001127983 */ /* 0x000ee80000300800 */
[----:B------:R0:W-:Y:S01]  /*f9d0*/  STL [R1+0x16c], R14 ;  /* 0x00016c0e01007387 */ /* 0x0001e20000100800 */
[C---:B----4-:R-:W-:Y:S02]  /*f9e0*/  SEL R15, R27.reuse, R13, !P3 ;  /* 0x0000000d1b0f7207 */ /* 0x050fe40005800000 */
[----:B0-----:R-:W-:-:S03]  /*f9f0*/  SEL R14, R27, R11, !P3 ;  /* 0x0000000b1b0e7207 */ /* 0x001fc60005800000 */
        /* <DEDUP_REMOVED lines=14> */
[----:B------:R-:W-:Y:S04]  /*fae0*/  STL [R1+0x148], R9 ;  /* 0x0001480901007387 */ /* 0x000fe80000100800 */
[----:B------:R-:W4:Y:S01]  /*faf0*/  LDL.LU R25, [R1+0xf0] ;  /* 0x0000f00001197983 */ /* 0x000f220000300800 */
[----:B0-----:R-:W-:-:S03]  /*fb00*/  SEL R5, R27, R26, !P3 ;  /* 0x0000001a1b057207 */ /* 0x001fc60005800000 */
[----:B------:R0:W-:Y:S04]  /*fb10*/  STL [R1+0x144], R3 ;  /* 0x0001440301007387 */ /* 0x0001e80000100800 */
[----:B------:R1:W-:Y:S04]  /*fb20*/  STL [R1+0x13c], R5 ;  /* 0x00013c0501007387 */ /* 0x0003e80000100800 */
[----:B------:R-:W4:Y:S01]  /*fb30*/  LDL.LU R26, [R1+0xec] ;  /* 0x0000ec00011a7983 */ /* 0x000f220000300800 */
[----:B0-----:R-:W-:-:S05]  /*fb40*/  SEL R3, R27, R17, !P3 ;  /* 0x000000111b037207 */ /* 0x001fca0005800000 */
[----:B------:R5:W-:Y:S04]  /*fb50*/  STL [R1+0x134], R3 ;  /* 0x0001340301007387 */ /* 0x000be80000100800 */
[----:B------:R-:W4:Y:S01]  /*fb60*/  LDL.LU R17, [R1+0xe0] ;  /* 0x0000e00001117983 */ /* 0x000f220000300800 */
[----:B-1----:R-:W-:-:S05]  /*fb70*/  SEL R5, R27, R12, !P3 ;  /* 0x0000000c1b057207 */ /* 0x002fca0005800000 */
[----:B------:R0:W-:Y:S04]  /*fb80*/  STL [R1+0x12c], R5 ;  /* 0x00012c0501007387 */ /* 0x0001e80000100800 */
[----:B------:R-:W4:Y:S01]  /*fb90*/  LDL.LU R12, [R1+0xdc] ;  /* 0x0000dc00010c7983 */ /* 0x000f220000300800 */
[----:B-----5:R-:W-:-:S05]  /*fba0*/  SEL R3, R27, R16, !P3 ;  /* 0x000000101b037207 */ /* 0x020fca0005800000 */
[----:B------:R1:W-:Y:S04]  /*fbb0*/  STL [R1+0x128], R3 ;  /* 0x0001280301007387 */ /* 0x0003e80000100800 */
[----:B------:R-:W5:Y:S01]  /*fbc0*/  LDL.LU R16, [R1+0xd8] ;  /* 0x0000d80001107983 */ /* 0x000f620000300800 */
[----:B0-----:R-:W-:-:S05]  /*fbd0*/  SEL R5, R27, R10, !P3 ;  /* 0x0000000a1b057207 */ /* 0x001fca0005800000 */
[----:B------:R0:W-:Y:S01]  /*fbe0*/  STL [R1+0x124], R5 ;  /* 0x0001240501007387 */ /* 0x0001e20000100800 */
[----:B-1----:R-:W-:-:S03]  /*fbf0*/  SEL R3, R27, R20, !P3 ;  /* 0x000000141b037207 */ /* 0x002fc60005800000 */
[----:B------:R-:W5:Y:S04]  /*fc00*/  LDL.LU R20, [R1+0xd4] ;  /* 0x0000d40001147983 */ /* 0x000f680000300800 */
[----:B------:R-:W-:Y:S04]  /*fc10*/  STL [R1+0x120], R3 ;  /* 0x0001200301007387 */ /* 0x000fe80000100800 */
[----:B0-----:R-:W5:Y:S01]  /*fc20*/  LDL.LU R5, [R1+0xd0] ;  /* 0x0000d00001057983 */ /* 0x001f620000300800 */
[----:B------:R-:W-:-:S05]  /*fc30*/  SEL R8, R27, R8, !P3 ;  /* 0x000000081b087207 */ /* 0x000fca0005800000 */
[----:B------:R0:W-:Y:S04]  /*fc40*/  STL [R1+0x11c], R8 ;  /* 0x00011c0801007387 */ /* 0x0001e80000100800 */
[----:B0-----:R-:W5:Y:S01]  /*fc50*/  LDL.LU R8, [R1+0xcc] ;  /* 0x0000cc0001087983 */ /* 0x001f620000300800 */
[----:B--2---:R-:W-:-:S05]  /*fc60*/  SEL R3, R27, R23, !P3 ;  /* 0x000000171b037207 */ /* 0x004fca0005800000 */
[----:B------:R3:W-:Y:S04]  /*fc70*/  STL [R1+0x118], R3 ;  /* 0x0001180301007387 */ /* 0x0007e80000100800 */
[----:B------:R-:W2:Y:S04]  /*fc80*/  LDL.LU R23, [R1+0xc8] ;  /* 0x0000c80001177983 */ /* 0x000ea80000300800 */
[----:B------:R-:W2:Y:S01]  /*fc90*/  LDL.LU R10, [R1+0xc4] ;  /* 0x0000c400010a7983 */ /* 0x000ea20000300800 */
[----:B---3--:R-:W-:-:S03]  /*fca0*/  SEL R3, R27, R7, !P3 ;  /* 0x000000071b037207 */ /* 0x008fc60005800000 */
[----:B------:R-:W3:Y:S04]  /*fcb0*/  LDL.LU R7, [R1+0x78] ;  /* 0x0000780001077983 */ /* 0x000ee80000300800 */
[----:B------:R0:W-:Y:S04]  /*fcc0*/  STL [R1+0x114], R3 ;  /* 0x0001140301007387 */ /* 0x0001e80000100800 */
[----:B------:R-:W3:Y:S01]  /*fcd0*/  LDL.LU R15, [R1+0xc0] ;  /* 0x0000c000010f7983 */ /* 0x000ee20000300800 */
[----:B------:R-:W-:-:S05]  /*fce0*/  SEL R9, R27, R19, !P3 ;  /* 0x000000131b097207 */ /* 0x000fca0005800000 */
[----:B------:R1:W-:Y:S01]  /*fcf0*/  STL [R1+0x110], R9 ;  /* 0x0001100901007387 */ /* 0x0003e20000100800 */
[----:B0-----:R-:W-:-:S03]  /*fd00*/  SEL R3, R27, R18, !P3 ;  /* 0x000000121b037207 */ /* 0x001fc60005800000 */
[----:B------:R-:W3:Y:S04]  /*fd10*/  LDL.LU R14, [R1+0xac] ;  /* 0x0000ac00010e7983 */ /* 0x000ee80000300800 */
[----:B------:R0:W-:Y:S04]  /*fd20*/  STL [R1+0x10c], R3 ;  /* 0x00010c0301007387 */ /* 0x0001e80000100800 */
[----:B------:R-:W3:Y:S04]  /*fd30*/  LDL.LU R13, [R1+0xb8] ;  /* 0x0000b800010d7983 */ /* 0x000ee80000300800 */
[----:B------:R-:W3:Y:S04]  /*fd40*/  LDL.LU R11, [R1+0xbc] ;  /* 0x0000bc00010b7983 */ /* 0x000ee80000300800 */
[----:B-1----:R-:W3:Y:S04]  /*fd50*/  LDL.LU R9, [R1+0x3c4] ;  /* 0x0003c40001097983 */ /* 0x002ee80000300800 */
[----:B0-----:R-:W3:Y:S04]  /*fd60*/  LDL.LU R3, [R1+0xb4] ;  /* 0x0000b40001037983 */ /* 0x001ee80000300800 */
[----:B------:R-:W3:Y:S04]  /*fd70*/  LDL.LU R29, [R1+0x9c] ;  /* 0x00009c00011d7983 */ /* 0x000ee80000300800 */
[----:B------:R-:W3:Y:S04]  /*fd80*/  LDL.LU R22, [R1+0xa4] ;  /* 0x0000a40001167983 */ /* 0x000ee80000300800 */
[----:B------:R-:W3:Y:S04]  /*fd90*/  LDL.LU R21, [R1+0xa8] ;  /* 0x0000a80001157983 */ /* 0x000ee80000300800 */
[----:B------:R-:W3:Y:S04]  /*fda0*/  LDL.LU R19, [R1+0x90] ;  /* 0x0000900001137983 */ /* 0x000ee80000300800 */
[----:B------:R-:W3:Y:S01]  /*fdb0*/  LDL.LU R18, [R1+0x8c] ;  /* 0x00008c0001127983 */ /* 0x000ee20000300800 */
[----:B----4-:R-:W-:-:S05]  /*fdc0*/  SEL R25, R27, R25, !P3 ;  /* 0x000000191b197207 */ /* 0x010fca0005800000 */
[----:B------:R0:W-:Y:S01]  /*fdd0*/  STL [R1+0x108], R25 ;  /* 0x0001081901007387 */ /* 0x0001e20000100800 */
[----:B------:R-:W-:-:S03]  /*fde0*/  SEL R26, R27, R26, !P3 ;  /* 0x0000001a1b1a7207 */ /* 0x000fc60005800000 */
[----:B0-----:R-:W4:Y:S04]  /*fdf0*/  LDL.LU R25, [R1+0x80] ;  /* 0x0000800001197983 */ /* 0x001f280000300800 */
[----:B------:R0:W-:Y:S01]  /*fe00*/  STL [R1+0x104], R26 ;  /* 0x0001041a01007387 */ /* 0x0001e20000100800 */
[----:B------:R-:W-:-:S03]  /*fe10*/  SEL R17, R27, R17, !P3 ;  /* 0x000000111b117207 */ /* 0x000fc60005800000 */
[----:B0-----:R-:W3:Y:S04]  /*fe20*/  LDL.LU R26, [R1+0x7c] ;  /* 0x00007c00011a7983 */ /* 0x001ee80000300800 */
[----:B------:R0:W-:Y:S01]  /*fe30*/  STL [R1+0xfc], R17 ;  /* 0x0000fc1101007387 */ /* 0x0001e20000100800 */
[----:B------:R-:W-:-:S03]  /*fe40*/  SEL R12, R27, R12, !P3 ;  /* 0x0000000c1b0c7207 */ /* 0x000fc60005800000 */
[----:B0-----:R-:W3:Y:S04]  /*fe50*/  LDL.LU R17, [R1+0x60] ;  /* 0x0000600001117983 */ /* 0x001ee80000300800 */
[----:B------:R0:W-:Y:S04]  /*fe60*/  STL [R1+0xf0], R12 ;  /* 0x0000f00c01007387 */ /* 0x0001e80000100800 */
[----:B0-----:R-:W3:Y:S01]  /*fe70*/  LDL.LU R12, [R1+0x64] ;  /* 0x00006400010c7983 */ /* 0x001ee20000300800 */
[----:B-----5:R-:W-:-:S05]  /*fe80*/  SEL R16, R27, R16, !P3 ;  /* 0x000000101b107207 */ /* 0x020fca0005800000 */
[----:B------:R0:W-:Y:S04]  /*fe90*/  STL [R1+0xec], R16 ;  /* 0x0000ec1001007387 */ /* 0x0001e80000100800 */
[----:B0-----:R-:W5:Y:S01]  /*fea0*/  LDL.LU R16, [R1+0x68] ;  /* 0x0000680001107983 */ /* 0x001f620000300800 */
[----:B------:R-:W-:-:S05]  /*feb0*/  SEL R20, R27, R20, !P3 ;  /* 0x000000141b147207 */ /* 0x000fca0005800000 */
[----:B------:R0:W-:Y:S01]  /*fec0*/  STL [R1+0xe8], R20 ;  /* 0x0000e81401007387 */ /* 0x0001e20000100800 */
[----:B------:R-:W-:-:S03]  /*fed0*/  SEL R5, R27, R5, !P3 ;  /* 0x000000051b057207 */ /* 0x000fc60005800000 */
[----:B0-----:R-:W4:Y:S04]  /*fee0*/  LDL.LU R20, [R1+0x6c] ;  /* 0x00006c0001147983 */ /* 0x001f280000300800 */
[----:B------:R0:W-:Y:S01]  /*fef0*/  STL [R1+0xe4], R5 ;  /* 0x0000e40501007387 */ /* 0x0001e20000100800 */
[----:B------:R-:W-:-:S03]  /*ff00*/  SEL R8, R27, R8, !P3 ;  /* 0x000000081b087207 */ /* 0x000fc60005800000 */
[----:B0-----:R-:W4:Y:S04]  /*ff10*/  LDL.LU R5, [R1+0xcf0] ;  /* 0x000cf00001057983 */ /* 0x001f280000300800 */
[----:B------:R0:W-:Y:S04]  /*ff20*/  STL [R1+0xe0], R8 ;  /* 0x0000e00801007387 */ /* 0x0001e80000100800 */
[----:B0-----:R-:W4:Y:S01]  /*ff30*/  LDL.LU R8, [R1+0xcec] ;  /* 0x000cec0001087983 */ /* 0x001f220000300800 */
[----:B--2---:R-:W-:-:S05]  /*ff40*/  SEL R23, R27, R23, !P3 ;  /* 0x000000171b177207 */ /* 0x004fca0005800000 */
[----:B------:R0:W-:Y:S04]  /*ff50*/  STL [R1+0xdc], R23 ;  /* 0x0000dc1701007387 */ /* 0x0001e80000100800 */
[----:B0-----:R-:W2:Y:S01]  /*ff60*/  LDL.LU R23, [R1+0xce8] ;  /* 0x000ce80001177983 */ /* 0x001ea20000300800 */
[C---:B------:R-:W-:Y:S02]  /*ff70*/  SEL R10, R27.reuse, R10, !P3 ;  /* 0x0000000a1b0a7207 */ /* 0x040fe40005800000 */
[C---:B---3--:R-:W-:Y:S02]  /*ff80*/  SEL R12, R27.reuse, R12, !P3 ;  /* 0x0000000c1b0c7207 */ /* 0x048fe40005800000 */
[----:B--2---:R-:W-:-:S05]  /*ff90*/  SEL R23, R27, R23, !P3 ;  /* 0x000000171b177207 */ /* 0x004fca0005800000 */
[----:B------:R0:W-:Y:S04]  /*ffa0*/  STL [R1+0xd8], R23 ;  /* 0x0000d81701007387 */ /* 0x0001e80000100800 */
[----:B------:R1:W-:Y:S01]  /*ffb0*/  STL [R1+0xd4], R10 ;  /* 0x0000d40a01007387 */ /* 0x0003e20000100800 */
[----:B0-----:R-:W-:-:S03]  /*ffc0*/  SEL R23, R27, R7, !P3 ;  /* 0x000000071b177207 */ /* 0x001fc60005800000 */
[----:B-1----:R-:W2:Y:S04]  /*ffd0*/  LDL.LU R10, [R1+0x48] ;  /* 0x00004800010a7983 */ /* 0x002ea80000300800 */
[----:B------:R-:W3:Y:S04]  /*ffe0*/  LDL.LU R7, [R1+0x4c] ;  /* 0x00004c0001077983 */ /* 0x000ee80000300800 */
[----:B------:R0:W-:Y:S02]  /*fff0*/  STL [R1+0xd0], R23 ;  /* 0x0000d01701007387 */ /* 0x0001e40000100800 */
[----:B0-----:R-:W-:-:S02]  /*10000*/  SEL R23, R27, R15, !P3 ;  /* 0x0000000f1b177207 */ /* 0x001fc40005800000 */
[C---:B------:R-:W-:Y:S02]  /*10010*/  SEL R15, R27.reuse, R14, !P3 ;  /* 0x0000000e1b0f7207 */ /* 0x040fe40005800000 */
[C---:B------:R-:W-:Y:S02]  /*10020*/  SEL R14, R27.reuse, R13, !P3 ;  /* 0x0000000d1b0e7207 */ /* 0x040fe40005800000 */
[C---:B------:R-:W-:Y:S01]  /*10030*/  SEL R13, R27.reuse, R11, !P3 ;  /* 0x0000000b1b0d7207 */ /* 0x040fe20005800000 */
[----:B------:R-:W-:Y:S01]  /*10040*/  STL [R1+0xcc], R23 ;  /* 0x0000cc1701007387 */ /* 0x000fe20000100800 */
[C---:B------:R-:W-:Y:S02]  /*10050*/  SEL R11, R27.reuse, R9, !P3 ;  /* 0x000000091b0b7207 */ /* 0x040fe40005800000 */
[C---:B------:R-:W-:Y:S01]  /*10060*/  SEL R9, R27.reuse, R3, !P3 ;  /* 0x000000031b097207 */ /* 0x040fe20005800000 */
[----:B------:R-:W-:Y:S01]  /*10070*/  STL [R1+0xc8], R15 ;  /* 0x0000c80f01007387 */ /* 0x000fe20000100800 */
[----:B------:R-:W-:-:S03]  /*10080*/  SEL R3, R27, R29, !P3 ;  /* 0x0000001d1b037207 */ /* 0x000fc60005800000 */
[----:B------:R-:W-:Y:S04]  /*10090*/  STL [R1+0xc4], R14 ;  /* 0x0000c40e01007387 */ /* 0x000fe80000100800 */
[----:B------:R-:W-:Y:S04]  /*100a0*/  STL [R1+0xc0], R13 ;  /* 0x0000c00d01007387 */ /* 0x000fe80000100800 */
[----:B------:R0:W-:Y:S04]  /*100b0*/  STL [R1+0xbc], R11 ;  /* 0x0000bc0b01007387 */ /* 0x0001e80000100800 */
[----:B------:R1:W-:Y:S04]  /*100c0*/  STL [R1+0xb8], R9 ;  /* 0x0000b80901007387 */ /* 0x0003e80000100800 */
[----:B------:R4:W-:Y:S01]  /*100d0*/  STL [R1+0xb4], R3 ;  /* 0x0000b40301007387 */ /* 0x0009e20000100800 */
[----:B0-----:R-:W-:-:S02]  /*100e0*/  SEL R11, R27, R22, !P3 ;  /* 0x000000161b0b7207 */ /* 0x001fc40005800000 */
[----:B-1----:R-:W-:-:S03]  /*100f0*/  SEL R9, R27, R21, !P3 ;  /* 0x000000151b097207 */ /* 0x002fc60005800000 */
[----:B------:R0:W-:Y:S01]  /*10100*/  STL [R1+0xac], R11 ;  /* 0x0000ac0b01007387 */ /* 0x0001e20000100800 */
[----:B----4-:R-:W-:-:S03]  /*10110*/  SEL R3, R27, R19, !P3 ;  /* 0x000000131b037207 */ /* 0x010fc60005800000 */
[----:B------:R-:W4:Y:S04]  /*10120*/  LDL.LU R29, [R1+0x5c] ;  /* 0x00005c00011d7983 */ /* 0x000f280000300800 */
[----:B------:R1:W-:Y:S01]  /*10130*/  STL [R1+0xa8], R9 ;  /* 0x0000a80901007387 */ /* 0x0003e20000100800 */
[----:B0-----:R-:W-:-:S03]  /*10140*/  SEL R11, R27, R18, !P3 ;  /* 0x000000121b0b7207 */ /* 0x001fc60005800000 */
[----:B------:R0:W-:Y:S01]  /*10150*/  STL [R1+0xa4], R3 ;  /* 0x0000a40301007387 */ /* 0x0001e20000100800 */
[----:B------:R-:W-:-:S03]  /*10160*/  SEL R14, R27, R26, !P3 ;  /* 0x0000001a1b0e7207 */ /* 0x000fc60005800000 */
[----:B-1----:R-:W4:Y:S01]  /*10170*/  LDL.LU R9, [R1+0x50] ;  /* 0x0000500001097983 */ /* 0x002f220000300800 */
[----:B0-----:R-:W-:-:S03]  /*10180*/  SEL R3, R27, R25, !P3 ;  /* 0x000000191b037207 */ /* 0x001fc60005800000 */
[----:B------:R0:W-:Y:S04]  /*10190*/  STL [R1+0x9c], R11 ;  /* 0x00009c0b01007387 */ /* 0x0001e80000100800 */
[----:B0-----:R-:W4:Y:S04]  /*101a0*/  LDL.LU R11, [R1+0x54] ;  /* 0x00005400010b7983 */ /* 0x001f280000300800 */
[----:B------:R0:W-:Y:S04]  /*101b0*/  STL [R1+0x94], R3 ;  /* 0x0000940301007387 */ /* 0x0001e80000100800 */
[----:B------:R-:W4:Y:S01]  /*101c0*/  LDL.LU R13, [R1+0x230] ;  /* 0x00023000010d7983 */ /* 0x000f220000300800 */
[----:B0-----:R-:W-:-:S03]  /*101d0*/  SEL R3, R27, R17, !P3 ;  /* 0x000000111b037207 */ /* 0x001fc60005800000 */
[----:B------:R0:W-:Y:S04]  /*101e0*/  STL [R1+0x90], R14 ;  /* 0x0000900e01007387 */ /* 0x0001e80000100800 */
[----:B0-----:R-:W4:Y:S04]  /*101f0*/  LDL.LU R14, [R1+0x270] ;  /* 0x00027000010e7983 */ /* 0x001f280000300800 */
[----:B------:R5:W-:Y:S04]  /*10200*/  STL [R1+0x8c], R3 ;  /* 0x00008c0301007387 */ /* 0x000be80000100800 */
[----:B------:R-:W4:Y:S04]  /*10210*/  LDL.LU R15, [R1+0x280] ;  /* 0x00028000010f7983 */ /* 0x000f280000300800 */
[----:B------:R0:W-:Y:S01]  /*10220*/  STL [R1+0x80], R12 ;  /* 0x0000800c01007387 */ /* 0x0001e20000100800 */
[----:B-----5:R-:W-:-:S03]  /*10230*/  SEL R3, R27, R16, !P3 ;  /* 0x000000101b037207 */ /* 0x020fc60005800000 */
[----:B------:R-:W5:Y:S01]  /*10240*/  LDL.LU R23, [R1+0x248] ;  /* 0x0002480001177983 */ /* 0x000f620000300800 */
[----:B0-----:R-:W-:-:S03]  /*10250*/  SEL R12, R27, R20, !P3 ;  /* 0x000000141b0c7207 */ /* 0x001fc60005800000 */
[----:B------:R0:W-:Y:S04]  /*10260*/  STL [R1+0x7c], R3 ;  /* 0x00007c0301007387 */ /* 0x0001e80000100800 */
[----:B------:R-:W-:Y:S01]  /*10270*/  STL [R1+0x78], R12 ;  /* 0x0000780c01007387 */ /* 0x000fe20000100800 */
[----:B0-----:R-:W-:-:S03]  /*10280*/  SEL R3, R27, R8, !P3 ;  /* 0x000000081b037207 */ /* 0x001fc60005800000 */
[----:B------:R-:W5:Y:S04]  /*10290*/  LDL.LU R8, [R1+0x240] ;  /* 0x0002400001087983 */ /* 0x000f680000300800 */
[----:B------:R-:W5:Y:S04]  /*102a0*/  LDL.LU R22, [R1+0x21c] ;  /* 0x00021c0001167983 */ /* 0x000f680000300800 */
[----:B------:R3:W-:Y:S04]  /*102b0*/  STL [R1+0x6c], R3 ;  /* 0x00006c0301007387 */ /* 0x0007e80000100800 */
[----:B------:R-:W5:Y:S04]  /*102c0*/  LDL.LU R21, [R1+0x214] ;  /* 0x0002140001157983 */ /* 0x000f680000300800 */
[----:B------:R-:W5:Y:S04]  /*102d0*/  LDL.LU R20, [R1+0x1f8] ;  /* 0x0001f80001147983 */ /* 0x000f680000300800 */
[----:B------:R-:W5:Y:S01]  /*102e0*/  LDL.LU R19, [R1+0x74] ;  /* 0x0000740001137983 */ /* 0x000f620000300800 */
[----:B--2---:R-:W-:-:S02]  /*102f0*/  SEL R10, R27, R10, !P3 ;  /* 0x0000000a1b0a7207 */ /* 0x004fc40005800000 */
[----:B---3--:R-:W-:-:S03]  /*10300*/  SEL R3, R27, R7, !P3 ;  /* 0x000000071b037207 */ /* 0x008fc60005800000 */
[----:B------:R0:W-:Y:S04]  /*10310*/  STL [R1+0x68], R10 ;  /* 0x0000680a01007387 */ /* 0x0001e80000100800 */
[----:B------:R-:W2:Y:S04]  /*10320*/  LDL.LU R18, [R1+0xa0] ;  /* 0x0000a00001127983 */ /* 0x000ea80000300800 */
[----:B------:R1:W-:Y:S04]  /*10330*/  STL [R1+0x64], R3 ;  /* 0x0000640301007387 */ /* 0x0003e80000100800 */
[----:B------:R-:W3:Y:S04]  /*10340*/  LDL.LU R25, [R1+0xb0] ;  /* 0x0000b00001197983 */ /* 0x000ee80000300800 */
[----:B------:R-:W3:Y:S04]  /*10350*/  LDL.LU R26, [R1+0x100] ;  /* 0x00010000011a7983 */ /* 0x000ee80000300800 */
[----:B------:R-:W3:Y:S04]  /*10360*/  LDL.LU R17, [R1+0x140] ;  /* 0x0001400001117983 */ /* 0x000ee80000300800 */
[----:B------:R-:W3:Y:S04]  /*10370*/  LDL.LU R12, [R1+0x170] ;  /* 0x00017000010c7983 */ /* 0x000ee80000300800 */
[----:B------:R-:W3:Y:S04]  /*10380*/  LDL.LU R16, [R1+0x180] ;  /* 0x0001800001107983 */ /* 0x000ee80000300800 */
[----:B0-----:R-:W3:Y:S04]  /*10390*/  LDL.LU R10, [R1+0x178] ;  /* 0x00017800010a7983 */ /* 0x001ee80000300800 */
[----:B------:R-:W3:Y:S04]  /*103a0*/  LDL.LU R7, [R1+0x150] ;  /* 0x0001500001077983 */ /* 0x000ee80000300800 */
[----:B-1----:R-:W3:Y:S01]  /*103b0*/  LDL.LU R3, [R1+0x130] ;  /* 0x0001300001037983 */ /* 0x002ee20000300800 */
[----:B----4-:R-:W-:-:S05]  /*103c0*/  SEL R29, R27, R29, !P3 ;  /* 0x0000001d1b1d7207 */ /* 0x010fca0005800000 */
[----:B------:R0:W-:Y:S01]  /*103d0*/  STL [R1+0x60], R29 ;  /* 0x0000601d01007387 */ /* 0x0001e20000100800 */
[----:B------:R-:W-:-:S03]  /*103e0*/  SEL R9, R27, R9, !P3 ;  /* 0x000000091b097207 */ /* 0x000fc60005800000 */
[----:B0-----:R-:W4:Y:S04]  /*103f0*/  LDL.LU R29, [R1+0xf4] ;  /* 0x0000f400011d7983 */ /* 0x001f280000300800 */
        /* <DEDUP_REMOVED lines=8> */
[----:B0-----:R-:W4:Y:S01]  /*10480*/  LDL.LU R13, [R1+0x88] ;  /* 0x00008800010d7983 */ /* 0x001f220000300800 */
[----:B------:R-:W-:-:S03]  /*10490*/  SEL R15, R27, R15, !P3 ;  /* 0x0000000f1b0f7207 */ /* 0x000fc60005800000 */
[----:B------:R0:W-:Y:S01]  /*104a0*/  STL [R1+0x50], R14 ;  /* 0x0000500e01007387 */ /* 0x0001e20000100800 */
[----:B-----5:R-:W-:-:S03]  /*104b0*/  SEL R23, R27, R23, !P3 ;  /* 0x000000171b177207 */ /* 0x020fc60005800000 */
[----:B0-----:R-:W5:Y:S04]  /*104c0*/  LDL.LU R14, [R1+0x84] ;  /* 0x00008400010e7983 */ /* 0x001f680000300800 */
[----:B------:R0:W-:Y:S04]  /*104d0*/  STL [R1+0x4c], R15 ;  /* 0x00004c0f01007387 */ /* 0x0001e80000100800 */
[----:B0-----:R-:W4:Y:S01]  /*104e0*/  LDL.LU R15, [R1+0x70] ;  /* 0x00007000010f7983 */ /* 0x001f220000300800 */
[C---:B------:R-:W-:Y:S02]  /*104f0*/  SEL R8, R27.reuse, R8, !P3 ;  /* 0x000000081b087207 */ /* 0x040fe40005800000 */
[----:B------:R-:W-:-:S03]  /*10500*/  SEL R22, R27, R22, !P3 ;  /* 0x000000161b167207 */ /* 0x000fc60005800000 */
[----:B------:R0:W-:Y:S01]  /*10510*/  STL [R1+0x48], R8 ;  /* 0x0000480801007387 */ /* 0x0001e20000100800 */
[----:B------:R-:W-:-:S03]  /*10520*/  SEL R21, R27, R21, !P3 ;  /* 0x000000151b157207 */ /* 0x000fc60005800000 */
[----:B0-----:R-:W4:Y:S01]  /*10530*/  LDL.LU R8, [R1+0x38] ;  /* 0x0000380001087983 */ /* 0x001f220000300800 */
[----:B------:R-:W-:-:S03]  /*10540*/  SEL R20, R27, R20, !P3 ;  /* 0x000000141b147207 */ /* 0x000fc60005800000 */
[----:B------:R0:W-:Y:S04]  /*10550*/  STL [R1+0x44], R23 ;  /* 0x0000441701007387 */ /* 0x0001e80000100800 */
[----:B0-----:R-:W4:Y:S04]  /*10560*/  LDL.LU R23, [R1+0x34] ;  /* 0x0000340001177983 */ /* 0x001f280000300800 */
[----:B------:R0:W-:Y:S04]  /*10570*/  STL [R1+0x40], R22 ;  /* 0x0000401601007387 */ /* 0x0001e80000100800 */
[----:B0-----:R-:W4:Y:S04]  /*10580*/  LDL.LU R22, [R1+0xce4] ;  /* 0x000ce40001167983 */ /* 0x001f280000300800 */
[----:B------:R0:W-:Y:S04]  /*10590*/  STL [R1+0x3c], R21 ;  /* 0x00003c1501007387 */ /* 0x0001e80000100800 */
[----:B0-----:R-:W4:Y:S04]  /*105a0*/  LDL.LU R21, [R1+0xce0] ;  /* 0x000ce00001157983 */ /* 0x001f280000300800 */
[----:B------:R0:W-:Y:S04]  /*105b0*/  STL [R1+0x30], R20 ;  /* 0x0000301401007387 */ /* 0x0001e80000100800 */
[----:B0-----:R-:W4:Y:S01]  /*105c0*/  LDL.LU R20, [R1+0xcdc] ;  /* 0x000cdc0001147983 */ /* 0x001f220000300800 */
[----:B------:R-:W-:-:S02]  /*105d0*/  SEL R19, R27, R19, !P3 ;  /* 0x000000131b137207 */ /* 0x000fc40005800000 */
[C---:B--2---:R-:W-:Y:S02]  /*105e0*/  SEL R18, R27.reuse, R18, !P3 ;  /* 0x000000121b127207 */ /* 0x044fe40005800000 */
[C---:B---3--:R-:W-:Y:S02]  /*105f0*/  SEL R25, R27.reuse, R25, !P3 ;  /* 0x000000191b197207 */ /* 0x048fe40005800000 */
[C---:B------:R-:W-:Y:S02]  /*10600*/  SEL R26, R27.reuse, R26, !P3 ;  /* 0x0000001a1b1a7207 */ /* 0x040fe40005800000 */
[C---:B------:R-:W-:Y:S02]  /*10610*/  SEL R17, R27.reuse, R17, !P3 ;  /* 0x000000111b117207 */ /* 0x040fe40005800000 */
[C---:B------:R-:W-:Y:S02]  /*10620*/  SEL R12, R27.reuse, R12, !P3 ;  /* 0x0000000c1b0c7207 */ /* 0x040fe40005800000 */
[----:B------:R-:W-:-:S02]  /*10630*/  SEL R16, R27, R16, !P3 ;  /* 0x000000101b107207 */ /* 0x000fc40005800000 */
[C---:B------:R-:W-:Y:S02]  /*10640*/  SEL R10, R27.reuse, R10, !P3 ;  /* 0x0000000a1b0a7207 */ /* 0x040fe40005800000 */
[C---:B------:R-:W-:Y:S02]  /*10650*/  SEL R7, R27.reuse, R7, !P3 ;  /* 0x000000071b077207 */ /* 0x040fe40005800000 */
[----:B----4-:R-:W-:-:S05]  /*10660*/  SEL R20, R27, R20, !P3 ;  /* 0x000000141b147207 */ /* 0x010fca0005800000 */
[----:B------:R0:W-:Y:S04]  /*10670*/  STL [R1+0x2c], R20 ;  /* 0x00002c1401007387 */ /* 0x0001e80000100800 */
[----:B0-----:R-:W2:Y:S04]  /*10680*/  LDL.LU R20, [R1+0x138] ;  /* 0x0001380001147983 */ /* 0x001ea80000300800 */
[----:B------:R0:W-:Y:S04]  /*10690*/  STL [R1+0x28], R19 ;  /* 0x0000281301007387 */ /* 0x0001e80000100800 */
[----:B0-----:R-:W3:Y:S04]  /*106a0*/  LDL.LU R19, [R1+0xcd8] ;  /* 0x000cd80001137983 */ /* 0x001ee80000300800 */
[----:B------:R0:W-:Y:S04]  /*106b0*/  STL [R1+0x24], R18 ;  /* 0x0000241201007387 */ /* 0x0001e80000100800 */
[----:B0-----:R-:W4:Y:S04]  /*106c0*/  LDL.LU R18, [R1+0xcd4] ;  /* 0x000cd40001127983 */ /* 0x001f280000300800 */
[----:B------:R0:W-:Y:S04]  /*106d0*/  STL [R1+0x20], R25 ;  /* 0x0000201901007387 */ /* 0x0001e80000100800 */
[----:B0-----:R-:W3:Y:S04]  /*106e0*/  LDL.LU R25, [R1+0xcd0] ;  /* 0x000cd00001197983 */ /* 0x001ee80000300800 */
[----:B------:R0:W-:Y:S04]  /*106f0*/  STL [R1+0x1c], R26 ;  /* 0x00001c1a01007387 */ /* 0x0001e80000100800 */
[----:B0-----:R-:W3:Y:S04]  /*10700*/  LDL.LU R26, [R1+0xccc] ;  /* 0x000ccc00011a7983 */ /* 0x001ee80000300800 */
[----:B------:R0:W-:Y:S04]  /*10710*/  STL [R1+0x18], R17 ;  /* 0x0000181101007387 */ /* 0x0001e80000100800 */
[----:B0-----:R-:W3:Y:S04]  /*10720*/  LDL.LU R17, [R1+0xcc8] ;  /* 0x000cc80001117983 */ /* 0x001ee80000300800 */
        /* <DEDUP_REMOVED lines=9> */
[C---:B------:R-:W-:Y:S02]  /*107c0*/  SEL R29, R27.reuse, R29, !P3 ;  /* 0x0000001d1b1d7207 */ /* 0x040fe40005800000 */
[C---:B------:R-:W-:Y:S01]  /*107d0*/  SEL R9, R27.reuse, R9, !P3 ;  /* 0x000000091b097207 */ /* 0x040fe20005800000 */
[----:B------:R-:W-:Y:S01]  /*107e0*/  STL [R1+0xc0c], R3 ;  /* 0x000c0c0301007387 */ /* 0x000fe20000100800 */
[C---:B------:R-:W-:Y:S02]  /*107f0*/  SEL R11, R27.reuse, R11, !P3 ;  /* 0x0000000b1b0b7207 */ /* 0x040fe40005800000 */
[C---:B------:R-:W-:Y:S02]  /*10800*/  SEL R13, R27.reuse, R13, !P3 ;  /* 0x0000000d1b0d7207 */ /* 0x040fe40005800000 */
[C---:B-----5:R-:W-:Y:S02]  /*10810*/  SEL R14, R27.reuse, R14, !P3 ;  /* 0x0000000e1b0e7207 */ /* 0x060fe40005800000 */
[----:B------:R-:W-:-:S02]  /*10820*/  SEL R15, R27, R15, !P3 ;  /* 0x0000000f1b0f7207 */ /* 0x000fc40005800000 */
[----:B--2---:R-:W-:-:S05]  /*10830*/  SEL R20, R27, R20, !P3 ;  /* 0x000000141b147207 */ /* 0x004fca0005800000 */
[----:B------:R0:W-:Y:S04]  /*10840*/  STL [R1+0x4], R20 ;  /* 0x0000041401007387 */ /* 0x0001e80000100800 */
[----:B------:R-:W-:Y:S04]  /*10850*/  STL [R1+0xc10], R29 ;  /* 0x000c101d01007387 */ /* 0x000fe80000100800 */
[----:B------:R-:W-:Y:S01]  /*10860*/  STL [R1+0xc14], R9 ;  /* 0x000c140901007387 */ /* 0x000fe20000100800 */
[----:B0-----:R-:W-:-:S03]  /*10870*/  SEL R20, R27, R8, !P3 ;  /* 0x000000081b147207 */ /* 0x001fc60005800000 */
[----:B------:R-:W-:Y:S04]  /*10880*/  STL [R1+0xc18], R11 ;  /* 0x000c180b01007387 */ /* 0x000fe80000100800 */
[----:B------:R-:W-:Y:S04]  /*10890*/  STL [R1+0xc1c], R13 ;  /* 0x000c1c0d01007387 */ /* 0x000fe80000100800 */
[----:B------:R-:W-:Y:S04]  /*108a0*/  STL [R1+0xc20], R14 ;  /* 0x000c200e01007387 */ /* 0x000fe80000100800 */
[----:B------:R-:W-:Y:S04]  /*108b0*/  STL [R1+0xc24], R15 ;  /* 0x000c240f01007387 */ /* 0x000fe80000100800 */
[----:B------:R0:W-:Y:S01]  /*108c0*/  STL [R1+0xc28], R20 ;  /* 0x000c281401007387 */ /* 0x0001e20000100800 */
[----:B------:R-:W-:-:S03]  /*108d0*/  SEL R8, R27, R23, !P3 ;  /* 0x000000171b087207 */ /* 0x000fc60005800000 */
[----:B0-----:R-:W2:Y:S04]  /*108e0*/  LDL.LU R20, [R1+0x3fc] ;  /* 0x0003fc0001147983 */ /* 0x001ea80000300800 */
[----:B------:R-:W5:Y:S04]  /*108f0*/  LDL.LU R15, [R1+0x3f8] ;  /* 0x0003f800010f7983 */ /* 0x000f680000300800 */
[----:B------:R-:W2:Y:S04]  /*10900*/  LDL.LU R14, [R1+0x3f4] ;  /* 0x0003f400010e7983 */ /* 0x000ea80000300800 */
[----:B------:R-:W2:Y:S04]  /*10910*/  LDL.LU R13, [R1+0x3f0] ;  /* 0x0003f000010d7983 */ /* 0x000ea80000300800 */
[----:B------:R-:W2:Y:S04]  /*10920*/  LDL.LU R11, [R1+0x3ec] ;  /* 0x0003ec00010b7983 */ /* 0x000ea80000300800 */
[----:B------:R-:W2:Y:S04]  /*10930*/  LDL.LU R9, [R1+0x3e8] ;  /* 0x0003e80001097983 */ /* 0x000ea80000300800 */
[----:B------:R-:W2:Y:S04]  /*10940*/  LDL.LU R29, [R1+0x3e4] ;  /* 0x0003e400011d7983 */ /* 0x000ea80000300800 */
[----:B------:R-:W2:Y:S04]  /*10950*/  LDL.LU R3, [R1+0x3e0] ;  /* 0x0003e00001037983 */ /* 0x000ea80000300800 */
[----:B------:R0:W-:Y:S01]  /*10960*/  STL [R1+0xc2c], R8 ;  /* 0x000c2c0801007387 */ /* 0x0001e20000100800 */
[----:B---3--:R-:W-:-:S02]  /*10970*/  SEL R17, R27, R17, !P3 ;  /* 0x000000111b117207 */ /* 0x008fc40005800000 */
[C---:B------:R-:W-:Y:S01]  /*10980*/  SEL R26, R27.reuse, R26, !P3 ;  /* 0x0000001a1b1a7207 */ /* 0x040fe20005800000 */
[----:B0-----:R-:W3:Y:S01]  /*10990*/  LDL.LU R8, [R1+0x400] ;  /* 0x0004000001087983 */ /* 0x001ee20000300800 */
[C---:B----4-:R-:W-:Y:S02]  /*109a0*/  SEL R12, R27.reuse, R12, !P3 ;  /* 0x0000000c1b0c7207 */ /* 0x050fe40005800000 */
[C---:B------:R-:W-:Y:S02]  /*109b0*/  SEL R16, R27.reuse, R16, !P3 ;  /* 0x000000101b107207 */ /* 0x040fe40005800000 */
[C---:B------:R-:W-:Y:S02]  /*109c0*/  SEL R10, R27.reuse, R10, !P3 ;  /* 0x0000000a1b0a7207 */ /* 0x040fe40005800000 */
[----:B------:R-:W-:-:S05]  /*109d0*/  SEL R7, R27, R7, !P3 ;  /* 0x000000071b077207 */ /* 0x000fca0005800000 */
[----:B------:R0:W-:Y:S04]  /*109e0*/  STL [R1+0xc30], R7 ;  /* 0x000c300701007387 */ /* 0x0001e80000100800 */
[----:B0-----:R-:W4:Y:S04]  /*109f0*/  LDL.LU R7, [R1+0x404] ;  /* 0x0004040001077983 */ /* 0x001f280000300800 */
[----:B------:R0:W-:Y:S04]  /*10a00*/  STL [R1+0xc34], R10 ;  /* 0x000c340a01007387 */ /* 0x0001e80000100800 */
[----:B0-----:R-:W2:Y:S04]  /*10a10*/  LDL.LU R10, [R1+0x408] ;  /* 0x00040800010a7983 */ /* 0x001ea80000300800 */
[----:B------:R0:W-:Y:S04]  /*10a20*/  STL [R1+0xc38], R16 ;  /* 0x000c381001007387 */ /* 0x0001e80000100800 */
[----:B0-----:R-:W3:Y:S04]  /*10a30*/  LDL.LU R16, [R1+0x40c] ;  /* 0x00040c0001107983 */ /* 0x001ee80000300800 */
[----:B------:R0:W-:Y:S04]  /*10a40*/  STL [R1+0xc3c], R12 ;  /* 0x000c3c0c01007387 */ /* 0x0001e80000100800 */
[----:B0-----:R-:W4:Y:S04]  /*10a50*/  LDL.LU R12, [R1+0x410] ;  /* 0x00041000010c7983 */ /* 0x001f280000300800 */
[----:B------:R-:W-:Y:S04]  /*10a60*/  STL [R1+0xc40], R17 ;  /* 0x000c401101007387 */ /* 0x000fe80000100800 */
[----:B------:R0:W-:Y:S04]  /*10a70*/  STL [R1+0xc44], R26 ;  /* 0x000c441a01007387 */ /* 0x0001e80000100800 */
[----:B0-----:R-:W5:Y:S04]  /*10a80*/  LDL R26, [R1+0xb44] ;  /* 0x000b4400011a7983 */ /* 0x001f680000100800 */
[----:B------:R-:W0:Y:S01]  /*10a90*/  S2R R23, SR_TID.X ;  /* 0x0000000000177919 */ /* 0x000e220000002100 */
[----:B------:R-:W-:Y:S01]  /*10aa0*/  @!P1 IMAD.MOV R6, RZ, RZ, -R6 ;  /* 0x000000ffff069224 */ /* 0x000fe200078e0a06 */
[----:B------:R-:W-:-:S02]  /*10ab0*/  SEL R25, R27, R25, !P3 ;  /* 0x000000191b197207 */ /* 0x000fc40005800000 */
[----:B------:R-:W-:Y:S02]  /*10ac0*/  ISETP.NE.AND P1, PT, RZ, c[0x0][0x178], PT ;  /* 0x00005e00ff007a0c */ /* 0x000fe40003f25270 */
[C---:B------:R-:W-:Y:S01]  /*10ad0*/  SEL R18, R27.reuse, R18, !P3 ;  /* 0x000000121b127207 */ /* 0x040fe20005800000 */
[----:B------:R-:W-:Y:S01]  /*10ae0*/  @!P5 IMAD.MOV R2, RZ, RZ, -R2 ;  /* 0x000000ffff02d224 */ /* 0x000fe200078e0a02 */
[C---:B------:R-:W-:Y:S01]  /*10af0*/  SEL R19, R27.reuse, R19, !P3 ;  /* 0x000000131b137207 */ /* 0x040fe20005800000 */
[----:B------:R-:W-:Y:S01]  /*10b00*/  @!P2 IMAD.MOV R0, RZ, RZ, -R0 ;  /* 0x000000ffff00a224 */ /* 0x000fe200078e0a00 */
[C---:B------:R-:W-:Y:S01]  /*10b10*/  SEL R21, R27.reuse, R21, !P3 ;  /* 0x000000151b157207 */ /* 0x040fe20005800000 */
[----:B------:R-:W-:Y:S01]  /*10b20*/  STL [R1+0xc48], R25 ;  /* 0x000c481901007387 */ /* 0x000fe20000100800 */
[C---:B------:R-:W-:Y:S02]  /*10b30*/  SEL R22, R27.reuse, R22, !P3 ;  /* 0x000000161b167207 */ /* 0x040fe40005800000 */
[C---:B------:R-:W-:Y:S01]  /*10b40*/  SEL R5, R27.reuse, R5, !P3 ;  /* 0x000000051b057207 */ /* 0x040fe20005800000 */
[----:B------:R-:W-:Y:S01]  /*10b50*/  STL [R1+0xc4c], R18 ;  /* 0x000c4c1201007387 */ /* 0x000fe20000100800 */
[C---:B------:R-:W-:Y:S01]  /*10b60*/  SEL R4, R27.reuse, R4, !P3 ;  /* 0x000000041b047207 */ /* 0x040fe20005800000 */
[----:B------:R-:W-:Y:S01]  /*10b70*/  @!P4 IMAD.MOV R28, RZ, RZ, -R28 ;  /* 0x000000ffff1cc224 */ /* 0x000fe200078e0a1c */
[----:B------:R-:W-:Y:S01]  /*10b80*/  SEL R6, R27, R6, !P3 ;  /* 0x000000061b067207 */ /* 0x000fe20005800000 */
[----:B------:R-:W-:Y:S01]  /*10b90*/  STL [R1+0xc50], R19 ;  /* 0x000c501301007387 */ /* 0x000fe20000100800 */
[----:B0-----:R-:W-:-:S03]  /*10ba0*/  LOP3.LUT R23, R23, 0x3f, RZ, 0xc0, !PT ;  /* 0x0000003f17177812 */ /* 0x001fc600078ec0ff */
[----:B------:R-:W-:Y:S01]  /*10bb0*/  STL [R1+0xc54], R21 ;  /* 0x000c541501007387 */ /* 0x000fe20000100800 */
[C---:B------:R-:W-:Y:S02]  /*10bc0*/  SEL R2, R27.reuse, R2, !P3 ;  /* 0x000000021b027207 */ /* 0x040fe40005800000 */
[----:B------:R-:W-:Y:S01]  /*10bd0*/  SEL R0, R27, R0, !P3 ;  /* 0x000000001b007207 */ /* 0x000fe20005800000 */
[----:B------:R-:W-:Y:S01]  /*10be0*/  IMAD R23, R23, c[0x0][0x18c], RZ ;  /* 0x0000630017177a24 */ /* 0x000fe200078e02ff */
[----:B------:R-:W-:Y:S01]  /*10bf0*/  STL [R1+0xc58], R22 ;  /* 0x000c581601007387 */ /* 0x000fe20000100800 */
[----:B------:R-:W-:Y:S01]  /*10c00*/  IMAD.MOV R17, RZ, RZ, -c[0x0][0x188] ;  /* 0x80006200ff117624 */ /* 0x000fe200078e02ff */
[----:B------:R-:W-:Y:S02]  /*10c10*/  SEL R27, R27, R28, !P3 ;  /* 0x0000001c1b1b7207 */ /* 0x000fe40005800000 */
[----:B------:R-:W-:Y:S01]  /*10c20*/  STL [R1+0xc5c], R5 ;  /* 0x000c5c0501007387 */ /* 0x000fe20000100800 */
[----:B------:R-:W-:Y:S01]  /*10c30*/  @!P0 IMAD.MOV R24, RZ, RZ, -R24 ;  /* 0x000000ffff188224 */ /* 0x000fe200078e0a18 */
[----:B------:R-:W-:-:S02]  /*10c40*/  LEA.HI.X.SX32 R23, R23, c[0x0][0x16c], 0x1, P6 ;  /* 0x00005b0017177a11 */ /* 0x000fc400030f0eff */
[----:B------:R-:W-:Y:S01]  /*10c50*/  STL [R1+0xc60], R4 ;  /* 0x000c600401007387 */ /* 0x000fe20000100800 */
[----:B------:R-:W-:-:S03]  /*10c60*/  @!P1 LOP3.LUT R24, RZ, c[0x0][0x178], RZ, 0x33, !PT ;  /* 0x00005e00ff189a12 */ /* 0x000fc600078e33ff */
[----:B------:R-:W-:Y:S04]  /*10c70*/  STL [R1+0xc64], R6 ;  /* 0x000c640601007387 */ /* 0x000fe80000100800 */
[----:B------:R2:W-:Y:S04]  /*10c80*/  STL [R1+0xc68], R2 ;  /* 0x000c680201007387 */ /* 0x0005e80000100800 */
[----:B------:R5:W-:Y:S04]  /*10c90*/  STL [R1+0xc6c], R0 ;  /* 0x000c6c0001007387 */ /* 0x000be80000100800 */
[----:B------:R-:W-:Y:S04]  /*10ca0*/  STL [R1+0xc70], R27 ;  /* 0x000c701b01007387 */ /* 0x000fe80000100800 */
[----:B------:R-:W-:Y:S04]  /*10cb0*/  STL [R1+0xc74], R23 ;  /* 0x000c741701007387 */ /* 0x000fe80000100800 */
[----:B------:R-:W-:Y:S01]  /*10cc0*/  STL [R1+0xc78], R24 ;  /* 0x000c781801007387 */ /* 0x000fe20000100800 */
[----:B--2---:R-:W-:-:S02]  /*10cd0*/  IMAD R2, R10, c[0x0][0x190], RZ ;  /* 0x000064000a027a24 */ /* 0x004fc400078e02ff */
[----:B---3--:R-:W-:Y:S02]  /*10ce0*/  IMAD R4, R16, c[0x0][0x190], RZ ;  /* 0x0000640010047a24 */ /* 0x008fe400078e02ff */
[----:B----4-:R-:W-:Y:S02]  /*10cf0*/  IMAD R28, R12, c[0x0][0x190], RZ ;  /* 0x000064000c1c7a24 */ /* 0x010fe400078e02ff */
[----:B-----5:R-:W-:-:S05]  /*10d00*/  IMAD R0, R17, 0x4, R26 ;  /* 0x0000000411007824 */ /* 0x020fca00078e021a */
[----:B------:R0:W-:Y:S04]  /*10d10*/  STL [R1+0x248], R0 ;  /* 0x0002480001007387 */ /* 0x0001e80000100800 */
[----:B------:R-:W-:Y:S04]  /*10d20*/  STL [R1+0xc7c], R28 ;  /* 0x000c7c1c01007387 */ /* 0x000fe80000100800 */
[----:B------:R1:W-:Y:S01]  /*10d30*/  STL [R1+0x34], R4 ;  /* 0x0000340401007387 */ /* 0x0003e20000100800 */
[----:B0-----:R-:W-:-:S03]  /*10d40*/  IMAD R0, R7, c[0x0][0x190], RZ ;  /* 0x0000640007007a24 */ /* 0x001fc600078e02ff */
[----:B------:R0:W-:Y:S01]  /*10d50*/  STL [R1+0x38], R2 ;  /* 0x0000380201007387 */ /* 0x0001e20000100800 */
[----:B-1----:R-:W-:-:S03]  /*10d60*/  IMAD R4, R8, c[0x0][0x190], RZ ;  /* 0x0000640008047a24 */ /* 0x002fc600078e02ff */
[----:B------:R1:W-:Y:S01]  /*10d70*/  STL [R1+0x70], R0 ;  /* 0x0000700001007387 */ /* 0x0003e20000100800 */
[----:B0-----:R-:W-:-:S03]  /*10d80*/  IMAD R2, R20, c[0x0][0x190], RZ ;  /* 0x0000640014027a24 */ /* 0x001fc600078e02ff */
[----:B------:R0:W-:Y:S01]  /*10d90*/  STL [R1+0x74], R4 ;  /* 0x0000740401007387 */ /* 0x0001e20000100800 */
[----:B-1----:R-:W-:-:S03]  /*10da0*/  IMAD R0, R15, c[0x0][0x190], RZ ;  /* 0x000064000f007a24 */ /* 0x002fc600078e02ff */
[----:B------:R1:W-:Y:S01]  /*10db0*/  STL [R1+0x84], R2 ;  /* 0x0000840201007387 */ /* 0x0003e20000100800 */
[----:B0-----:R-:W-:-:S03]  /*10dc0*/  IMAD R4, R14, c[0x0][0x190], RZ ;  /* 0x000064000e047a24 */ /* 0x001fc600078e02ff */
[----:B------:R0:W-:Y:S04]  /*10dd0*/  STL [R1+0x88], R0 ;  /* 0x0000880001007387 */ /* 0x0001e80000100800 */
[----:B------:R2:W-:Y:S01]  /*10de0*/  STL [R1+0x98], R4 ;  /* 0x0000980401007387 */ /* 0x0005e20000100800 */
[----:B-1----:R-:W-:Y:S02]  /*10df0*/  IMAD R2, R13, c[0x0][0x190], RZ ;  /* 0x000064000d027a24 */ /* 0x002fe400078e02ff */
[----:B0-----:R-:W-:-:S03]  /*10e00*/  IMAD R0, R11, c[0x0][0x190], RZ ;  /* 0x000064000b007a24 */ /* 0x001fc600078e02ff */
[----:B------:R0:W-:Y:S01]  /*10e10*/  STL [R1+0xa0], R2 ;  /* 0x0000a00201007387 */ /* 0x0001e20000100800 */
[----:B--2---:R-:W-:-:S03]  /*10e20*/  IMAD R4, R9, c[0x0][0x190], RZ ;  /* 0x0000640009047a24 */ /* 0x004fc600078e02ff */
[----:B------:R1:W-:Y:S04]  /*10e30*/  STL [R1+0xb0], R0 ;  /* 0x0000b00001007387 */ /* 0x0003e80000100800 */
[----:B------:R-:W-:Y:S04]  /*10e40*/  STL [R1+0xf4], R4 ;  /* 0x0000f40401007387 */ /* 0x000fe80000100800 */
[----:B------:R-:W2:Y:S01]  /*10e50*/  LDL.LU R28, [R1+0x3d4] ;  /* 0x0003d400011c7983 */ /* 0x000ea20000300800 */
[----:B0-----:R-:W-:Y:S02]  /*10e60*/  IMAD R2, R29, c[0x0][0x190], RZ ;  /* 0x000064001d027a24 */ /* 0x001fe400078e02ff */
[----:B-1----:R-:W-:-:S03]  /*10e70*/  IMAD R0, R3, c[0x0][0x190], RZ ;  /* 0x0000640003007a24 */ /* 0x002fc600078e02ff */
[----:B------:R-:W-:Y:S04]  /*10e80*/  STL [R1+0xf8], R2 ;  /* 0x0000f80201007387 */ /* 0x000fe80000100800 */
[----:B--2---:R0:W-:Y:S04]  /*10e90*/  STL [R1+0xcb0], R28 ;  /* 0x000cb01c01007387 */ /* 0x0041e80000100800 */
[----:B------:R-:W-:Y:S04]  /*10ea0*/  STL [R1+0x100], R0 ;  /* 0x0001000001007387 */ /* 0x000fe80000100800 */
[----:B0-----:R-:W2:Y:S04]  /*10eb0*/  LDL.LU R28, [R1+0x3d8] ;  /* 0x0003d800011c7983 */ /* 0x001ea80000300800 */
[----:B--2---:R0:W-:Y:S04]  /*10ec0*/  STL [R1+0xcb4], R28 ;  /* 0x000cb41c01007387 */ /* 0x0041e80000100800 */
[----:B0-----:R-:W2:Y:S04]  /*10ed0*/  LDL.LU R28, [R1+0x3dc] ;  /* 0x0003dc00011c7983 */ /* 0x001ea80000300800 */
[----:B------:R-:W3:Y:S04]  /*10ee0*/  LDL.LU R24, [R1+0x3d0] ;  /* 0x0003d00001187983 */ /* 0x000ee80000300800 */
[----:B------:R-:W4:Y:S04]  /*10ef0*/  LDL.LU R23, [R1+0x3cc] ;  /* 0x0003cc0001177983 */ /* 0x000f280000300800 */
[----:B------:R-:W5:Y:S04]  /*10f00*/  LDL.LU R27, [R1+0x3c8] ;  /* 0x0003c800011b7983 */ /* 0x000f680000300800 */
[----:B------:R-:W3:Y:S04]  /*10f10*/  LDL.LU R0, [R1+0x3c0] ;  /* 0x0003c00001007983 */ /* 0x000ee80000300800 */
        /* <DEDUP_REMOVED lines=23> */
[----:B------:R-:W3:Y:S01]  /*11090*/  LDL.LU R3, [R1+0x360] ;  /* 0x0003600001037983 */ /* 0x000ee20000300800 */
[----:B--2---:R-:W-:-:S05]  /*110a0*/  IMAD R28, R28, c[0x0][0x190], RZ ;  /* 0x000064001c1c7a24 */ /* 0x004fca00078e02ff */
[----:B------:R0:W-:Y:S04]  /*110b0*/  STL [R1+0x130], R28 ;  /* 0x0001301c01007387 */ /* 0x0001e80000100800 */
[----:B0-----:R-:W2:Y:S02]  /*110c0*/  LDL.LU R28, [R1+0xcb4] ;  /* 0x000cb400011c7983 */ /* 0x001ea40000300800 */
[----:B--2---:R-:W-:-:S05]  /*110d0*/  IMAD R28, R28, c[0x0][0x190], RZ ;  /* 0x000064001c1c7a24 */ /* 0x004fca00078e02ff */
[----:B------:R0:W-:Y:S04]  /*110e0*/  STL [R1+0x138], R28 ;  /* 0x0001381c01007387 */ /* 0x0001e80000100800 */
[----:B0-----:R-:W2:Y:S01]  /*110f0*/  LDL.LU R28, [R1+0xcb0] ;  /* 0x000cb000011c7983 */ /* 0x001ea20000300800 */
[----:B----4-:R-:W-:Y:S02]  /*11100*/  IMAD R23, R23, c[0x0][0x190], RZ ;  /* 0x0000640017177a24 */ /* 0x010fe400078e02ff */
[----:B---3--:R-:W-:Y:S02]  /*11110*/  IMAD R0, R0, c[0x0][0x190], RZ ;  /* 0x0000640000007a24 */ /* 0x008fe400078e02ff */
[----:B--2---:R-:W-:-:S05]  /*11120*/  IMAD R28, R28, c[0x0][0x190], RZ ;  /* 0x000064001c1c7a24 */ /* 0x004fca00078e02ff */
[----:B------:R0:W-:Y:S02]  /*11130*/  STL [R1+0x140], R28 ;  /* 0x0001401c01007387 */ /* 0x0001e40000100800 */
[----:B0-----:R-:W-:Y:S02]  /*11140*/  IMAD R28, R24, c[0x0][0x190], RZ ;  /* 0x00006400181c7a24 */ /* 0x001fe400078e02ff */
[----:B-----5:R-:W-:-:S03]  /*11150*/  IMAD R24, R27, c[0x0][0x190], RZ ;  /* 0x000064001b187a24 */ /* 0x020fc600078e02ff */
[----:B------:R-:W-:Y:S04]  /*11160*/  STL [R1+0x150], R28 ;  /* 0x0001501c01007387 */ /* 0x000fe80000100800 */
[----:B------:R0:W-:Y:S04]  /*11170*/  STL [R1+0x170], R23 ;  /* 0x0001701701007387 */ /* 0x0001e80000100800 */
[----:B------:R-:W-:Y:S04]  /*11180*/  STL [R1+0x178], R24 ;  /* 0x0001781801007387 */ /* 0x000fe80000100800 */
[----:B------:R1:W-:Y:S01]  /*11190*/  STL [R1+0x180], R0 ;  /* 0x0001800001007387 */ /* 0x0003e20000100800 */
[----:B0-----:R-:W-:-:S02]  /*111a0*/  IMAD R23, R2, c[0x0][0x190], RZ ;  /* 0x0000640002177a24 */ /* 0x001fc400078e02ff */
[----:B------:R-:W-:-:S03]  /*111b0*/  IMAD R2, R6, c[0x0][0x190], RZ ;  /* 0x0000640006027a24 */ /* 0x000fc600078e02ff */
[----:B------:R-:W-:Y:S01]  /*111c0*/  STL [R1+0x1f8], R23 ;  /* 0x0001f81701007387 */ /* 0x000fe20000100800 */
[----:B-1----:R-:W-:Y:S02]  /*111d0*/  IMAD R0, R4, c[0x0][0x190], RZ ;  /* 0x0000640004007a24 */ /* 0x002fe400078e02ff */
[----:B------:R-:W-:Y:S01]  /*111e0*/  IMAD R4, R5, c[0x0][0x190], RZ ;  /* 0x0000640005047a24 */ /* 0x000fe200078e02ff */
[----:B------:R0:W-:Y:S04]  /*111f0*/  STL [R1+0x214], R2 ;  /* 0x0002140201007387 */ /* 0x0001e80000100800 */
[----:B------:R1:W-:Y:S04]  /*11200*/  STL [R1+0x21c], R0 ;  /* 0x00021c0001007387 */ /* 0x0003e80000100800 */
[----:B------:R2:W-:Y:S01]  /*11210*/  STL [R1+0x230], R4 ;  /* 0x0002300401007387 */ /* 0x0005e20000100800 */
[----:B0-----:R-:W-:-:S02]  /*11220*/  IMAD R2, R22, c[0x0][0x190], RZ ;  /* 0x0000640016027a24 */ /* 0x001fc400078e02ff */
[----:B-1----:R-:W-:-:S03]  /*11230*/  IMAD R0, R21, c[0x0][0x190], RZ ;  /* 0x0000640015007a24 */ /* 0x002fc600078e02ff */
[----:B------:R0:W-:Y:S01]  /*11240*/  STL [R1+0x240], R2 ;  /* 0x0002400201007387 */ /* 0x0001e20000100800 */
[----:B--2---:R-:W-:-:S03]  /*11250*/  IMAD R4, R19, c[0x0][0x190], RZ ;  /* 0x0000640013047a24 */ /* 0x004fc600078e02ff */
[----:B------:R1:W-:Y:S04]  /*11260*/  STL [R1+0x270], R0 ;  /* 0x0002700001007387 */ /* 0x0003e80000100800 */
[----:B------:R2:W-:Y:S01]  /*11270*/  STL [R1+0x280], R4 ;  /* 0x0002800401007387 */ /* 0x0005e20000100800 */
[----:B0-----:R-:W-:Y:S02]  /*11280*/  IMAD R2, R18, c[0x0][0x190], RZ ;  /* 0x0000640012027a24 */ /* 0x001fe400078e02ff */
        /* <DEDUP_REMOVED lines=557> */
[----:B---3--:R-:W-:Y:S02]  /*13560*/  IMAD R24, R24, c[0x0][0x190], RZ ;  /* 0x0000640018187a24 */ /* 0x008fe400078e02ff */
[----:B----4-:R-:W-:Y:S02]  /*13570*/  IMAD R23, R23, c[0x0][0x190], RZ ;  /* 0x0000640017177a24 */ /* 0x010fe400078e02ff */
[----:B-----5:R-:W-:Y:S02]  /*13580*/  IMAD R27, R27, c[0x0][0x190], RZ ;  /* 0x000064001b1b7a24 */ /* 0x020fe400078e02ff */
[----:B------:R-:W-:-:S02]  /*13590*/  IMAD R0, R0, c[0x0][0x190], RZ ;  /* 0x0000640000007a24 */ /* 0x000fc400078e02ff */
[----:B------:R-:W-:Y:S02]  /*135a0*/  IMAD R2, R2, c[0x0][0x190], RZ ;  /* 0x0000640002027a24 */ /* 0x000fe400078e02ff */
[----:B------:R-:W-:Y:S02]  /*135b0*/  IMAD R6, R6, c[0x0][0x190], RZ ;  /* 0x0000640006067a24 */ /* 0x000fe400078e02ff */
[----:B------:R-:W-:Y:S02]  /*135c0*/  IMAD R4, R4, c[0x0][0x190], RZ ;  /* 0x0000640004047a24 */ /* 0x000fe400078e02ff */
[----:B------:R-:W-:Y:S02]  /*135d0*/  IMAD R5, R5, c[0x0][0x190], RZ ;  /* 0x0000640005057a24 */ /* 0x000fe400078e02ff */
[----:B------:R-:W-:Y:S02]  /*135e0*/  IMAD R22, R22, c[0x0][0x190], RZ ;  /* 0x0000640016167a24 */ /* 0x000fe400078e02ff */
        /* <DEDUP_REMOVED lines=19> */
[----:B--2---:R-:W-:-:S05]  /*13720*/  IMAD R28, R28, c[0x0][0x190], RZ ;  /* 0x000064001c1c7a24 */ /* 0x004fca00078e02ff */
[----:B------:R0:W-:Y:S04]  /*13730*/  STL [R1+0x8c], R28 ;  /* 0x00008c1c01007387 */ /* 0x0001e80000100800 */
[----:B0-----:R-:W2:Y:S04]  /*13740*/  LDL.LU R28, [R1+0xc7c] ;  /* 0x000c7c00011c7983 */ /* 0x001ea80000300800 */
[----:B------:R0:W-:Y:S04]  /*13750*/  STL [R1+0x80], R24 ;  /* 0x0000801801007387 */ /* 0x0001e80000100800 */
[----:B0-----:R-:W3:Y:S04]  /*13760*/  LDL.LU R24, [R1+0xc78] ;  /* 0x000c780001187983 */ /* 0x001ee80000300800 */
[----:B------:R0:W-:Y:S04]  /*13770*/  STL [R1+0x7c], R23 ;  /* 0x00007c1701007387 */ /* 0x0001e80000100800 */
[----:B0-----:R-:W4:Y:S04]  /*13780*/  LDL.LU R23, [R1+0xc74] ;  /* 0x000c740001177983 */ /* 0x001f280000300800 */
[----:B------:R0:W-:Y:S04]  /*13790*/  STL [R1+0x78], R27 ;  /* 0x0000781b01007387 */ /* 0x0001e80000100800 */
[----:B0-----:R-:W5:Y:S04]  /*137a0*/  LDL.LU R27, [R1+0xc70] ;  /* 0x000c7000011b7983 */ /* 0x001f680000300800 */
[----:B------:R0:W-:Y:S04]  /*137b0*/  STL [R1+0x6c], R0 ;  /* 0x00006c0001007387 */ /* 0x0001e80000100800 */
[----:B0-----:R-:W2:Y:S04]  /*137c0*/  LDL.LU R0, [R1+0xc6c] ;  /* 0x000c6c0001007983 */ /* 0x001ea80000300800 */
        /* <DEDUP_REMOVED lines=47> */
[----:B0-----:R-:W5:Y:S01]  /*13ac0*/  LDL.LU R3, [R1+0xc0c] ;  /* 0x000c0c0001037983 */ /* 0x001f620000300800 */
[----:B--2---:R-:W-:-:S02]  /*13ad0*/  IMAD R18, R18, c[0x0][0x190], RZ ;  /* 0x0000640012127a24 */ /* 0x004fc400078e02ff */
[----:B---3--:R-:W-:Y:S02]  /*13ae0*/  IMAD R25, R25, c[0x0][0x190], RZ ;  /* 0x0000640019197a24 */ /* 0x008fe400078e02ff */
[----:B----4-:R-:W-:Y:S02]  /*13af0*/  IMAD R26, R26, c[0x0][0x190], RZ ;  /* 0x000064001a1a7a24 */ /* 0x010fe400078e02ff */
[----:B-----5:R-:W-:Y:S02]  /*13b00*/  IMAD R17, R17, c[0x0][0x190], RZ ;  /* 0x0000640011117a24 */ /* 0x020fe400078e02ff */
        /* <DEDUP_REMOVED lines=12> */
[----:B------:R-:W-:-:S05]  /*13bd0*/  IMAD R3, R3, c[0x0][0x190], RZ ;  /* 0x0000640003037a24 */ /* 0x000fca00078e02ff */
[----:B------:R0:W-:Y:S04]  /*13be0*/  STL [R1], R3 ;  /* 0x0000000301007387 */ /* 0x0001e80000100800 */
[----:B0-----:R-:W2:Y:S04]  /*13bf0*/  LDL.LU R3, [R1+0xc08] ;  /* 0x000c080001037983 */ /* 0x001ea80000300800 */
[----:B------:R-:W-:Y:S04]  /*13c00*/  STL [R1+0xbc8], R29 ;  /* 0x000bc81d01007387 */ /* 0x000fe80000100800 */
[----:B------:R-:W-:Y:S04]  /*13c10*/  STL [R1+0xbc4], R9 ;  /* 0x000bc40901007387 */ /* 0x000fe80000100800 */
[----:B------:R-:W-:Y:S04]  /*13c20*/  STL [R1+0xbc0], R11 ;  /* 0x000bc00b01007387 */ /* 0x000fe80000100800 */
[----:B------:R0:W-:Y:S04]  /*13c30*/  STL [R1+0xbbc], R13 ;  /* 0x000bbc0d01007387 */ /* 0x0001e80000100800 */
[----:B0-----:R-:W3:Y:S04]  /*13c40*/  LDL.LU R13, [R1+0x34] ;  /* 0x00003400010d7983 */ /* 0x001ee80000300800 */
[----:B------:R-:W-:Y:S04]  /*13c50*/  STL [R1+0xbcc], R14 ;  /* 0x000bcc0e01007387 */ /* 0x000fe80000100800 */
[----:B------:R-:W-:Y:S04]  /*13c60*/  STL [R1+0xbb8], R15 ;  /* 0x000bb80f01007387 */ /* 0x000fe80000100800 */
[----:B------:R-:W-:Y:S04]  /*13c70*/  STL [R1+0xbb4], R20 ;  /* 0x000bb41401007387 */ /* 0x000fe80000100800 */
[----:B------:R-:W-:Y:S04]  /*13c80*/  STL [R1+0xbd0], R8 ;  /* 0x000bd00801007387 */ /* 0x000fe80000100800 */
[----:B------:R-:W-:Y:S04]  /*13c90*/  STL [R1+0xbd4], R7 ;  /* 0x000bd40701007387 */ /* 0x000fe80000100800 */
[----:B------:R-:W-:Y:S04]  /*13ca0*/  STL [R1+0xbd8], R10 ;  /* 0x000bd80a01007387 */ /* 0x000fe80000100800 */
[----:B------:R0:W-:Y:S04]  /*13cb0*/  STL [R1+0xbdc], R16 ;  /* 0x000bdc1001007387 */ /* 0x0001e80000100800 */
[----:B0-----:R-:W4:Y:S04]  /*13cc0*/  LDL.LU R16, [R1+0x98] ;  /* 0x0000980001107983 */ /* 0x001f280000300800 */
[----:B------:R0:W-:Y:S04]  /*13cd0*/  STL [R1+0xbe0], R12 ;  /* 0x000be00c01007387 */ /* 0x0001e80000100800 */
[----:B0-----:R-:W5:Y:S04]  /*13ce0*/  LDL.LU R12, [R1+0x88] ;  /* 0x00008800010c7983 */ /* 0x001f680000300800 */
[----:B------:R0:W-:Y:S04]  /*13cf0*/  STL [R1+0xbe4], R17 ;  /* 0x000be41101007387 */ /* 0x0001e80000100800 */
[----:B0-----:R-:W4:Y:S04]  /*13d00*/  LDL.LU R17, [R1+0x84] ;  /* 0x0000840001117983 */ /* 0x001f280000300800 */
[----:B------:R0:W-:Y:S04]  /*13d10*/  STL [R1+0xbe8], R26 ;  /* 0x000be81a01007387 */ /* 0x0001e80000100800 */
[----:B0-----:R-:W4:Y:S04]  /*13d20*/  LDL.LU R26, [R1+0x74] ;  /* 0x00007400011a7983 */ /* 0x001f280000300800 */
[----:B------:R0:W-:Y:S04]  /*13d30*/  STL [R1+0xbec], R25 ;  /* 0x000bec1901007387 */ /* 0x0001e80000100800 */
[----:B0-----:R-:W4:Y:S04]  /*13d40*/  LDL.LU R25, [R1+0x70] ;  /* 0x0000700001197983 */ /* 0x001f280000300800 */
[----:B------:R0:W-:Y:S04]  /*13d50*/  STL [R1+0xbf0], R18 ;  /* 0x000bf01201007387 */ /* 0x0001e80000100800 */
[----:B0-----:R-:W5:Y:S01]  /*13d60*/  LDL.LU R18, [R1+0x38] ;  /* 0x0000380001127983 */ /* 0x001f620000300800 */
[----:B------:R-:W-:-:S02]  /*13d70*/  IMAD R19, R19, c[0x0][0x190], RZ ;  /* 0x0000640013137a24 */ /* 0x000fc400078e02ff */
[----:B------:R-:W-:-:S03]  /*13d80*/  IMAD R21, R21, c[0x0][0x190], RZ ;  /* 0x0000640015157a24 */ /* 0x000fc600078e02ff */
[----:B------:R-:W-:Y:S04]  /*13d90*/  STL [R1+0xbf4], R19 ;  /* 0x000bf41301007387 */ /* 0x000fe80000100800 */
[----:B------:R-:W-:Y:S04]  /*13da0*/  STL [R1+0xbf8], R21 ;  /* 0x000bf81501007387 */ /* 0x000fe80000100800 */
[----:B------:R-:W5:Y:S04]  /*13db0*/  LDL.LU R10, [R1+0xa0] ;  /* 0x0000a000010a7983 */ /* 0x000f680000300800 */
[----:B------:R-:W5:Y:S01]  /*13dc0*/  LDL.LU R7, [R1+0xb0] ;  /* 0x0000b00001077983 */ /* 0x000f620000300800 */
[----:B------:R-:W-:-:S05]  /*13dd0*/  IMAD R8, R22, c[0x0][0x190], RZ ;  /* 0x0000640016087a24 */ /* 0x000fca00078e02ff */
[----:B------:R0:W-:Y:S04]  /*13de0*/  STL [R1+0xb54], R8 ;  /* 0x000b540801007387 */ /* 0x0001e80000100800 */
[----:B0-----:R-:W5:Y:S04]  /*13df0*/  LDL.LU R8, [R1+0xf4] ;  /* 0x0000f40001087983 */ /* 0x001f680000300800 */
[----:B------:R-:W5:Y:S04]  /*13e00*/  LDL.LU R20, [R1+0xf8] ;  /* 0x0000f80001147983 */ /* 0x000f680000300800 */
[----:B------:R-:W5:Y:S01]  /*13e10*/  LDL.LU R15, [R1+0x100] ;  /* 0x00010000010f7983 */ /* 0x000f620000300800 */
[----:B------:R-:W-:-:S02]  /*13e20*/  IMAD R22, R5, c[0x0][0x190], RZ ;  /* 0x0000640005167a24 */ /* 0x000fc400078e02ff */
[----:B------:R-:W-:Y:S01]  /*13e30*/  IMAD R5, R4, c[0x0][0x190], RZ ;  /* 0x0000640004057a24 */ /* 0x000fe200078e02ff */
[----:B------:R-:W5:Y:S01]  /*13e40*/  LDL.LU R14, [R1+0x130] ;  /* 0x00013000010e7983 */ /* 0x000f620000300800 */
[----:B------:R-:W-:-:S03]  /*13e50*/  IMAD R6, R6, c[0x0][0x190], RZ ;  /* 0x0000640006067a24 */ /* 0x000fc600078e02ff */
[----:B------:R-:W-:Y:S04]  /*13e60*/  STL [R1+0xbfc], R22 ;  /* 0x000bfc1601007387 */ /* 0x000fe80000100800 */
[----:B------:R2:W-:Y:S04]  /*13e70*/  STL [R1+0xc00], R5 ;  /* 0x000c000501007387 */ /* 0x0005e80000100800 */
[----:B------:R3:W-:Y:S04]  /*13e80*/  STL [R1+0xc04], R6 ;  /* 0x000c040601007387 */ /* 0x0007e80000100800 */
[----:B------:R-:W5:Y:S01]  /*13e90*/  LDL.LU R11, [R1+0x138] ;  /* 0x00013800010b7983 */ /* 0x000f620000300800 */
[----:B--2---:R-:W-:-:S05]  /*13ea0*/  LEA R5, P3, R28, R3, 0x1 ;  /* 0x000000031c057211 */ /* 0x004fca00078608ff */
[----:B------:R-:W-:Y:S01]  /*13eb0*/  STL [R1+0x350], R5 ;  /* 0x0003500501007387 */ /* 0x000fe20000100800 */
[----:B---3--:R-:W-:-:S05]  /*13ec0*/  LEA R6, P2, R13, R3, 0x1 ;  /* 0x000000030d067211 */ /* 0x008fca00078408ff */
[----:B------:R4:W-:Y:S04]  /*13ed0*/  STL [R1+0x358], R6 ;  /* 0x0003580601007387 */ /* 0x0009e80000100800 */
[----:B------:R-:W2:Y:S01]  /*13ee0*/  LDL.LU R29, [R1+0x140] ;  /* 0x00014000011d7983 */ /* 0x000ea20000300800 */
[-C--:B----4-:R-:W-:Y:S02]  /*13ef0*/  LEA R6, P0, R25, R3.reuse, 0x1 ;  /* 0x0000000319067211 */ /* 0x090fe400078008ff */
[----:B-----5:R-:W-:-:S05]  /*13f00*/  LEA R5, P1, R18, R3, 0x1 ;  /* 0x0000000312057211 */ /* 0x020fca00078208ff */
[----:B------:R0:W-:Y:S04]  /*13f10*/  STL [R1+0x360], R5 ;  /* 0x0003600501007387 */ /* 0x0001e80000100800 */
[----:B------:R1:W-:Y:S04]  /*13f20*/  STL [R1+0x368], R6 ;  /* 0x0003680601007387 */ /* 0x0003e80000100800 */
[----:B------:R-:W3:Y:S01]  /*13f30*/  LDL.LU R9, [R1+0x150] ;  /* 0x0001500001097983 */ /* 0x000ee20000300800 */
[-C--:B0-----:R-:W-:Y:S02]  /*13f40*/  LEA R5, P4, R26, R3.reuse, 0x1 ;  /* 0x000000031a057211 */ /* 0x081fe400078808ff */
[----:B-1----:R-:W-:-:S03]  /*13f50*/  LEA R6, P6, R17, R3, 0x1 ;  /* 0x0000000311067211 */ /* 0x002fc600078c08ff */
[----:B------:R0:W-:Y:S04]  /*13f60*/  STL [R1+0x370], R5 ;  /* 0x0003700501007387 */ /* 0x0001e80000100800 */
[----:B------:R1:W-:Y:S04]  /*13f70*/  STL [R1+0x378], R6 ;  /* 0x0003780601007387 */ /* 0x0003e80000100800 */
[----:B------:R-:W4:Y:S01]  /*13f80*/  LDL.LU R19, [R1+0x170] ;  /* 0x0001700001137983 */ /* 0x000f220000300800 */
[----:B0-----:R-:W-:Y:S02]  /*13f90*/  LEA R5, P5, R12, R3, 0x1 ;  /* 0x000000030c057211 */ /* 0x001fe400078a08ff */
[----:B-1----:R-:W-:-:S03]  /*13fa0*/  LEA.HI.X.SX32 R6, R28, R23, 0x1, P3 ;  /* 0x000000171c067211 */ /* 0x002fc600018f0eff */
[----:B------:R-:W-:Y:S04]  /*13fb0*/  STL [R1+0x380], R5 ;  /* 0x0003800501007387 */ /* 0x000fe80000100800 */
[----:B------:R0:W-:Y:S02]  /*13fc0*/  STL [R1+0x34c], R6 ;  /* 0x00034c0601007387 */ /* 0x0001e40000100800 */
[----:B0-----:R-:W-:Y:S02]  /*13fd0*/  LEA.HI.X.SX32 R6, R13, R23, 0x1, P2 ;  /* 0x000000170d067211 */ /* 0x001fe400010f0eff */
[----:B------:R-:W5:Y:S01]  /*13fe0*/  LDL.LU R13, [R1+0x178] ;  /* 0x00017800010d7983 */ /* 0x000f620000300800 */
[----:B------:R-:W-:-:S05]  /*13ff0*/  LEA R5, P3, R16, R3, 0x1 ;  /* 0x0000000310057211 */ /* 0x000fca00078608ff */
        /* <DEDUP_REMOVED lines=15> */
[----:B------:R0:W-:Y:S04]  /*140f0*/  STL [R1+0x3a0], R5 ;  /* 0x0003a00501007387 */ /* 0x0001e80000100800 */
[----:B------:R1:W-:Y:S01]  /*14100*/  STL [R1+0x36c], R6 ;  /* 0x00036c0601007387 */ /* 0x0003e20000100800 */
[----:B0-----:R-:W-:Y:S02]  /*14110*/  LEA R5, P4, R20, R3, 0x1 ;  /* 0x0000000314057211 */ /* 0x001fe400078808ff */
[-C--:B-1----:R-:W-:Y:S02]  /*14120*/  LEA.HI.X.SX32 R6, R17, R23.reuse, 0x1, P6 ;  /* 0x0000001711067211 */ /* 0x082fe400030f0eff */
[----:B------:R-:W5:Y:S04]  /*14130*/  LDL.LU R17, [R1+0x21c] ;  /* 0x00021c0001117983 */ /* 0x000f680000300800 */
[----:B------:R-:W-:Y:S04]  /*14140*/  STL [R1+0x3a8], R5 ;  /* 0x0003a80501007387 */ /* 0x000fe80000100800 */
[----:B------:R0:W-:Y:S02]  /*14150*/  STL [R1+0x374], R6 ;  /* 0x0003740601007387 */ /* 0x0001e40000100800 */
[----:B0-----:R-:W-:-:S02]  /*14160*/  LEA.HI.X.SX32 R6, R12, R23, 0x1, P5 ;  /* 0x000000170c067211 */ /* 0x001fc400028f0eff */
        /* <DEDUP_REMOVED lines=10> */
[----:B-1----:R-:W-:Y:S02]  /*14210*/  LEA.HI.X.SX32 R6, R10, R23, 0x1, P2 ;  /* 0x000000170a067211 */ /* 0x002fe400010f0eff */
[----:B------:R-:W5:Y:S04]  /*14220*/  LDL.LU R10, [R1+0x270] ;  /* 0x00027000010a7983 */ /* 0x000f680000300800 */
[----:B------:R2:W-:Y:S04]  /*14230*/  STL [R1+0x3c0], R5 ;  /* 0x0003c00501007387 */ /* 0x0005e80000100800 */
[----:B------:R0:W-:Y:S01]  /*14240*/  STL [R1+0x38c], R6 ;  /* 0x00038c0601007387 */ /* 0x0001e20000100800 */
[----:B--2---:R-:W-:-:S02]  /*14250*/  LEA R5, P2, R29, R3, 0x1 ;  /* 0x000000031d057211 */ /* 0x004fc400078408ff */
[-C--:B0-----:R-:W-:Y:S02]  /*14260*/  LEA.HI.X.SX32 R6, R7, R23.reuse, 0x1, P1 ;  /* 0x0000001707067211 */ /* 0x081fe400008f0eff */
[----:B------:R-:W2:Y:S04]  /*14270*/  LDL.LU R7, [R1+0x280] ;  /* 0x0002800001077983 */ /* 0x000ea80000300800 */
[----:B------:R-:W-:Y:S04]  /*14280*/  STL [R1+0x3c8], R5 ;  /* 0x0003c80501007387 */ /* 0x000fe80000100800 */
[----:B------:R0:W-:Y:S02]  /*14290*/  STL [R1+0x394], R6 ;  /* 0x0003940601007387 */ /* 0x0001e40000100800 */
[----:B0-----:R-:W-:-:S02]  /*142a0*/  LEA.HI.X.SX32 R6, R8, R23, 0x1, P0 ;  /* 0x0000001708067211 */ /* 0x001fc400000f0eff */
[----:B------:R-:W2:Y:S01]  /*142b0*/  LDL.LU R8, [R1+0x424] ;  /* 0x0004240001087983 */ /* 0x000ea20000300800 */
[----:B---3--:R-:W-:-:S05]  /*142c0*/  LEA R5, P1, R9, R3, 0x1 ;  /* 0x0000000309057211 */ /* 0x008fca00078208ff */
[----:B------:R4:W-:Y:S04]  /*142d0*/  STL [R1+0x3d0], R5 ;  /* 0x0003d00501007387 */ /* 0x0009e80000100800 */
[----:B------:R0:W-:Y:S01]  /*142e0*/  STL [R1+0x39c], R6 ;  /* 0x00039c0601007387 */ /* 0x0001e20000100800 */
[----:B----4-:R-:W-:Y:S02]  /*142f0*/  LEA R5, P0, R19, R3, 0x1 ;  /* 0x0000000313057211 */ /* 0x010fe400078008ff */
[----:B0-----:R-:W-:Y:S02]  /*14300*/  LEA.HI.X.SX32 R6, R20, R23, 0x1, P4 ;  /* 0x0000001714067211 */ /* 0x001fe400020f0eff */
[----:B------:R-:W3:Y:S04]  /*14310*/  LDL.LU R20, [R1+0x42c] ;  /* 0x00042c0001147983 */ /* 0x000ee80000300800 */
[----:B------:R5:W-:Y:S04]  /*14320*/  STL [R1+0x3d8], R5 ;  /* 0x0003d80501007387 */ /* 0x000be80000100800 */
[----:B------:R0:W-:Y:S01]  /*14330*/  STL [R1+0x3a4], R6 ;  /* 0x0003a40601007387 */ /* 0x0001e20000100800 */
[----:B-----5:R-:W-:-:S02]  /*14340*/  LEA R5, P4, R13, R3, 0x1 ;  /* 0x000000030d057211 */ /* 0x020fc400078808ff */
[-C--:B0-----:R-:W-:Y:S02]  /*14350*/  LEA.HI.X.SX32 R6, R15, R23.reuse, 0x1, P6 ;  /* 0x000000170f067211 */ /* 0x081fe400030f0eff */
[----:B------:R-:W4:Y:S04]  /*14360*/  LDL.LU R15, [R1+0x434] ;  /* 0x00043400010f7983 */ /* 0x000f280000300800 */
        /* <DEDUP_REMOVED lines=37> */
[----:B--2---:R-:W-:Y:S02]  /*145c0*/  LEA R5, P6, R7, R3, 0x1 ;  /* 0x0000000307057211 */ /* 0x004fe400078c08ff */
[----:B0-----:R-:W-:Y:S02]  /*145d0*/  LEA.HI.X.SX32 R6, R25, R23, 0x1, P5 ;  /* 0x0000001719067211 */ /* 0x001fe400028f0eff */
[----:B------:R-:W2:Y:S04]  /*145e0*/  LDL.LU R25, [R1+0x474] ;  /* 0x0004740001197983 */ /* 0x000ea80000300800 */
[----:B------:R0:W-:Y:S04]  /*145f0*/  STL [R1+0x420], R5 ;  /* 0x0004200501007387 */ /* 0x0001e80000100800 */
[----:B------:R1:W-:Y:S01]  /*14600*/  STL [R1+0x3ec], R6 ;  /* 0x0003ec0601007387 */ /* 0x0003e20000100800 */
[----:B0-----:R-:W-:-:S02]  /*14610*/  LEA R5, P5, R8, R3, 0x1 ;  /* 0x0000000308057211 */ /* 0x001fc400078a08ff */
[-C--:B-1----:R-:W-:Y:S02]  /*14620*/  LEA.HI.X.SX32 R6, R26, R23.reuse, 0x1, P3 ;  /* 0x000000171a067211 */ /* 0x082fe400018f0eff */
[----:B------:R-:W2:Y:S04]  /*14630*/  LDL.LU R26, [R1+0x47c] ;  /* 0x00047c00011a7983 */ /* 0x000ea80000300800 */
[----:B------:R-:W-:Y:S04]  /*14640*/  STL [R1+0x428], R5 ;  /* 0x0004280501007387 */ /* 0x000fe80000100800 */
[----:B------:R0:W-:Y:S02]  /*14650*/  STL [R1+0x3f4], R6 ;  /* 0x0003f40601007387 */ /* 0x0001e40000100800 */
[----:B0-----:R-:W-:-:S02]  /*14660*/  LEA.HI.X.SX32 R6, R17, R23, 0x1, P2 ;  /* 0x0000001711067211 */ /* 0x001fc400010f0eff */
[----:B------:R-:W2:Y:S01]  /*14670*/  LDL.LU R17, [R1+0x484] ;  /* 0x0004840001117983 */ /* 0x000ea20000300800 */
[----:B---3--:R-:W-:-:S05]  /*14680*/  LEA R5, P3, R20, R3, 0x1 ;  /* 0x0000000314057211 */ /* 0x008fca00078608ff */
[----:B------:R-:W-:Y:S04]  /*14690*/  STL [R1+0x430], R5 ;  /* 0x0004300501007387 */ /* 0x000fe80000100800 */
[----:B------:R0:W-:Y:S02]  /*146a0*/  STL [R1+0x3fc], R6 ;  /* 0x0003fc0601007387 */ /* 0x0001e40000100800 */
[----:B0-----:R-:W-:Y:S02]  /*146b0*/  LEA.HI.X.SX32 R6, R12, R23, 0x1, P1 ;  /* 0x000000170c067211 */ /* 0x001fe400008f0eff */
[----:B------:R-:W3:Y:S01]  /*146c0*/  LDL.LU R12, [R1+0x48c] ;  /* 0x00048c00010c7983 */ /* 0x000ee20000300800 */
[----:B----4-:R-:W-:-:S05]  /*146d0*/  LEA R5, P2, R15, R3, 0x1 ;  /* 0x000000030f057211 */ /* 0x010fca00078408ff */
[----:B------:R5:W-:Y:S04]  /*146e0*/  STL [R1+0x438], R5 ;  /* 0x0004380501007387 */ /* 0x000be80000100800 */
[----:B------:R0:W-:Y:S01]  /*146f0*/  STL [R1+0x404], R6 ;  /* 0x0004040601007387 */ /* 0x0001e20000100800 */
[----:B-----5:R-:W-:Y:S02]  /*14700*/  LEA R5, P1, R14, R3, 0x1 ;  /* 0x000000030e057211 */ /* 0x020fe400078208ff */
        /* <DEDUP_REMOVED lines=36> */
[----:B--2---:R-:W-:-:S05]  /*14950*/  LEA R5, P1, R25, R3, 0x1 ;  /* 0x0000000319057211 */ /* 0x004fca00078208ff */
[----:B------:R0:W-:Y:S04]  /*14960*/  STL [R1+0x478], R5 ;  /* 0x0004780501007387 */ /* 0x0001e80000100800 */
[----:B------:R1:W-:Y:S01]  /*14970*/  STL [R1+0x444], R6 ;  /* 0x0004440601007387 */ /* 0x0003e20000100800 */
[----:B0-----:R-:W-:Y:S02]  /*14980*/  LEA R5, P0, R26, R3, 0x1 ;  /* 0x000000031a057211 */ /* 0x001fe400078008ff */
[----:B-1----:R-:W-:Y:S02]  /*14990*/  LEA.HI.X.SX32 R6, R29, R23, 0x1, P4 ;  /* 0x000000171d067211 */ /* 0x002fe400020f0eff */
        /* <DEDUP_REMOVED lines=16> */
[----:B------:R-:W-:Y:S04]  /*14aa0*/  STL [R1+0x498], R5 ;  /* 0x0004980501007387 */ /* 0x000fe80000100800 */
[----:B------:R0:W-:Y:S02]  /*14ab0*/  STL [R1+0x464], R6 ;  /* 0x0004640601007387 */ /* 0x0001e40000100800 */
[----:B0-----:R-:W-:Y:S02]  /*14ac0*/  LEA.HI.X.SX32 R6, R18, R23, 0x1, P2 ;  /* 0x0000001712067211 */ /* 0x001fe400010f0eff */
[----:B-----5:R-:W-:Y:S01]  /*14ad0*/  LEA R5, P3, R10, R3, 0x1 ;  /* 0x000000030a057211 */ /* 0x020fe200078608ff */
        /* <DEDUP_REMOVED lines=84> */
[----:B------:R-:W-:Y:S01]  /*15020*/  LEA R5, P0, R10, R3, 0x1 ;  /* 0x000000030a057211 */ /* 0x000fe200078008ff */
        /* <DEDUP_REMOVED lines=71> */
[----:B------:R-:W-:Y:S04]  /*154a0*/  STL [R1+0x598], R5 ;  /* 0x0005980501007387 */ /* 0x000fe80000100800 */
[----:B------:R0:W-:Y:S02]  /*154b0*/  STL [R1+0x564], R6 ;  /* 0x0005640601007387 */ /* 0x0001e40000100800 */
[----:B0-----:R-:W-:Y:S02]  /*154c0*/  LEA.HI.X.SX32 R6, R19, R23, 0x1, P6 ;  /* 0x0000001713067211 */ /* 0x001fe400030f0eff */
[----:B------:R-:W-:Y:S01]  /*154d0*/  LEA R5, P4, R12, R3, 0x1 ;  /* 0x000000030c057211 */ /* 0x000fe200078808ff */
[----:B------:R-:W2:Y:S04]  /*154e0*/  LDL.LU R19, [R1+0x2b8] ;  /* 0x0002b80001137983 */ /* 0x000ea80000300800 */
[----:B------:R-:W-:Y:S04]  /*154f0*/  STL [R1+0x5a0], R5 ;  /* 0x0005a00501007387 */ /* 0x000fe80000100800 */
[----:B------:R0:W-:Y:S02]  /*15500*/  STL [R1+0x56c], R6 ;  /* 0x00056c0601007387 */ /* 0x0001e40000100800 */
[----:B0-----:R-:W-:-:S02]  /*15510*/  LEA.HI.X.SX32 R6, R13, R23, 0x1, P5 ;  /* 0x000000170d067211 */ /* 0x001fc400028f0eff */
[----:B------:R-:W-:Y:S01]  /*15520*/  LEA R5, P6, R16, R3, 0x1 ;  /* 0x0000000310057211 */ /* 0x000fe200078c08ff */
        /* <DEDUP_REMOVED lines=417> */
[----:B------:R0:W-:Y:S04]  /*16f40*/  STL [R1+0x80c], R6 ;  /* 0x00080c0601007387 */ /* 0x0001e80000100800 */
[----:B------:R-:W2:Y:S01]  /*16f50*/  LDL.LU R21, [R1+0x120] ;  /* 0x0001200001157983 */ /* 0x000ea20000300800 */
[----:B0-----:R-:W-:-:S02]  /*16f60*/  LEA.HI.X.SX32 R6, R19, R23, 0x1, P5 ;  /* 0x0000001713067211 */ /* 0x001fc400028f0eff */
[----:B------:R-:W-:-:S05]  /*16f70*/  LEA R5, P6, R12, R3, 0x1 ;  /* 0x000000030c057211 */ /* 0x000fca00078c08ff */
[----:B------:R-:W-:Y:S04]  /*16f80*/  STL [R1+0x848], R5 ;  /* 0x0008480501007387 */ /* 0x000fe80000100800 */
[----:B------:R0:W-:Y:S02]  /*16f90*/  STL [R1+0x814], R6 ;  /* 0x0008140601007387 */ /* 0x0001e40000100800 */
[----:B0-----:R-:W-:Y:S02]  /*16fa0*/  LEA.HI.X.SX32 R6, R13, R23, 0x1, P3 ;  /* 0x000000170d067211 */ /* 0x001fe400018f0eff */
[----:B------:R-:W2:Y:S01]  /*16fb0*/  LDL.LU R13, [R1+0x11c] ;  /* 0x00011c00010d7983 */ /* 0x000ea20000300800 */
[----:B---3--:R-:W-:-:S05]  /*16fc0*/  LEA R5, P5, R16, R3, 0x1 ;  /* 0x0000000310057211 */ /* 0x008fca00078a08ff */
[----:B------:R-:W-:Y:S04]  /*16fd0*/  STL [R1+0x850], R5 ;  /* 0x0008500501007387 */ /* 0x000fe80000100800 */
[----:B------:R0:W-:Y:S04]  /*16fe0*/  STL [R1+0x81c], R6 ;  /* 0x00081c0601007387 */ /* 0x0001e80000100800 */
[----:B------:R-:W3:Y:S01]  /*16ff0*/  LDL.LU R19, [R1+0x118] ;  /* 0x0001180001137983 */ /* 0x000ee20000300800 */
[----:B0-----:R-:W-:Y:S02]  /*17000*/  LEA.HI.X.SX32 R6, R18, R23, 0x1, P2 ;  /* 0x0000001712067211 */ /* 0x001fe400010f0eff */
[----:B----4-:R-:W-:-:S05]  /*17010*/  LEA R5, P3, R10, R3, 0x1 ;  /* 0x000000030a057211 */ /* 0x010fca00078608ff */
[----:B------:R-:W-:Y:S04]  /*17020*/  STL [R1+0x858], R5 ;  /* 0x0008580501007387 */ /* 0x000fe80000100800 */
[----:B------:R0:W-:Y:S04]  /*17030*/  STL [R1+0x824], R6 ;  /* 0x0008240601007387 */ /* 0x0001e80000100800 */
[----:B------:R-:W4:Y:S01]  /*17040*/  LDL.LU R18, [R1+0x114] ;  /* 0x0001140001127983 */ /* 0x000f220000300800 */
[----:B0-----:R-:W-:Y:S02]  /*17050*/  LEA.HI.X.SX32 R6, R25, R23, 0x1, P1 ;  /* 0x0000001719067211 */ /* 0x001fe400008f0eff */
[----:B-----5:R-:W-:-:S05]  /*17060*/  LEA R5, P2, R7, R3, 0x1 ;  /* 0x0000000307057211 */ /* 0x020fca00078408ff */
[----:B------:R-:W-:Y:S04]  /*17070*/  STL [R1+0x860], R5 ;  /* 0x0008600501007387 */ /* 0x000fe80000100800 */
[----:B------:R0:W-:Y:S04]  /*17080*/  STL [R1+0x82c], R6 ;  /* 0x00082c0601007387 */ /* 0x0001e80000100800 */
[----:B------:R-:W5:Y:S01]  /*17090*/  LDL.LU R25, [R1+0x110] ;  /* 0x0001100001197983 */ /* 0x000f620000300800 */
[----:B0-----:R-:W-:Y:S02]  /*170a0*/  LEA.HI.X.SX32 R6, R26, R23, 0x1, P0 ;  /* 0x000000171a067211 */ /* 0x001fe400000f0eff */
[----:B------:R-:W-:-:S05]  /*170b0*/  LEA R5, P1, R8, R3, 0x1 ;  /* 0x0000000308057211 */ /* 0x000fca00078208ff */
        /* <DEDUP_REMOVED lines=29> */
[----:B--2---:R-:W-:-:S05]  /*17290*/  LEA R5, P2, R9, R3, 0x1 ;  /* 0x0000000309057211 */ /* 0x004fca00078408ff */
[----:B------:R0:W-:Y:S04]  /*172a0*/  STL [R1+0x898], R5 ;  /* 0x0008980501007387 */ /* 0x0001e80000100800 */
[----:B------:R1:W-:Y:S04]  /*172b0*/  STL [R1+0x864], R6 ;  /* 0x0008640601007387 */ /* 0x0003e80000100800 */
[----:B------:R-:W2:Y:S01]  /*172c0*/  LDL.LU R8, [R1+0xe8] ;  /* 0x0000e80001087983 */ /* 0x000ea20000300800 */
[----:B0-----:R-:W-:Y:S02]  /*172d0*/  LEA R5, P1, R21, R3, 0x1 ;  /* 0x0000000315057211 */ /* 0x001fe400078208ff */
[----:B-1----:R-:W-:-:S03]  /*172e0*/  LEA.HI.X.SX32 R6, R20, R23, 0x1, P0 ;  /* 0x0000001714067211 */ /* 0x002fc600000f0eff */
[----:B------:R-:W-:Y:S04]  /*172f0*/  STL [R1+0x8a0], R5 ;  /* 0x0008a00501007387 */ /* 0x000fe80000100800 */
[----:B------:R0:W-:Y:S04]  /*17300*/  STL [R1+0x86c], R6 ;  /* 0x00086c0601007387 */ /* 0x0001e80000100800 */
[----:B------:R-:W2:Y:S01]  /*17310*/  LDL.LU R20, [R1+0xe4] ;  /* 0x0000e40001147983 */ /* 0x000ea20000300800 */
[----:B0-----:R-:W-:Y:S02]  /*17320*/  LEA.HI.X.SX32 R6, R15, R23, 0x1, P4 ;  /* 0x000000170f067211 */ /* 0x001fe400020f0eff */
[----:B------:R-:W-:-:S05]  /*17330*/  LEA R5, P0, R13, R3, 0x1 ;  /* 0x000000030d057211 */ /* 0x000fca00078008ff */
[----:B------:R-:W-:Y:S04]  /*17340*/  STL [R1+0x8a8], R5 ;  /* 0x0008a80501007387 */ /* 0x000fe80000100800 */
[----:B------:R0:W-:Y:S04]  /*17350*/  STL [R1+0x874], R6 ;  /* 0x0008740601007387 */ /* 0x0001e80000100800 */
[----:B------:R-:W2:Y:S01]  /*17360*/  LDL.LU R15, [R1+0xe0] ;  /* 0x0000e000010f7983 */ /* 0x000ea20000300800 */
[----:B0-----:R-:W-:Y:S02]  /*17370*/  LEA.HI.X.SX32 R6, R14, R23, 0x1, P6 ;  /* 0x000000170e067211 */ /* 0x001fe400030f0eff */
[----:B---3--:R-:W-:-:S05]  /*17380*/  LEA R5, P4, R19, R3, 0x1 ;  /* 0x0000000313057211 */ /* 0x008fca00078808ff */
[----:B------:R-:W-:Y:S04]  /*17390*/  STL [R1+0x8b0], R5 ;  /* 0x0008b00501007387 */ /* 0x000fe80000100800 */
[----:B------:R-:W3:Y:S04]  /*173a0*/  LDL.LU R14, [R1+0xdc] ;  /* 0x0000dc00010e7983 */ /* 0x000ee80000300800 */
[----:B------:R0:W-:Y:S02]  /*173b0*/  STL [R1+0x87c], R6 ;  /* 0x00087c0601007387 */ /* 0x0001e40000100800 */
[----:B0-----:R-:W-:-:S02]  /*173c0*/  LEA.HI.X.SX32 R6, R11, R23, 0x1, P5 ;  /* 0x000000170b067211 */ /* 0x001fc400028f0eff */
[----:B----4-:R-:W-:-:S05]  /*173d0*/  LEA R5, P6, R18, R3, 0x1 ;  /* 0x0000000312057211 */ /* 0x010fca00078c08ff */
[----:B------:R5:W-:Y:S04]  /*173e0*/  STL [R1+0x8b8], R5 ;  /* 0x0008b80501007387 */ /* 0x000be80000100800 */
[----:B------:R-:W4:Y:S04]  /*173f0*/  LDL.LU R11, [R1+0xd8] ;  /* 0x0000d800010b7983 */ /* 0x000f280000300800 */
[----:B------:R0:W-:Y:S01]  /*17400*/  STL [R1+0x884], R6 ;  /* 0x0008840601007387 */ /* 0x0001e20000100800 */
[----:B-----5:R-:W-:Y:S02]  /*17410*/  LEA R5, P5, R25, R3, 0x1 ;  /* 0x0000000319057211 */ /* 0x020fe400078a08ff */
[----:B0-----:R-:W-:-:S03]  /*17420*/  LEA.HI.X.SX32 R6, R29, R23, 0x1, P3 ;  /* 0x000000171d067211 */ /* 0x001fc600018f0eff */
[----:B------:R0:W-:Y:S04]  /*17430*/  STL [R1+0x8c0], R5 ;  /* 0x0008c00501007387 */ /* 0x0001e80000100800 */
[----:B------:R-:W5:Y:S04]  /*17440*/  LDL.LU R29, [R1+0xd4] ;  /* 0x0000d400011d7983 */ /* 0x000f680000300800 */
[----:B------:R1:W-:Y:S01]  /*17450*/  STL [R1+0x88c], R6 ;  /* 0x00088c0601007387 */ /* 0x0003e20000100800 */
[----:B0-----:R-:W-:Y:S02]  /*17460*/  LEA R5, P3, R26, R3, 0x1 ;  /* 0x000000031a057211 */ /* 0x001fe400078608ff */
[----:B-1----:R-:W-:-:S03]  /*17470*/  LEA.HI.X.SX32 R6, R9, R23, 0x1, P2 ;  /* 0x0000001709067211 */ /* 0x002fc600010f0eff */
[----:B------:R0:W-:Y:S04]  /*17480*/  STL [R1+0x8c8], R5 ;  /* 0x0008c80501007387 */ /* 0x0001e80000100800 */
[----:B------:R-:W5:Y:S01]  /*17490*/  LDL.LU R9, [R1+0xd0] ;  /* 0x0000d00001097983 */ /* 0x000f620000300800 */
[----:B------:R-:W-:-:S03]  /*174a0*/  LEA.HI.X.SX32 R21, R21, R23, 0x1, P1 ;  /* 0x0000001715157211 */ /* 0x000fc600008f0eff */
[----:B------:R-:W-:Y:S01]  /*174b0*/  STL [R1+0x894], R6 ;  /* 0x0008940601007387 */ /* 0x000fe20000100800 */
[----:B0-----:R-:W-:-:S05]  /*174c0*/  LEA R5, P2, R17, R3, 0x1 ;  /* 0x0000000311057211 */ /* 0x001fca00078408ff */
[----:B------:R0:W-:Y:S04]  /*174d0*/  STL [R1+0x8d0], R5 ;  /* 0x0008d00501007387 */ /* 0x0001e80000100800 */
[----:B------:R-:W-:Y:S01]  /*174e0*/  STL [R1+0x89c], R21 ;  /* 0x00089c1501007387 */ /* 0x000fe20000100800 */
[----:B0-----:R-:W-:-:S03]  /*174f0*/  LEA.HI.X.SX32 R5, R13, R23, 0x1, P0 ;  /* 0x000000170d057211 */ /* 0x001fc600000f0eff */
[----:B------:R-:W5:Y:S01]  /*17500*/  LDL.LU R13, [R1+0xcc] ;  /* 0x0000cc00010d7983 */ /* 0x000f620000300800 */
        /* <DEDUP_REMOVED lines=19> */
[----:B------:R-:W-:Y:S02]  /*17640*/  IMAD R4, R2, c[0x0][0x190], RZ ;  /* 0x0000640002047a24 */ /* 0x000fe400078e02ff */
[----:B------:R-:W-:-:S02]  /*17650*/  IMAD R2, R0, c[0x0][0x190], RZ ;  /* 0x0000640000027a24 */ /* 0x000fc400078e02ff */
[----:B------:R-:W-:Y:S01]  /*17660*/  IMAD R0, R24, c[0x0][0x184], RZ ;  /* 0x0000610018007a24 */ /* 0x000fe200078e02ff */
[----:B0-----:R-:W-:Y:S02]  /*17670*/  LEA.HI.X.SX32 R5, R26, R23, 0x1, P3 ;  /* 0x000000171a057211 */ /* 0x001fe400018f0eff */
[----:B--2---:R-:W-:-:S05]  /*17680*/  LEA R6, P5, R8, R3, 0x1 ;  /* 0x0000000308067211 */ /* 0x004fca00078a08ff */
[----:B------:R0:W-:Y:S04]  /*17690*/  STL [R1+0x8f8], R6 ;  /* 0x0008f80601007387 */ /* 0x0001e80000100800 */
[----:B------:R1:W-:Y:S01]  /*176a0*/  STL [R1+0x8c4], R5 ;  /* 0x0008c40501007387 */ /* 0x0003e20000100800 */
[----:B------:R-:W-:Y:S02]  /*176b0*/  LEA R24, P3, R20, R3, 0x1 ;  /* 0x0000000314187211 */ /* 0x000fe400078608ff */
[----:B0-----:R-:W-:-:S03]  /*176c0*/  LEA.HI.X.SX32 R6, R17, R23, 0x1, P2 ;  /* 0x0000001711067211 */ /* 0x001fc600010f0eff */
[----:B------:R-:W-:Y:S04]  /*176d0*/  STL [R1+0x900], R24 ;  /* 0x0009001801007387 */ /* 0x000fe80000100800 */
[----:B------:R-:W2:Y:S04]  /*176e0*/  LDL.LU R25, [R1+0xb8] ;  /* 0x0000b80001197983 */ /* 0x000ea80000300800 */
[----:B------:R0:W-:Y:S01]  /*176f0*/  STL [R1+0x8cc], R6 ;  /* 0x0008cc0601007387 */ /* 0x0001e20000100800 */
[----:B-1----:R-:W-:-:S05]  /*17700*/  LEA R5, P2, R15, R3, 0x1 ;  /* 0x000000030f057211 */ /* 0x002fca00078408ff */
[----:B------:R-:W-:Y:S04]  /*17710*/  STL [R1+0x908], R5 ;  /* 0x0009080501007387 */ /* 0x000fe80000100800 */
[----:B------:R-:W2:Y:S01]  /*17720*/  LDL.LU R26, [R1+0xb4] ;  /* 0x0000b400011a7983 */ /* 0x000ea20000300800 */
[----:B0-----:R-:W-:-:S05]  /*17730*/  LEA.HI.X.SX32 R6, R12, R23, 0x1, P1 ;  /* 0x000000170c067211 */ /* 0x001fca00008f0eff */
[----:B------:R0:W-:Y:S02]  /*17740*/  STL [R1+0x8d4], R6 ;  /* 0x0008d40601007387 */ /* 0x0001e40000100800 */
        /* <DEDUP_REMOVED lines=10> */
[----:B-----5:R-:W-:-:S05]  /*177f0*/  LEA R5, P4, R29, R3, 0x1 ;  /* 0x000000031d057211 */ /* 0x020fca00078808ff */
[----:B------:R1:W-:Y:S04]  /*17800*/  STL [R1+0x920], R5 ;  /* 0x0009200501007387 */ /* 0x0003e80000100800 */
[----:B------:R-:W5:Y:S01]  /*17810*/  LDL.LU R16, [R1+0xa4] ;  /* 0x0000a40001107983 */ /* 0x000f620000300800 */
[----:B0-----:R-:W-:-:S05]  /*17820*/  LEA.HI.X.SX32 R6, R7, R23, 0x1, P6 ;  /* 0x0000001707067211 */ /* 0x001fca00030f0eff */
[----:B------:R0:W-:Y:S01]  /*17830*/  STL [R1+0x8ec], R6 ;  /* 0x0008ec0601007387 */ /* 0x0001e20000100800 */
[----:B-1----:R-:W-:-:S05]  /*17840*/  LEA R5, P6, R9, R3, 0x1 ;  /* 0x0000000309057211 */ /* 0x002fca00078c08ff */
[----:B------:R-:W-:Y:S04]  /*17850*/  STL [R1+0x928], R5 ;  /* 0x0009280501007387 */ /* 0x000fe80000100800 */
[----:B------:R-:W5:Y:S01]  /*17860*/  LDL.LU R10, [R1+0x9c] ;  /* 0x00009c00010a7983 */ /* 0x000f620000300800 */
[----:B0-----:R-:W-:-:S05]  /*17870*/  LEA.HI.X.SX32 R6, R8, R23, 0x1, P5 ;  /* 0x0000001708067211 */ /* 0x001fca00028f0eff */
[----:B------:R0:W-:Y:S04]  /*17880*/  STL [R1+0x8f4], R6 ;  /* 0x0008f40601007387 */ /* 0x0001e80000100800 */
[----:B------:R-:W5:Y:S01]  /*17890*/  LDL.LU R7, [R1+0x94] ;  /* 0x0000940001077983 */ /* 0x000f620000300800 */
[----:B0-----:R-:W-:Y:S02]  /*178a0*/  LEA.HI.X.SX32 R6, R20, R23, 0x1, P3 ;  /* 0x0000001714067211 */ /* 0x001fe400018f0eff */
[----:B------:R-:W-:-:S05]  /*178b0*/  LEA R5, P5, R13, R3, 0x1 ;  /* 0x000000030d057211 */ /* 0x000fca00078a08ff */
[----:B------:R0:W-:Y:S04]  /*178c0*/  STL [R1+0x930], R5 ;  /* 0x0009300501007387 */ /* 0x0001e80000100800 */
[----:B------:R1:W-:Y:S04]  /*178d0*/  STL [R1+0x8fc], R6 ;  /* 0x0008fc0601007387 */ /* 0x0003e80000100800 */
[----:B------:R-:W5:Y:S01]  /*178e0*/  LDL.LU R8, [R1+0x90] ;  /* 0x0000900001087983 */ /* 0x000f620000300800 */
[----:B0-----:R-:W-:Y:S02]  /*178f0*/  LEA R5, P3, R22, R3, 0x1 ;  /* 0x0000000316057211 */ /* 0x001fe400078608ff */
[----:B-1----:R-:W-:-:S03]  /*17900*/  LEA.HI.X.SX32 R6, R15, R23, 0x1, P2 ;  /* 0x000000170f067211 */ /* 0x002fc600010f0eff */
[----:B------:R-:W-:Y:S04]  /*17910*/  STL [R1+0x938], R5 ;  /* 0x0009380501007387 */ /* 0x000fe80000100800 */
[----:B------:R0:W-:Y:S04]  /*17920*/  STL [R1+0x904], R6 ;  /* 0x0009040601007387 */ /* 0x0001e80000100800 */
[----:B------:R-:W5:Y:S01]  /*17930*/  LDL.LU R20, [R1+0x8c] ;  /* 0x00008c0001147983 */ /* 0x000f620000300800 */
[----:B0-----:R-:W-:Y:S02]  /*17940*/  LEA.HI.X.SX32 R6, R14, R23, 0x1, P1 ;  /* 0x000000170e067211 */ /* 0x001fe400008f0eff */
[----:B------:R-:W-:-:S05]  /*17950*/  LEA R5, P2, R21, R3, 0x1 ;  /* 0x0000000315057211 */ /* 0x000fca00078408ff */
[----:B------:R0:W-:Y:S04]  /*17960*/  STL [R1+0x940], R5 ;  /* 0x0009400501007387 */ /* 0x0001e80000100800 */
[----:B------:R-:W5:Y:S04]  /*17970*/  LDL.LU R14, [R1+0x80] ;  /* 0x00008000010e7983 */ /* 0x000f680000300800 */
[----:B------:R1:W-:Y:S01]  /*17980*/  STL [R1+0x90c], R6 ;  /* 0x00090c0601007387 */ /* 0x0003e20000100800 */
[----:B0-----:R-:W-:Y:S02]  /*17990*/  LEA R5, P1, R19, R3, 0x1 ;  /* 0x0000000313057211 */ /* 0x001fe400078208ff */
[----:B-1----:R-:W-:-:S03]  /*179a0*/  LEA.HI.X.SX32 R6, R11, R23, 0x1, P0 ;  /* 0x000000170b067211 */ /* 0x002fc600000f0eff */
[----:B------:R0:W-:Y:S04]  /*179b0*/  STL [R1+0x948], R5 ;  /* 0x0009480501007387 */ /* 0x0001e80000100800 */
[----:B------:R-:W5:Y:S04]  /*179c0*/  LDL.LU R11, [R1+0x7c] ;  /* 0x00007c00010b7983 */ /* 0x000f680000300800 */
[----:B------:R1:W-:Y:S01]  /*179d0*/  STL [R1+0x914], R6 ;  /* 0x0009140601007387 */ /* 0x0003e20000100800 */
[----:B0-----:R-:W-:Y:S02]  /*179e0*/  LEA R5, P0, R18, R3, 0x1 ;  /* 0x0000000312057211 */ /* 0x001fe400078008ff */
[----:B-1----:R-:W-:-:S03]  /*179f0*/  LEA.HI.X.SX32 R6, R29, R23, 0x1, P4 ;  /* 0x000000171d067211 */ /* 0x002fc600020f0eff */
[----:B------:R-:W-:Y:S04]  /*17a00*/  STL [R1+0x950], R5 ;  /* 0x0009500501007387 */ /* 0x000fe80000100800 */
[----:B------:R-:W5:Y:S04]  /*17a10*/  LDL.LU R29, [R1+0x78] ;  /* 0x00007800011d7983 */ /* 0x000f680000300800 */
[----:B------:R0:W-:Y:S02]  /*17a20*/  STL [R1+0x91c], R6 ;  /* 0x00091c0601007387 */ /* 0x0001e40000100800 */
[----:B0-----:R-:W-:-:S02]  /*17a30*/  LEA.HI.X.SX32 R6, R9, R23, 0x1, P6 ;  /* 0x0000001709067211 */ /* 0x001fc400030f0eff */
[----:B------:R-:W5:Y:S01]  /*17a40*/  LDL.LU R9, [R1+0x6c] ;  /* 0x00006c0001097983 */ /* 0x000f620000300800 */
[----:B--2---:R-:W-:-:S05]  /*17a50*/  LEA R5, P4, R25, R3, 0x1 ;  /* 0x0000000319057211 */ /* 0x004fca00078808ff */
[----:B------:R-:W-:Y:S04]  /*17a60*/  STL [R1+0x958], R5 ;  /* 0x0009580501007387 */ /* 0x000fe80000100800 */
[----:B------:R0:W-:Y:S02]  /*17a70*/  STL [R1+0x924], R6 ;  /* 0x0009240601007387 */ /* 0x0001e40000100800 */
[----:B0-----:R-:W-:Y:S02]  /*17a80*/  LEA.HI.X.SX32 R6, R13, R23, 0x1, P5 ;  /* 0x000000170d067211 */ /* 0x001fe400028f0eff */
[----:B------:R-:W2:Y:S01]  /*17a90*/  LDL.LU R13, [R1+0x68] ;  /* 0x00006800010d7983 */ /* 0x000ea20000300800 */
[----:B------:R-:W-:-:S05]  /*17aa0*/  LEA R5, P6, R26, R3, 0x1 ;  /* 0x000000031a057211 */ /* 0x000fca00078c08ff */
[----:B------:R-:W-:Y:S04]  /*17ab0*/  STL [R1+0x960], R5 ;  /* 0x0009600501007387 */ /* 0x000fe80000100800 */
[----:B------:R0:W-:Y:S04]  /*17ac0*/  STL [R1+0x92c], R6 ;  /* 0x00092c0601007387 */ /* 0x0001e80000100800 */
[----:B------:R-:W2:Y:S01]  /*17ad0*/  LDL.LU R15, [R1+0x64] ;  /* 0x00006400010f7983 */ /* 0x000ea20000300800 */
[-C--:B0-----:R-:W-:Y:S02]  /*17ae0*/  LEA.HI.X.SX32 R6, R22, R23.reuse, 0x1, P3 ;  /* 0x0000001716067211 */ /* 0x081fe400018f0eff */
[----:B------:R-:W-:-:S02]  /*17af0*/  LEA.HI.X.SX32 R21, R21, R23, 0x1, P2 ;  /* 0x0000001715157211 */ /* 0x000fc400010f0eff */
[----:B---3--:R-:W-:-:S05]  /*17b00*/  LEA R5, P5, R17, R3, 0x1 ;  /* 0x0000000311057211 */ /* 0x008fca00078a08ff */
[----:B------:R-:W-:Y:S04]  /*17b10*/  STL [R1+0x968], R5 ;  /* 0x0009680501007387 */ /* 0x000fe80000100800 */
[----:B------:R0:W-:Y:S04]  /*17b20*/  STL [R1+0x934], R6 ;  /* 0x0009340601007387 */ /* 0x0001e80000100800 */
[----:B0-----:R-:W3:Y:S01]  /*17b30*/  LDL.LU R6, [R1+0x60] ;  /* 0x0000600001067983 */ /* 0x001ee20000300800 */
[----:B----4-:R-:W-:-:S05]  /*17b40*/  LEA R5, P3, R12, R3, 0x1 ;  /* 0x000000030c057211 */ /* 0x010fca00078608ff */
[----:B------:R5:W-:Y:S04]  /*17b50*/  STL [R1+0x970], R5 ;  /* 0x0009700501007387 */ /* 0x000be80000100800 */
[----:B------:R0:W-:Y:S01]  /*17b60*/  STL [R1+0x93c], R21 ;  /* 0x00093c1501007387 */ /* 0x0001e20000100800 */
[----:B-----5:R-:W-:-:S05]  /*17b70*/  LEA R5, P2, R16, R3, 0x1 ;  /* 0x0000000310057211 */ /* 0x020fca00078408ff */
[----:B------:R1:W-:Y:S01]  /*17b80*/  STL [R1+0x978], R5 ;  /* 0x0009780501007387 */ /* 0x0003e20000100800 */
[----:B0-----:R-:W-:-:S03]  /*17b90*/  LEA.HI.X.SX32 R21, R19, R23, 0x1, P1 ;  /* 0x0000001713157211 */ /* 0x001fc600008f0eff */
[----:B-1----:R-:W4:Y:S04]  /*17ba0*/  LDL.LU R5, [R1+0x5c] ;  /* 0x00005c0001057983 */ /* 0x002f280000300800 */
[----:B------:R0:W-:Y:S01]  /*17bb0*/  STL [R1+0x944], R21 ;  /* 0x0009441501007387 */ /* 0x0001e20000100800 */
[----:B------:R-:W-:Y:S02]  /*17bc0*/  LEA R19, P1, R10, R3, 0x1 ;  /* 0x000000030a137211 */ /* 0x000fe400078208ff */
[----:B0-----:R-:W-:-:S03]  /*17bd0*/  LEA.HI.X.SX32 R21, R18, R23, 0x1, P0 ;  /* 0x0000001712157211 */ /* 0x001fc600000f0eff */
[----:B------:R0:W-:Y:S04]  /*17be0*/  STL [R1+0x980], R19 ;  /* 0x0009801301007387 */ /* 0x0001e80000100800 */
[----:B------:R1:W-:Y:S04]  /*17bf0*/  STL [R1+0x94c], R21 ;  /* 0x00094c1501007387 */ /* 0x0003e80000100800 */
[----:B------:R-:W5:Y:S01]  /*17c00*/  LDL.LU R22, [R1+0x58] ;  /* 0x0000580001167983 */ /* 0x000f620000300800 */
[----:B------:R-:W-:Y:S02]  /*17c10*/  LEA.HI.X.SX32 R18, R25, R23, 0x1, P4 ;  /* 0x0000001719127211 */ /* 0x000fe400020f0eff */
[----:B0-----:R-:W-:-:S05]  /*17c20*/  LEA R19, P0, R7, R3, 0x1 ;  /* 0x0000000307137211 */ /* 0x001fca00078008ff */
[----:B------:R-:W-:Y:S04]  /*17c30*/  STL [R1+0x988], R19 ;  /* 0x0009881301007387 */ /* 0x000fe80000100800 */
[----:B------:R0:W-:Y:S01]  /*17c40*/  STL [R1+0x954], R18 ;  /* 0x0009541201007387 */ /* 0x0001e20000100800 */
[----:B-1----:R-:W-:-:S05]  /*17c50*/  LEA R21, P4, R8, R3, 0x1 ;  /* 0x0000000308157211 */ /* 0x002fca00078808ff */
[----:B------:R1:W-:Y:S01]  /*17c60*/  STL [R1+0x990], R21 ;  /* 0x0009901501007387 */ /* 0x0003e20000100800 */
[----:B0-----:R-:W-:-:S03]  /*17c70*/  LEA.HI.X.SX32 R18, R26, R23, 0x1, P6 ;  /* 0x000000171a127211 */ /* 0x001fc600030f0eff */
[----:B-1----:R-:W5:Y:S01]  /*17c80*/  LDL.LU R21, [R1+0x54] ;  /* 0x0000540001157983 */ /* 0x002f620000300800 */
[----:B------:R-:W-:-:S03]  /*17c90*/  LEA R19, P6, R20, R3, 0x1 ;  /* 0x0000000314137211 */ /* 0x000fc600078c08ff */
[----:B------:R0:W-:Y:S04]  /*17ca0*/  STL [R1+0x95c], R18 ;  /* 0x00095c1201007387 */ /* 0x0001e80000100800 */
[----:B------:R1:W-:Y:S01]  /*17cb0*/  STL [R1+0x998], R19 ;  /* 0x0009981301007387 */ /* 0x0003e20000100800 */
[----:B0-----:R-:W-:-:S05]  /*17cc0*/  LEA.HI.X.SX32 R18, R17, R23, 0x1, P5 ;  /* 0x0000001711127211 */ /* 0x001fca00028f0eff */
[----:B------:R-:W-:Y:S04]  /*17cd0*/  STL [R1+0x964], R18 ;  /* 0x0009641201007387 */ /* 0x000fe80000100800 */
[----:B-1----:R-:W5:Y:S01]  /*17ce0*/  LDL.LU R19, [R1+0x50] ;  /* 0x0000500001137983 */ /* 0x002f620000300800 */
[----:B------:R-:W-:Y:S02]  /*17cf0*/  LEA R17, P5, R14, R3, 0x1 ;  /* 0x000000030e117211 */ /* 0x000fe400078a08ff */
[----:B------:R-:W-:-:S03]  /*17d00*/  LEA.HI.X.SX32 R12, R12, R23, 0x1, P3 ;  /* 0x000000170c0c7211 */ /* 0x000fc600018f0eff */
[----:B------:R0:W-:Y:S04]  /*17d10*/  STL [R1+0x9a0], R17 ;  /* 0x0009a01101007387 */ /* 0x0001e80000100800 */
[----:B------:R1:W-:Y:S01]  /*17d20*/  STL [R1+0x96c], R12 ;  /* 0x00096c0c01007387 */ /* 0x0003e20000100800 */
[----:B0-----:R-:W-:-:S05]  /*17d30*/  LEA R17, P3, R11, R3, 0x1 ;  /* 0x000000030b117211 */ /* 0x001fca00078608ff */
[----:B------:R-:W-:Y:S04]  /*17d40*/  STL [R1+0x9a8], R17 ;  /* 0x0009a81101007387 */ /* 0x000fe80000100800 */
[----:B------:R-:W5:Y:S01]  /*17d50*/  LDL.LU R18, [R1+0x4c] ;  /* 0x00004c0001127983 */ /* 0x000f620000300800 */
[----:B-1----:R-:W-:-:S05]  /*17d60*/  LEA.HI.X.SX32 R12, R16, R23, 0x1, P2 ;  /* 0x00000017100c7211 */ /* 0x002fca00010f0eff */
[----:B------:R0:W-:Y:S01]  /*17d70*/  STL [R1+0x974], R12 ;  /* 0x0009740c01007387 */ /* 0x0001e20000100800 */
[----:B------:R-:W-:Y:S02]  /*17d80*/  LEA R16, P2, R29, R3, 0x1 ;  /* 0x000000031d107211 */ /* 0x000fe400078408ff */
[----:B0-----:R-:W-:-:S03]  /*17d90*/  LEA.HI.X.SX32 R12, R10, R23, 0x1, P1 ;  /* 0x000000170a0c7211 */ /* 0x001fc600008f0eff */
[----:B------:R-:W-:Y:S04]  /*17da0*/  STL [R1+0x9b0], R16 ;  /* 0x0009b01001007387 */ /* 0x000fe80000100800 */
[----:B------:R-:W-:Y:S04]  /*17db0*/  STL [R1+0x97c], R12 ;  /* 0x00097c0c01007387 */ /* 0x000fe80000100800 */
[----:B------:R-:W5:Y:S01]  /*17dc0*/  LDL.LU R25, [R1+0x48] ;  /* 0x0000480001197983 */ /* 0x000f620000300800 */
[----:B------:R-:W-:Y:S02]  /*17dd0*/  LEA R10, P1, R9, R3, 0x1 ;  /* 0x00000003090a7211 */ /* 0x000fe400078208ff */
[----:B------:R-:W-:-:S03]  /*17de0*/  LEA.HI.X.SX32 R7, R7, R23, 0x1, P0 ;  /* 0x0000001707077211 */ /* 0x000fc600000f0eff */
[----:B------:R2:W-:Y:S01]  /*17df0*/  STL [R1+0x9b8], R10 ;  /* 0x0009b80a01007387 */ /* 0x0005e20000100800 */
[----:B------:R-:W-:-:S03]  /*17e00*/  LEA.HI.X.SX32 R8, R8, R23, 0x1, P4 ;  /* 0x0000001708087211 */ /* 0x000fc600020f0eff */
[----:B------:R0:W-:Y:S01]  /*17e10*/  STL [R1+0x984], R7 ;  /* 0x0009840701007387 */ /* 0x0001e20000100800 */
[----:B--2---:R-:W-:-:S05]  /*17e20*/  LEA R10, P0, R13, R3, 0x1 ;  /* 0x000000030d0a7211 */ /* 0x004fca00078008ff */
[----:B------:R-:W-:Y:S04]  /*17e30*/  STL [R1+0x9c0], R10 ;  /* 0x0009c00a01007387 */ /* 0x000fe80000100800 */
[----:B------:R-:W2:Y:S04]  /*17e40*/  LDL.LU R26, [R1+0x44] ;  /* 0x00004400011a7983 */ /* 0x000ea80000300800 */
[----:B------:R1:W-:Y:S01]  /*17e50*/  STL [R1+0x98c], R8 ;  /* 0x00098c0801007387 */ /* 0x0003e20000100800 */
[----:B0-----:R-:W-:-:S05]  /*17e60*/  LEA R7, P4, R15, R3, 0x1 ;  /* 0x000000030f077211 */ /* 0x001fca00078808ff */
[----:B------:R-:W-:Y:S01]  /*17e70*/  STL [R1+0x9c8], R7 ;  /* 0x0009c80701007387 */ /* 0x000fe20000100800 */
[----:B-1----:R-:W-:-:S03]  /*17e80*/  LEA.HI.X.SX32 R8, R20, R23, 0x1, P6 ;  /* 0x0000001714087211 */ /* 0x002fc600030f0eff */
[----:B------:R-:W2:Y:S04]  /*17e90*/  LDL.LU R17, [R1+0x40] ;  /* 0x0000400001117983 */ /* 0x000ea80000300800 */
[----:B------:R0:W-:Y:S04]  /*17ea0*/  STL [R1+0x994], R8 ;  /* 0x0009940801007387 */ /* 0x0001e80000100800 */
[----:B------:R-:W2:Y:S01]  /*17eb0*/  LDL.LU R12, [R1+0x3c] ;  /* 0x00003c00010c7983 */ /* 0x000ea20000300800 */
[----:B0-----:R-:W-:Y:S02]  /*17ec0*/  LEA.HI.X.SX32 R8, R14, R23, 0x1, P5 ;  /* 0x000000170e087211 */ /* 0x001fe400028f0eff */
[----:B---3--:R-:W-:-:S05]  /*17ed0*/  LEA R7, P6, R6, R3, 0x1 ;  /* 0x0000000306077211 */ /* 0x008fca00078c08ff */
[----:B------:R-:W-:Y:S04]  /*17ee0*/  STL [R1+0x9d0], R7 ;  /* 0x0009d00701007387 */ /* 0x000fe80000100800 */
[----:B------:R-:W3:Y:S04]  /*17ef0*/  LDL.LU R16, [R1+0x30] ;  /* 0x0000300001107983 */ /* 0x000ee80000300800 */
[----:B------:R0:W-:Y:S04]  /*17f00*/  STL [R1+0x99c], R8 ;  /* 0x00099c0801007387 */ /* 0x0001e80000100800 */
[----:B------:R-:W3:Y:S01]  /*17f10*/  LDL.LU R10, [R1+0x2c] ;  /* 0x00002c00010a7983 */ /* 0x000ee20000300800 */
[----:B0-----:R-:W-:-:S02]  /*17f20*/  LEA.HI.X.SX32 R8, R11, R23, 0x1, P3 ;  /* 0x000000170b087211 */ /* 0x001fc400018f0eff */
[----:B------:R-:W-:Y:S02]  /*17f30*/  LEA.HI.X.SX32 R11, R29, R23, 0x1, P2 ;  /* 0x000000171d0b7211 */ /* 0x000fe400010f0eff */
[----:B----4-:R-:W-:-:S05]  /*17f40*/  LEA R7, P5, R5, R3, 0x1 ;  /* 0x0000000305077211 */ /* 0x010fca00078a08ff */
[----:B------:R0:W-:Y:S04]  /*17f50*/  STL [R1+0x9d8], R7 ;  /* 0x0009d80701007387 */ /* 0x0001e80000100800 */
[----:B0-----:R-:W4:Y:S04]  /*17f60*/  LDL.LU R7, [R1+0x28] ;  /* 0x0000280001077983 */ /* 0x001f280000300800 */
[----:B------:R0:W-:Y:S01]  /*17f70*/  STL [R1+0x9a4], R8 ;  /* 0x0009a40801007387 */ /* 0x0001e20000100800 */
[----:B-----5:R-:W-:-:S03]  /*17f80*/  LEA R14, P3, R22, R3, 0x1 ;  /* 0x00000003160e7211 */ /* 0x020fc600078608ff */
[----:B0-----:R-:W5:Y:S04]  /*17f90*/  LDL.LU R8, [R1+0x24] ;  /* 0x0000240001087983 */ /* 0x001f680000300800 */
[----:B------:R0:W-:Y:S04]  /*17fa0*/  STL [R1+0x9e0], R14 ;  /* 0x0009e00e01007387 */ /* 0x0001e80000100800 */
[----:B0-----:R-:W5:Y:S04]  /*17fb0*/  LDL.LU R14, [R1+0x20] ;  /* 0x00002000010e7983 */ /* 0x001f680000300800 */
[----:B------:R0:W-:Y:S04]  /*17fc0*/  STL [R1+0x9ac], R11 ;  /* 0x0009ac0b01007387 */ /* 0x0001e80000100800 */
[----:B------:R-:W5:Y:S01]  /*17fd0*/  LDL.LU R29, [R1+0x1c] ;  /* 0x00001c00011d7983 */ /* 0x000f620000300800 */
[----:B------:R-:W-:-:S02]  /*17fe0*/  LEA R20, P2, R21, R3, 0x1 ;  /* 0x0000000315147211 */ /* 0x000fc400078408ff */
[----:B0-----:R-:W-:-:S03]  /*17ff0*/  LEA.HI.X.SX32 R11, R9, R23, 0x1, P1 ;  /* 0x00000017090b7211 */ /* 0x001fc600008f0eff */
[----:B------:R0:W-:Y:S04]  /*18000*/  STL [R1+0x9e8], R20 ;  /* 0x0009e81401007387 */ /* 0x0001e80000100800 */
[----:B------:R-:W5:Y:S04]  /*18010*/  LDL.LU R9, [R1+0x18] ;  /* 0x0000180001097983 */ /* 0x000f680000300800 */
[----:B------:R1:W-:Y:S01]  /*18020*/  STL [R1+0x9b4], R11 ;  /* 0x0009b40b01007387 */ /* 0x0003e20000100800 */
[----:B0-----:R-:W-:-:S03]  /*18030*/  LEA.HI.X.SX32 R20, R13, R23, 0x1, P0 ;  /* 0x000000170d147211 */ /* 0x001fc600000f0eff */
[----:B-1----:R-:W5:Y:S01]  /*18040*/  LDL.LU R11, [R1+0x14] ;  /* 0x00001400010b7983 */ /* 0x002f620000300800 */
[----:B------:R-:W-:-:S05]  /*18050*/  LEA R24, P1, R19, R3, 0x1 ;  /* 0x0000000313187211 */ /* 0x000fca00078208ff */
[----:B------:R-:W-:Y:S04]  /*18060*/  STL [R1+0x9f0], R24 ;  /* 0x0009f01801007387 */ /* 0x000fe80000100800 */
[----:B------:R-:W5:Y:S04]  /*18070*/  LDL.LU R13, [R1+0x10] ;  /* 0x00001000010d7983 */ /* 0x000f680000300800 */
[----:B------:R0:W-:Y:S04]  /*18080*/  STL [R1+0x9bc], R20 ;  /* 0x0009bc1401007387 */ /* 0x0001e80000100800 */
[----:B------:R-:W5:Y:S01]  /*18090*/  LDL.LU R28, [R1+0xc] ;  /* 0x00000c00011c7983 */ /* 0x000f620000300800 */
[----:B0-----:R-:W-:-:S02]  /*180a0*/  LEA.HI.X.SX32 R20, R15, R23, 0x1, P4 ;  /* 0x000000170f147211 */ /* 0x001fc400020f0eff */
[----:B------:R-:W-:-:S05]  /*180b0*/  LEA R24, P0, R18, R3, 0x1 ;  /* 0x0000000312187211 */ /* 0x000fca00078008ff */
[----:B------:R-:W-:Y:S04]  /*180c0*/  STL [R1+0x9f8], R24 ;  /* 0x0009f81801007387 */ /* 0x000fe80000100800 */
[----:B------:R-:W5:Y:S04]  /*180d0*/  LDL.LU R15, [R1+0x8] ;  /* 0x00000800010f7983 */ /* 0x000f680000300800 */
[----:B------:R0:W-:Y:S04]  /*180e0*/  STL [R1+0x9c4], R20 ;  /* 0x0009c41401007387 */ /* 0x0001e80000100800 */
[----:B0-----:R-:W5:Y:S01]  /*180f0*/  LDL.LU R20, [R1+0x4] ;  /* 0x0000040001147983 */ /* 0x001f620000300800 */
[----:B------:R-:W-:-:S05]  /*18100*/  LEA R24, P4, R25, R3, 0x1 ;  /* 0x0000000319187211 */ /* 0x000fca00078808ff */
[----:B------:R0:W-:Y:S04]  /*18110*/  STL [R1+0xa00], R24 ;  /* 0x000a001801007387 */ /* 0x0001e80000100800 */
[----:B0-----:R-:W5:Y:S01]  /*18120*/  LDL.LU R24, [R1] ;  /* 0x0000000001187983 */ /* 0x001f620000300800 */
[-C--:B------:R-:W-:Y:S02]  /*18130*/  LEA.HI.X.SX32 R6, R6, R23.reuse, 0x1, P6 ;  /* 0x0000001706067211 */ /* 0x080fe400030f0eff */
[----:B------:R-:W-:-:S03]  /*18140*/  LEA.HI.X.SX32 R5, R5, R23, 0x1, P5 ;  /* 0x0000001705057211 */ /* 0x000fc600028f0eff */
[----:B------:R2:W-:Y:S01]  /*18150*/  STL [R1+0x9cc], R6 ;  /* 0x0009cc0601007387 */ /* 0x0005e20000100800 */
[-C--:B------:R-:W-:Y:S02]  /*18160*/  LEA.HI.X.SX32 R22, R22, R23.reuse, 0x1, P3 ;  /* 0x0000001716167211 */ /* 0x080fe400018f0eff */
[----:B------:R-:W-:Y:S02]  /*18170*/  LEA.HI.X.SX32 R21, R21, R23, 0x1, P2 ;  /* 0x0000001715157211 */ /* 0x000fe400010f0eff */
[----:B--2---:R-:W-:-:S05]  /*18180*/  LEA R6, P6, R26, R3, 0x1 ;  /* 0x000000031a067211 */ /* 0x004fca00078c08ff */
[----:B------:R0:W-:Y:S04]  /*18190*/  STL [R1+0xa08], R6 ;  /* 0x000a080601007387 */ /* 0x0001e80000100800 */
[----:B0-----:R-:W2:Y:S04]  /*181a0*/  LDL.LU R6, [R1+0xc04] ;  /* 0x000c040001067983 */ /* 0x001ea80000300800 */
[----:B------:R0:W-:Y:S02]  /*181b0*/  STL [R1+0x9d4], R5 ;  /* 0x0009d40501007387 */ /* 0x0001e40000100800 */
[----:B0-----:R-:W-:-:S05]  /*181c0*/  LEA R5, P5, R17, R3, 0x1 ;  /* 0x0000000311057211 */ /* 0x001fca00078a08ff */
[----:B------:R0:W-:Y:S04]  /*181d0*/  STL [R1+0xa10], R5 ;  /* 0x000a100501007387 */ /* 0x0001e80000100800 */
[----:B0-----:R-:W2:Y:S04]  /*181e0*/  LDL.LU R5, [R1+0xc00] ;  /* 0x000c000001057983 */ /* 0x001ea80000300800 */
[----:B------:R0:W-:Y:S02]  /*181f0*/  STL [R1+0x9dc], R22 ;  /* 0x0009dc1601007387 */ /* 0x0001e40000100800 */
[----:B0-----:R-:W-:-:S05]  /*18200*/  LEA R22, P3, R12, R3, 0x1 ;  /* 0x000000030c167211 */ /* 0x001fca00078608ff */
[----:B------:R0:W-:Y:S01]  /*18210*/  STL [R1+0xa18], R22 ;  /* 0x000a181601007387 */ /* 0x0001e20000100800 */
[----:B------:R-:W-:-:S03]  /*18220*/  LEA.HI.X.SX32 R19, R19, R23, 0x1, P1 ;  /* 0x0000001713137211 */ /* 0x000fc600008f0eff */
[----:B0-----:R-:W2:Y:S04]  /*18230*/  LDL.LU R22, [R1+0xbfc] ;  /* 0x000bfc0001167983 */ /* 0x001ea80000300800 */
[----:B------:R3:W-:Y:S02]  /*18240*/  STL [R1+0x9e4], R21 ;  /* 0x0009e41501007387 */ /* 0x0007e40000100800 */
[----:B---3--:R-:W-:-:S05]  /*18250*/  LEA R21, P2, R16, R3, 0x1 ;  /* 0x0000000310157211 */ /* 0x008fca00078408ff */
[----:B------:R0:W-:Y:S01]  /*18260*/  STL [R1+0xa20], R21 ;  /* 0x000a201501007387 */ /* 0x0001e20000100800 */
[----:B------:R-:W-:-:S03]  /*18270*/  LEA.HI.X.SX32 R18, R18, R23, 0x1, P0 ;  /* 0x0000001712127211 */ /* 0x000fc600000f0eff */
[----:B0-----:R-:W3:Y:S04]  /*18280*/  LDL.LU R21, [R1+0xbf8] ;  /* 0x000bf80001157983 */ /* 0x001ee80000300800 */
[----:B------:R0:W-:Y:S02]  /*18290*/  STL [R1+0x9ec], R19 ;  /* 0x0009ec1301007387 */ /* 0x0001e40000100800 */
[----:B0-----:R-:W-:-:S05]  /*182a0*/  LEA R19, P1, R10, R3, 0x1 ;  /* 0x000000030a137211 */ /* 0x001fca00078208ff */
[----:B------:R0:W-:Y:S01]  /*182b0*/  STL [R1+0xa28], R19 ;  /* 0x000a281301007387 */ /* 0x0001e20000100800 */
[----:B------:R-:W-:-:S03]  /*182c0*/  LEA.HI.X.SX32 R25, R25, R23, 0x1, P4 ;  /* 0x0000001719197211 */ /* 0x000fc600020f0eff */
[----:B0-----:R-:W2:Y:S04]  /*182d0*/  LDL.LU R19, [R1+0xbf4] ;  /* 0x000bf40001137983 */ /* 0x001ea80000300800 */
[----:B------:R4:W-:Y:S02]  /*182e0*/  STL [R1+0x9f4], R18 ;  /* 0x0009f41201007387 */ /* 0x0009e40000100800 */
[----:B----4-:R-:W-:-:S05]  /*182f0*/  LEA R18, P0, R7, R3, 0x1 ;  /* 0x0000000307127211 */ /* 0x010fca00078008ff */
[----:B------:R0:W-:Y:S01]  /*18300*/  STL [R1+0xa30], R18 ;  /* 0x000a301201007387 */ /* 0x0001e20000100800 */
[----:B------:R-:W-:-:S03]  /*18310*/  LEA.HI.X.SX32 R26, R26, R23, 0x1, P6 ;  /* 0x000000171a1a7211 */ /* 0x000fc600030f0eff */
[----:B0-----:R-:W4:Y:S04]  /*18320*/  LDL.LU R18, [R1+0xbf0] ;  /* 0x000bf00001127983 */ /* 0x001f280000300800 */
[----:B------:R5:W-:Y:S02]  /*18330*/  STL [R1+0x9fc], R25 ;  /* 0x0009fc1901007387 */ /* 0x000be40000100800 */
[----:B-----5:R-:W-:-:S05]  /*18340*/  LEA R25, P4, R8, R3, 0x1 ;  /* 0x0000000308197211 */ /* 0x020fca00078808ff */
[----:B------:R0:W-:Y:S01]  /*18350*/  STL [R1+0xa38], R25 ;  /* 0x000a381901007387 */ /* 0x0001e20000100800 */
[----:B------:R-:W-:-:S03]  /*18360*/  LEA.HI.X.SX32 R17, R17, R23, 0x1, P5 ;  /* 0x0000001711117211 */ /* 0x000fc600028f0eff */
[----:B0-----:R-:W5:Y:S04]  /*18370*/  LDL.LU R25, [R1+0xbec] ;  /* 0x000bec0001197983 */ /* 0x001f680000300800 */
[----:B------:R0:W-:Y:S02]  /*18380*/  STL [R1+0xa04], R26 ;  /* 0x000a041a01007387 */ /* 0x0001e40000100800 */
[----:B0-----:R-:W-:-:S05]  /*18390*/  LEA R26, P6, R14, R3, 0x1 ;  /* 0x000000030e1a7211 */ /* 0x001fca00078c08ff */
[----:B------:R0:W-:Y:S01]  /*183a0*/  STL [R1+0xa40], R26 ;  /* 0x000a401a01007387 */ /* 0x0001e20000100800 */
[----:B------:R-:W-:-:S03]  /*183b0*/  LEA.HI.X.SX32 R12, R12, R23, 0x1, P3 ;  /* 0x000000170c0c7211 */ /* 0x000fc600018f0eff */
[----:B0-----:R-:W2:Y:S04]  /*183c0*/  LDL.LU R26, [R1+0xbe8] ;  /* 0x000be800011a7983 */ /* 0x001ea80000300800 */
        /* <DEDUP_REMOVED lines=32> */
[----:B------:R0:W-:Y:S04]  /*185d0*/  STL [R1+0xa78], R14 ;  /* 0x000a780e01007387 */ /* 0x0001e80000100800 */
[----:B0-----:R-:W2:Y:S04]  /*185e0*/  LDL.LU R14, [R1+0xbcc] ;  /* 0x000bcc00010e7983 */ /* 0x001ea80000300800 */
[----:B------:R0:W-:Y:S02]  /*185f0*/  STL [R1+0xa44], R29 ;  /* 0x000a441d01007387 */ /* 0x0001e40000100800 */
[----:B0-----:R-:W-:-:S05]  /*18600*/  LEA R29, P5, R24, R3, 0x1 ;  /* 0x00000003181d7211 */ /* 0x001fca00078a08ff */
[----:B------:R0:W-:Y:S04]  /*18610*/  STL [R1+0xa80], R29 ;  /* 0x000a801d01007387 */ /* 0x0001e80000100800 */
[----:B0-----:R-:W2:Y:S01]  /*18620*/  LDL.LU R29, [R1+0xbc8] ;  /* 0x000bc800011d7983 */ /* 0x001ea20000300800 */
[----:B------:R-:W-:-:S05]  /*18630*/  LEA.HI.X.SX32 R9, R9, R23, 0x1, P3 ;  /* 0x0000001709097211 */ /* 0x000fca00018f0eff */
[----:B------:R2:W-:Y:S02]  /*18640*/  STL [R1+0xa4c], R9 ;  /* 0x000a4c0901007387 */ /* 0x0005e40000100800 */
[----:B--2---:R-:W-:-:S05]  /*18650*/  LEA R9, P3, R29, R3, 0x1 ;  /* 0x000000031d097211 */ /* 0x004fca00078608ff */
        /* <DEDUP_REMOVED lines=12> */
[-C--:B------:R-:W-:Y:S02]  /*18720*/  LEA.HI.X.SX32 R28, R28, R23.reuse, 0x1, P0 ;  /* 0x000000171c1c7211 */ /* 0x080fe400000f0eff */
[----:B------:R-:W-:-:S03]  /*18730*/  LEA.HI.X.SX32 R15, R15, R23, 0x1, P4 ;  /* 0x000000170f0f7211 */ /* 0x000fc600020f0eff */
[----:B------:R2:W-:Y:S02]  /*18740*/  STL [R1+0xa64], R28 ;  /* 0x000a641c01007387 */ /* 0x0005e40000100800 */
[----:B--2---:R-:W-:-:S05]  /*18750*/  LEA R28, P0, R13, R3, 0x1 ;  /* 0x000000030d1c7211 */ /* 0x004fca00078008ff */
        /* <DEDUP_REMOVED lines=12> */
[----:B------:R2:W-:Y:S01]  /*18820*/  STL [R1+0xa7c], R24 ;  /* 0x000a7c1801007387 */ /* 0x0005e20000100800 */
[-C--:B------:R-:W-:Y:S02]  /*18830*/  LEA.HI.X.SX32 R9, R9, R23.reuse, 0x1, P2 ;  /* 0x0000001709097211 */ /* 0x080fe400010f0eff */
[-C--:B------:R-:W-:Y:S02]  /*18840*/  LEA.HI.X.SX32 R11, R11, R23.reuse, 0x1, P1 ;  /* 0x000000170b0b7211 */ /* 0x080fe400008f0eff */
[----:B------:R-:W-:Y:S01]  /*18850*/  LEA.HI.X.SX32 R13, R13, R23, 0x1, P0 ;  /* 0x000000170d0d7211 */ /* 0x000fe200000f0eff */
[----:B------:R-:W-:Y:S01]  /*18860*/  IMAD R27, R27, c[0x0][0x190], RZ ;  /* 0x000064001b1b7a24 */ /* 0x000fe200078e02ff */
[----:B--2---:R-:W-:-:S05]  /*18870*/  LEA R24, P5, R20, R3, 0x1 ;  /* 0x0000000314187211 */ /* 0x004fca00078a08ff */
[----:B------:R0:W-:Y:S02]  /*18880*/  STL [R1+0xab8], R24 ;  /* 0x000ab81801007387 */ /* 0x0001e40000100800 */
[----:B0-----:R-:W-:Y:S02]  /*18890*/  LEA.HI.X.SX32 R24, R29, R23, 0x1, P3 ;  /* 0x000000171d187211 */ /* 0x001fe400018f0eff */
[----:B------:R-:W-:-:S03]  /*188a0*/  LEA R29, P3, R8, R3, 0x1 ;  /* 0x00000003081d7211 */ /* 0x000fc600078608ff */
[----:B------:R0:W-:Y:S04]  /*188b0*/  STL [R1+0xa84], R24 ;  /* 0x000a841801007387 */ /* 0x0001e80000100800 */
[----:B------:R-:W-:Y:S04]  /*188c0*/  STL [R1+0xac0], R29 ;  /* 0x000ac01d01007387 */ /* 0x000fe80000100800 */
[----:B------:R1:W-:Y:S01]  /*188d0*/  STL [R1+0xa8c], R9 ;  /* 0x000a8c0901007387 */ /* 0x0003e20000100800 */
[----:B0-----:R-:W-:-:S05]  /*188e0*/  LEA R24, P2, R10, R3, 0x1 ;  /* 0x000000030a187211 */ /* 0x001fca00078408ff */
[----:B------:R-:W-:Y:S01]  /*188f0*/  STL [R1+0xb28], R24 ;  /* 0x000b281801007387 */ /* 0x000fe20000100800 */
[----:B-1----:R-:W-:-:S03]  /*18900*/  LEA R9, P1, R7, R3, 0x1 ;  /* 0x0000000307097211 */ /* 0x002fc600078208ff */
[----:B------:R0:W-:Y:S04]  /*18910*/  STL [R1+0xa94], R11 ;  /* 0x000a940b01007387 */ /* 0x0001e80000100800 */
[----:B------:R1:W-:Y:S01]  /*18920*/  STL [R1+0xac8], R9 ;  /* 0x000ac80901007387 */ /* 0x0003e20000100800 */
[----:B0-----:R-:W-:-:S03]  /*18930*/  LEA R11, P0, R16, R3, 0x1 ;  /* 0x00000003100b7211 */ /* 0x001fc600078008ff */
[----:B------:R0:W-:Y:S01]  /*18940*/  STL [R1+0xa9c], R13 ;  /* 0x000a9c0d01007387 */ /* 0x0001e20000100800 */
[----:B-1----:R-:W-:-:S03]  /*18950*/  LEA.HI.X.SX32 R9, R14, R23, 0x1, P4 ;  /* 0x000000170e097211 */ /* 0x002fc600020f0eff */
[----:B------:R1:W-:Y:S04]  /*18960*/  STL [R1+0xad0], R11 ;  /* 0x000ad00b01007387 */ /* 0x0003e80000100800 */
[----:B------:R2:W-:Y:S01]  /*18970*/  STL [R1+0xaa4], R9 ;  /* 0x000aa40901007387 */ /* 0x0005e20000100800 */
[----:B0-----:R-:W-:Y:S02]  /*18980*/  LEA R13, P4, R12, R3, 0x1 ;  /* 0x000000030c0d7211 */ /* 0x001fe400078808ff */
[----:B-1----:R-:W-:-:S03]  /*18990*/  LEA.HI.X.SX32 R11, R15, R23, 0x1, P6 ;  /* 0x000000170f0b7211 */ /* 0x002fc600030f0eff */
[----:B------:R0:W-:Y:S01]  /*189a0*/  STL [R1+0xad8], R13 ;  /* 0x000ad80d01007387 */ /* 0x0001e20000100800 */
[----:B--2---:R-:W-:-:S03]  /*189b0*/  LEA R9, P6, R17, R3, 0x1 ;  /* 0x0000000311097211 */ /* 0x004fc600078c08ff */
[----:B------:R1:W-:Y:S04]  /*189c0*/  STL [R1+0xaac], R11 ;  /* 0x000aac0b01007387 */ /* 0x0003e80000100800 */
[----:B------:R2:W-:Y:S01]  /*189d0*/  STL [R1+0xae0], R9 ;  /* 0x000ae00901007387 */ /* 0x0005e20000100800 */
[----:B0-----:R-:W-:Y:S02]  /*189e0*/  LEA.HI.X.SX32 R13, R20, R23, 0x1, P5 ;  /* 0x00000017140d7211 */ /* 0x001fe400028f0eff */
[----:B-1----:R-:W-:-:S03]  /*189f0*/  LEA R11, P5, R26, R3, 0x1 ;  /* 0x000000031a0b7211 */ /* 0x002fc600078a08ff */
[----:B------:R-:W-:Y:S01]  /*18a00*/  STL [R1+0xab4], R13 ;  /* 0x000ab40d01007387 */ /* 0x000fe20000100800 */
[----:B--2---:R-:W-:-:S03]  /*18a10*/  LEA.HI.X.SX32 R9, R8, R23, 0x1, P3 ;  /* 0x0000001708097211 */ /* 0x004fc600018f0eff */
[----:B------:R-:W2:Y:S01]  /*18a20*/  LDL.LU R24, [R1+0x248] ;  /* 0x0002480001187983 */ /* 0x000ea20000300800 */
[----:B-----5:R-:W-:Y:S02]  /*18a30*/  LEA R8, P3, R25, R3, 0x1 ;  /* 0x0000000319087211 */ /* 0x020fe400078608ff */
[----:B------:R-:W-:Y:S01]  /*18a40*/  LEA.HI.X.SX32 R10, R10, R23, 0x1, P2 ;  /* 0x000000170a0a7211 */ /* 0x000fe200010f0eff */
[----:B------:R-:W-:Y:S04]  /*18a50*/  STL [R1+0xae8], R11 ;  /* 0x000ae80b01007387 */ /* 0x000fe80000100800 */
[----:B------:R4:W-:Y:S04]  /*18a60*/  STL [R1+0xabc], R9 ;  /* 0x000abc0901007387 */ /* 0x0009e80000100800 */
[----:B------:R0:W-:Y:S01]  /*18a70*/  STL [R1+0xaf0], R8 ;  /* 0x000af00801007387 */ /* 0x0001e20000100800 */
[----:B----4-:R-:W-:-:S03]  /*18a80*/  LEA R9, P2, R18, R3, 0x1 ;  /* 0x0000000312097211 */ /* 0x010fc600078408ff */
[----:B------:R-:W-:Y:S01]  /*18a90*/  STL [R1+0xb24], R10 ;  /* 0x000b240a01007387 */ /* 0x000fe20000100800 */
[----:B0-----:R-:W-:-:S03]  /*18aa0*/  LEA.HI.X.SX32 R8, R7, R23, 0x1, P1 ;  /* 0x0000001707087211 */ /* 0x001fc600008f0eff */
[----:B------:R0:W-:Y:S01]  /*18ab0*/  STL [R1+0xaf8], R9 ;  /* 0x000af80901007387 */ /* 0x0001e20000100800 */
[----:B------:R-:W-:-:S03]  /*18ac0*/  LEA R7, P1, R19, R3, 0x1 ;  /* 0x0000000313077211 */ /* 0x000fc600078208ff */
[----:B------:R3:W-:Y:S01]  /*18ad0*/  STL [R1+0xac4], R8 ;  /* 0x000ac40801007387 */ /* 0x0007e20000100800 */
[----:B0-----:R-:W-:-:S03]  /*18ae0*/  LEA.HI.X.SX32 R9, R16, R23, 0x1, P0 ;  /* 0x0000001710097211 */ /* 0x001fc600000f0eff */
[----:B------:R0:W-:Y:S01]  /*18af0*/  STL [R1+0xb00], R7 ;  /* 0x000b000701007387 */ /* 0x0001e20000100800 */
[----:B---3--:R-:W-:-:S03]  /*18b00*/  LEA R8, P0, R21, R3, 0x1 ;  /* 0x0000000315087211 */ /* 0x008fc600078008ff */
[----:B------:R1:W-:Y:S01]  /*18b10*/  STL [R1+0xacc], R9 ;  /* 0x000acc0901007387 */ /* 0x0003e20000100800 */
[----:B0-----:R-:W-:-:S03]  /*18b20*/  LEA.HI.X.SX32 R7, R12, R23, 0x1, P4 ;  /* 0x000000170c077211 */ /* 0x001fc600020f0eff */
[----:B------:R0:W-:Y:S01]  /*18b30*/  STL [R1+0xb08], R8 ;  /* 0x000b080801007387 */ /* 0x0001e20000100800 */
[----:B-1----:R-:W-:-:S03]  /*18b40*/  LEA R9, P4, R28, R3, 0x1 ;  /* 0x000000031c097211 */ /* 0x002fc600078808ff */
        /* <DEDUP_REMOVED lines=14> */
[----:B------:R-:W-:Y:S01]  /*18c30*/  STL [R1+0xb18], R9 ;  /* 0x000b180901007387 */ /* 0x000fe20000100800 */
[----:B-1----:R-:W-:-:S03]  /*18c40*/  LEA R7, P2, R4, R3, 0x1 ;  /* 0x0000000304077211 */ /* 0x002fc600078408ff */
[----:B------:R-:W3:Y:S04]  /*18c50*/  LDL.LU R20, [R1+0xb48] ;  /* 0x000b480001147983 */ /* 0x000ee80000300800 */
[----:B------:R0:W-:Y:S04]  /*18c60*/  STL [R1+0xaf4], R8 ;  /* 0x000af40801007387 */ /* 0x0001e80000100800 */
[----:B------:R-:W4:Y:S04]  /*18c70*/  LDL.LU R15, [R1+0xb5c] ;  /* 0x000b5c00010f7983 */ /* 0x000f280000300800 */
[----:B------:R1:W-:Y:S01]  /*18c80*/  STL [R1+0xb1c], R7 ;  /* 0x000b1c0701007387 */ /* 0x0003e20000100800 */
[----:B0-----:R-:W-:-:S03]  /*18c90*/  LEA.HI.X.SX32 R8, R19, R23, 0x1, P1 ;  /* 0x0000001713087211 */ /* 0x001fc600008f0eff */
[----:B------:R-:W5:Y:S01]  /*18ca0*/  LDL.LU R14, [R1+0xb38] ;  /* 0x000b3800010e7983 */ /* 0x000f620000300800 */
[----:B-1----:R-:W-:-:S03]  /*18cb0*/  LEA R7, P1, R2, R3, 0x1 ;  /* 0x0000000302077211 */ /* 0x002fc600078208ff */
[----:B------:R0:W-:Y:S04]  /*18cc0*/  STL [R1+0xafc], R8 ;  /* 0x000afc0801007387 */ /* 0x0001e80000100800 */
[----:B------:R-:W5:Y:S04]  /*18cd0*/  LDL.LU R13, [R1+0xb40] ;  /* 0x000b4000010d7983 */ /* 0x000f680000300800 */
[----:B------:R1:W-:Y:S01]  /*18ce0*/  STL [R1+0xb20], R7 ;  /* 0x000b200701007387 */ /* 0x0003e20000100800 */
[----:B0-----:R-:W-:-:S03]  /*18cf0*/  LEA.HI.X.SX32 R8, R21, R23, 0x1, P0 ;  /* 0x0000001715087211 */ /* 0x001fc600000f0eff */
[----:B------:R-:W5:Y:S04]  /*18d00*/  LDL.LU R11, [R1+0xb30] ;  /* 0x000b3000010b7983 */ /* 0x000f680000300800 */
[----:B------:R0:W-:Y:S01]  /*18d10*/  STL [R1+0xb04], R8 ;  /* 0x000b040801007387 */ /* 0x0001e20000100800 */
[----:B-1----:R-:W-:-:S03]  /*18d20*/  LEA R7, P0, R27, R3, 0x1 ;  /* 0x000000031b077211 */ /* 0x002fc600078008ff */
[----:B------:R-:W5:Y:S01]  /*18d30*/  LDL.LU R9, [R1+0xb34] ;  /* 0x000b340001097983 */ /* 0x000f620000300800 */
[----:B------:R-:W-:-:S03]  /*18d40*/  LEA.HI.X.SX32 R3, R28, R23, 0x1, P4 ;  /* 0x000000171c037211 */ /* 0x000fc600020f0eff */
[----:B------:R1:W-:Y:S04]  /*18d50*/  STL [R1+0x348], R7 ;  /* 0x0003480701007387 */ /* 0x0003e80000100800 */
[----:B------:R-:W5:Y:S04]  /*18d60*/  LDL.LU R29, [R1+0xb3c] ;  /* 0x000b3c00011d7983 */ /* 0x000f680000300800 */
[----:B------:R1:W-:Y:S04]  /*18d70*/  STL [R1+0x330], R3 ;  /* 0x0003300301007387 */ /* 0x0003e80000100800 */
[----:B------:R-:W5:Y:S04]  /*18d80*/  LDL.LU R28, [R1+0xb44] ;  /* 0x000b4400011c7983 */ /* 0x000f680000300800 */
[----:B0-----:R-:W0:Y:S02]  /*18d90*/  S2R R8, SR_TID.X ;  /* 0x0000000000087919 */ /* 0x001e240000002100 */
[----:B0-----:R-:W-:-:S04]  /*18da0*/  SHF.R.U32.HI R8, RZ, 0x4, R8 ;  /* 0x00000004ff087819 */ /* 0x001fc80000011608 */
[----:B------:R-:W-:Y:S02]  /*18db0*/  IADD3 R10, R8, 0x3c, RZ ;  /* 0x0000003c080a7810 */ /* 0x000fe40007ffe0ff */
[----:B------:R-:W0:Y:S01]  /*18dc0*/  S2R R8, SR_TID.X ;  /* 0x0000000000087919 */ /* 0x000e220000002100 */
[-C--:B-1----:R-:W-:Y:S02]  /*18dd0*/  LEA.HI.X.SX32 R7, R22, R23.reuse, 0x1, P6 ;  /* 0x0000001716077211 */ /* 0x082fe400030f0eff */
[----:B------:R-:W-:-:S03]  /*18de0*/  LEA.HI.X.SX32 R3, R5, R23, 0x1, P5 ;  /* 0x0000001705037211 */ /* 0x000fc600028f0eff */
[----:B------:R-:W-:Y:S01]  /*18df0*/  STL [R1+0x334], R7 ;  /* 0x0003340701007387 */ /* 0x000fe20000100800 */
[----:B------:R-:W-:-:S03]  /*18e00*/  LEA.HI.X.SX32 R5, R6, R23, 0x1, P3 ;  /* 0x0000001706057211 */ /* 0x000fc600018f0eff */
[----:B------:R1:W-:Y:S01]  /*18e10*/  STL [R1+0x338], R3 ;  /* 0x0003380301007387 */ /* 0x0003e20000100800 */
[----:B------:R-:W-:-:S03]  /*18e20*/  LEA.HI.X.SX32 R2, R2, R23, 0x1, P1 ;  /* 0x0000001702027211 */ /* 0x000fc600008f0eff */
[----:B------:R0:W-:Y:S01]  /*18e30*/  STL [R1+0x33c], R5 ;  /* 0x00033c0501007387 */ /* 0x0001e20000100800 */
[----:B-1----:R-:W-:Y:S02]  /*18e40*/  LEA.HI.X.SX32 R3, R4, R23, 0x1, P2 ;  /* 0x0000001704037211 */ /* 0x002fe400010f0eff */
[----:B0-----:R-:W-:-:S04]  /*18e50*/  SHF.R.U32.HI R7, RZ, 0x4, R8 ;  /* 0x00000004ff077819 */ /* 0x001fc80000011608 */
[----:B------:R-:W-:Y:S01]  /*18e60*/  SGXT.U32 R7, R7, 0x2 ;  /* 0x000000020707781a */ /* 0x000fe20000000000 */
[----:B------:R-:W-:Y:S01]  /*18e70*/  STL [R1+0x340], R3 ;  /* 0x0003400301007387 */ /* 0x000fe20000100800 */
[----:B------:R-:W-:Y:S02]  /*18e80*/  IMAD R5, R10, c[0x0][0x188], RZ ;  /* 0x000062000a057a24 */ /* 0x000fe400078e02ff */
[C---:B------:R-:W-:Y:S01]  /*18e90*/  LOP3.LUT R8, R7.reuse, 0x38, RZ, 0xfc, !PT ;  /* 0x0000003807087812 */ /* 0x040fe200078efcff */
[----:B------:R0:W-:Y:S01]  /*18ea0*/  STL [R1+0x344], R2 ;  /* 0x0003440201007387 */ /* 0x0001e20000100800 */
[C---:B------:R-:W-:Y:S01]  /*18eb0*/  LOP3.LUT R10, R7.reuse, 0x38, RZ, 0xfc, !PT ;  /* 0x00000038070a7812 */ /* 0x040fe200078efcff */
[----:B------:R-:W-:Y:S02]  /*18ec0*/  IMAD.MOV R16, RZ, RZ, -c[0x0][0x188] ;  /* 0x80006200ff107624 */ /* 0x000fe400078e02ff */
[C---:B------:R-:W-:Y:S01]  /*18ed0*/  IMAD R6, R7.reuse, c[0x0][0x188], RZ ;  /* 0x0000620007067a24 */ /* 0x040fe200078e02ff */
[----:B------:R-:W-:Y:S01]  /*18ee0*/  LOP3.LUT R7, R7, 0x38, RZ, 0xfc, !PT ;  /* 0x0000003807077812 */ /* 0x000fe200078efcff */
[----:B------:R-:W-:Y:S01]  /*18ef0*/  IMAD R8, R8, c[0x0][0x188], RZ ;  /* 0x0000620008087a24 */ /* 0x000fe200078e02ff */
[----:B0-----:R-:W-:Y:S01]  /*18f00*/  LEA.HI.X.SX32 R2, R27, R23, 0x1, P0 ;  /* 0x000000171b027211 */ /* 0x001fe200000f0eff */
[----:B------:R-:W-:-:S02]  /*18f10*/  IMAD R10, R10, c[0x0][0x188], RZ ;  /* 0x000062000a0a7a24 */ /* 0x000fc400078e02ff */
[C---:B------:R-:W-:Y:S02]  /*18f20*/  IMAD R8, R16.reuse, 0x4, R8 ;  /* 0x0000000410087824 */ /* 0x040fe400078e0208 */
[----:B------:R0:W-:Y:S01]  /*18f30*/  STL [R1+0x27c], R2 ;  /* 0x00027c0201007387 */ /* 0x0001e20000100800 */
[----:B------:R-:W-:Y:S02]  /*18f40*/  IMAD R7, R7, c[0x0][0x188], RZ ;  /* 0x0000620007077a24 */ /* 0x000fe400078e02ff */
[C---:B------:R-:W-:Y:S02]  /*18f50*/  IMAD R10, R16.reuse, 0x4, R10 ;  /* 0x00000004100a7824 */ /* 0x040fe400078e020a */
[----:B------:R-:W-:Y:S01]  /*18f60*/  IMAD R8, R16, 0x4, R8 ;  /* 0x0000000410087824 */ /* 0x000fe200078e0208 */
[----:B0-----:R-:W-:-:S04]  /*18f70*/  LEA R2, P0, R0, c[0x0][0x160], 0x1 ;  /* 0x0000580000027a11 */ /* 0x001fc800078008ff */
[-C--:B------:R-:W-:Y:S02]  /*18f80*/  LEA R12, P2, R5, R2.reuse, 0x1 ;  /* 0x00000002050c7211 */ /* 0x080fe400078408ff */
[-C--:B------:R-:W-:Y:S02]  /*18f90*/  LEA R17, P6, R7, R2.reuse, 0x1 ;  /* 0x0000000207117211 */ /* 0x080fe400078c08ff */
[----:B------:R-:W-:Y:S01]  /*18fa0*/  LEA.HI.X.SX32 R0, R0, c[0x0][0x164], 0x1, P0 ;  /* 0x0000590000007a11 */ /* 0x000fe200000f0eff */
[----:B------:R0:W-:Y:S04]  /*18fb0*/  STL [R1+0x2b4], R12 ;  /* 0x0002b40c01007387 */ /* 0x0001e80000100800 */
[----:B------:R-:W-:Y:S01]  /*18fc0*/  STL [R1+0x2bc], R17 ;  /* 0x0002bc1101007387 */ /* 0x000fe20000100800 */
[----:B0-----:R-:W-:-:S02]  /*18fd0*/  LEA R12, P0, R8, R2, 0x1 ;  /* 0x00000002080c7211 */ /* 0x001fc400078008ff */
[-C--:B------:R-:W-:Y:S02]  /*18fe0*/  LEA.HI.X.SX32 R7, R7, R0.reuse, 0x1, P6 ;  /* 0x0000000007077211 */ /* 0x080fe400030f0eff */
[----:B------:R-:W-:Y:S01]  /*18ff0*/  LEA.HI.X.SX32 R8, R8, R0, 0x1, P0 ;  /* 0x0000000008087211 */ /* 0x000fe200000f0eff */
[----:B--2---:R-:W-:-:S04]  /*19000*/  IMAD R3, R16, 0x4, R24 ;  /* 0x0000000410037824 */ /* 0x004fc800078e0218 */
[----:B------:R-:W-:Y:S01]  /*19010*/  IMAD R4, R16, 0x4, R3 ;  /* 0x0000000410047824 */ /* 0x000fe200078e0203 */
[----:B------:R-:W-:-:S05]  /*19020*/  LEA R16, P1, R10, R2, 0x1 ;  /* 0x000000020a107211 */ /* 0x000fca00078208ff */
[----:B------:R-:W-:Y:S04]  /*19030*/  STL [R1+0x2c4], R16 ;  /* 0x0002c41001007387 */ /* 0x000fe80000100800 */
[----:B------:R0:W-:Y:S02]  /*19040*/  STL [R1+0x2cc], R12 ;  /* 0x0002cc0c01007387 */ /* 0x0001e40000100800 */
[----:B0-----:R-:W-:Y:S02]  /*19050*/  LEA.HI.X.SX32 R12, R5, R0, 0x1, P2 ;  /* 0x00000000050c7211 */ /* 0x001fe400010f0eff */
[-C--:B---3--:R-:W-:Y:S02]  /*19060*/  LEA R17, P5, R20, R2.reuse, 0x1 ;  /* 0x0000000214117211 */ /* 0x088fe400078a08ff */
[----:B----4-:R-:W-:-:S03]  /*19070*/  LEA R16, P4, R15, R2, 0x1 ;  /* 0x000000020f107211 */ /* 0x010fc600078808ff */
[----:B------:R-:W-:Y:S04]  /*19080*/  STL [R1+0x2d4], R17 ;  /* 0x0002d41101007387 */ /* 0x000fe80000100800 */
[----:B------:R-:W-:Y:S01]  /*19090*/  STL [R1+0x2dc], R16 ;  /* 0x0002dc1001007387 */ /* 0x000fe20000100800 */
[----:B-----5:R-:W-:-:S03]  /*190a0*/  LEA R5, P3, R14, R2, 0x1 ;  /* 0x000000020e057211 */ /* 0x020fc600078608ff */
[----:B------:R0:W-:Y:S04]  /*190b0*/  STL [R1+0x2b0], R12 ;  /* 0x0002b00c01007387 */ /* 0x0001e80000100800 */
[----:B------:R1:W-:Y:S04]  /*190c0*/  STL [R1+0x2e4], R5 ;  /* 0x0002e40501007387 */ /* 0x0003e80000100800 */
[----:B------:R2:W-:Y:S01]  /*190d0*/  STL [R1+0x2b8], R7 ;  /* 0x0002b80701007387 */ /* 0x0005e20000100800 */
[----:B0-----:R-:W-:Y:S02]  /*190e0*/  LEA R12, P2, R13, R2, 0x1 ;  /* 0x000000020d0c7211 */ /* 0x001fe400078408ff */
[----:B-1----:R-:W-:-:S03]  /*190f0*/  LEA.HI.X.SX32 R5, R10, R0, 0x1, P1 ;  /* 0x000000000a057211 */ /* 0x002fc600008f0eff */
[----:B------:R-:W-:Y:S01]  /*19100*/  STL [R1+0x2ec], R12 ;  /* 0x0002ec0c01007387 */ /* 0x000fe20000100800 */
[----:B--2---:R-:W-:-:S03]  /*19110*/  LEA R7, P1, R11, R2, 0x1 ;  /* 0x000000020b077211 */ /* 0x004fc600078208ff */
        /* <DEDUP_REMOVED lines=15> */
[----:B------:R0:W-:Y:S01]  /*19210*/  STL [R1+0x2e0], R8 ;  /* 0x0002e00801007387 */ /* 0x0001e20000100800 */
[----:B--2---:R-:W-:-:S03]  /*19220*/  LEA.HI.X.SX32 R7, R13, R0, 0x1, P2 ;  /* 0x000000000d077211 */ /* 0x004fc600010f0eff */
        /* <DEDUP_REMOVED lines=9> */
[----:B-1----:R-:W-:Y:S02]  /*192c0*/  LEA R5, P0, R6, R2, 0x1 ;  /* 0x0000000206057211 */ /* 0x002fe400078008ff */
[-C--:B------:R-:W-:Y:S02]  /*192d0*/  LEA.HI.X.SX32 R2, R28, R0.reuse, 0x1, P4 ;  /* 0x000000001c027211 */ /* 0x080fe400020f0eff */
[-C--:B--2---:R-:W-:Y:S01]  /*192e0*/  LEA.HI.X.SX32 R7, R29, R0.reuse, 0x1, P5 ;  /* 0x000000001d077211 */ /* 0x084fe200028f0eff */
[----:B------:R-:W-:Y:S01]  /*192f0*/  STL [R1+0x2f8], R8 ;  /* 0x0002f80801007387 */ /* 0x000fe20000100800 */
[----:B------:R-:W-:-:S03]  /*19300*/  LEA.HI.X.SX32 R3, R3, R0, 0x1, P2 ;  /* 0x0000000003037211 */ /* 0x000fc600010f0eff */
[----:B------:R0:W-:Y:S04]  /*19310*/  STL [R1+0x328], R5 ;  /* 0x0003280501007387 */ /* 0x0001e80000100800 */
[----:B------:R-:W-:Y:S04]  /*19320*/  STL [R1+0x300], R7 ;  /* 0x0003000701007387 */ /* 0x000fe80000100800 */
[----:B------:R1:W-:Y:S01]  /*19330*/  STL [R1+0x308], R2 ;  /* 0x0003080201007387 */ /* 0x0003e20000100800 */
[----:B0-----:R-:W-:-:S05]  /*19340*/  LEA.HI.X.SX32 R5, R24, R0, 0x1, P3 ;  /* 0x0000000018057211 */ /* 0x001fca00018f0eff */
[----:B------:R0:W-:Y:S01]  /*19350*/  STL [R1+0x310], R5 ;  /* 0x0003100501007387 */ /* 0x0001e20000100800 */
[-C--:B-1----:R-:W-:Y:S02]  /*19360*/  LEA.HI.X.SX32 R2, R4, R0.reuse, 0x1, P1 ;  /* 0x0000000004027211 */ /* 0x082fe400008f0eff */
[----:B------:R-:W-:Y:S01]  /*19370*/  LEA.HI.X.SX32 R0, R6, R0, 0x1, P0 ;  /* 0x0000000006007211 */ /* 0x000fe200000f0eff */
[----:B------:R0:W-:Y:S04]  /*19380*/  STL [R1+0x31c], R3 ;  /* 0x00031c0301007387 */ /* 0x0001e80000100800 */
[----:B------:R0:W-:Y:S04]  /*19390*/  STL [R1+0x324], R2 ;  /* 0x0003240201007387 */ /* 0x0001e80000100800 */
[----:B------:R0:W-:Y:S04]  /*193a0*/  STL [R1+0x314], R0 ;  /* 0x0003140001007387 */ /* 0x0001e80000100800 */
[----:B------:R0:W-:Y:S04]  /*193b0*/  STL [R1+0x1a0], RZ ;  /* 0x0001a0ff01007387 */ /* 0x0001e80000100800 */
        /* <DEDUP_REMOVED lines=33> */
[----:B------:R0:W-:Y:S01]  /*195d0*/  STL [R1+0x228], RZ ;  /* 0x000228ff01007387 */ /* 0x0001e20000100800 */
[----:B------:R-:W-:-:S02]  /*195e0*/  USHF.L.U32 UR4, UR7, 0x6, URZ ;  /* 0x0000000607047899 */ /* 0x000fc4000800063f */
[----:B------:R-:W-:Y:S02]  /*195f0*/  USHF.L.U32 UR5, UR6, 0x6, URZ ;  /* 0x0000000606057899 */ /* 0x000fe4000800063f */
[----:B------:R-:W-:Y:S02]  /*19600*/  USHF.R.S32.HI UR7, URZ, 0x1f, UR4 ;  /* 0x0000001f3f077899 */ /* 0x000fe40008011404 */
[----:B------:R-:W-:Y:S02]  /*19610*/  USHF.R.S32.HI UR6, URZ, 0x1f, UR5 ;  /* 0x0000001f3f067899 */ /* 0x000fe40008011405 */
[----:B------:R-:W-:Y:S02]  /*19620*/  USHF.L.U32 UR12, UR5, 0x1, URZ ;  /* 0x00000001050c7899 */ /* 0x000fe4000800063f */
[----:B0-----:R-:W0:Y:S01]  /*19630*/  S2R R28, SR_TID.X ;  /* 0x00000000001c7919 */ /* 0x001e220000002100 */
[----:B------:R-:W-:Y:S01]  /*19640*/  IMAD.MOV.U32 R9, RZ, RZ, 0x3f ;  /* 0x0000003fff097424 */ /* 0x000fe200078e00ff */
[----:B------:R-:W-:Y:S02]  /*19650*/  USHF.L.U32 UR9, UR4, 0x1, URZ ;  /* 0x0000000104097899 */ /* 0x000fe4000800063f */
[----:B------:R-:W1:Y:S01]  /*19660*/  S2R R24, SR_TID.X ;  /* 0x0000000000187919 */ /* 0x000e620000002100 */
[----:B------:R-:W-:Y:S01]  /*19670*/  USHF.L.U64.HI UR7, UR4, 0x1, UR7 ;  /* 0x0000000104077899 */ /* 0x000fe20008010207 */
[----:B------:R-:W-:Y:S01]  /*19680*/  IADD3 R9, R9, c[0x0][0x180], RZ ;  /* 0x0000600009097a10 */ /* 0x000fe20007ffe0ff */
[----:B------:R-:W-:-:S02]  /*19690*/  USHF.L.U64.HI UR6, UR5, 0x1, UR6 ;  /* 0x0000000105067899 */ /* 0x000fc40008010206 */
[----:B------:R-:W-:Y:S01]  /*196a0*/  UMOV UR4, URZ ;  /* 0x0000003f00047c82 */ /* 0x000fe20008000000 */
[C---:B0-----:R-:W-:Y:S02]  /*196b0*/  IMAD.SHL.U32 R29, R28.reuse, 0x2, RZ ;  /* 0x000000021c1d7824 */ /* 0x041fe400078e00ff */
[----:B------:R-:W-:Y:S01]  /*196c0*/  IMAD.SHL.U32 R28, R28, 0x20, RZ ;  /* 0x000000201c1c7824 */ /* 0x000fe200078e00ff */
[----:B-1----:R-:W-:-:S04]  /*196d0*/  LOP3.LUT R24, R24, 0x7, RZ, 0xc0, !PT ;  /* 0x0000000718187812 */ /* 0x002fc800078ec0ff */
[----:B------:R-:W-:Y:S01]  /*196e0*/  LOP3.LUT R3, R28, 0x60, RZ, 0xc0, !PT ;  /* 0x000000601c037812 */ /* 0x000fe200078ec0ff */
[----:B------:R-:W-:-:S04]  /*196f0*/  IMAD R24, R24, 0x90, RZ ;  /* 0x0000009018187824 */ /* 0x000fc800078e02ff */
[----:B------:R0:W-:Y:S01]  /*19700*/  STL [R1+0xb54], R3 ;  /* 0x000b540301007387 */ /* 0x0001e20000100800 */
[----:B------:R-:W-:-:S03]  /*19710*/  LOP3.LUT R29, R24, 0x30, R29, 0x78, !PT ;  /* 0x00000030181d7812 */ /* 0x000fc600078e781d */
[----:B------:R1:W-:Y:S01]  /*19720*/  STL [R1+0x22c], RZ ;  /* 0x00022cff01007387 */ /* 0x0003e20000100800 */
[----:B------:R-:W-:Y:S02]  /*19730*/  SHF.R.S32.HI R24, RZ, 0x1f, R9 ;  /* 0x0000001fff187819 */ /* 0x000fe40000011409 */
[----:B------:R-:W-:Y:S01]  /*19740*/  LOP3.LUT R2, R29, 0x400, R28, 0xf8, !PT ;  /* 0x000004001d027812 */ /* 0x000fe200078ef81c */
[----:B------:R1:W-:Y:S01]  /*19750*/  STL [R1+0x210], RZ ;  /* 0x000210ff01007387 */ /* 0x0003e20000100800 */
[----:B------:R-:W-:Y:S02]  /*19760*/  LEA.HI R24, R24, R9, RZ, 0x6 ;  /* 0x0000000918187211 */ /* 0x000fe400078f30ff */
[----:B------:R-:W-:Y:S01]  /*19770*/  LOP3.LUT R2, R2, 0x40, RZ, 0x3c, !PT ;  /* 0x0000004002027812 */ /* 0x000fe200078e3cff */
[----:B------:R1:W-:Y:S01]  /*19780*/  STL [R1+0x214], RZ ;  /* 0x000214ff01007387 */ /* 0x0003e20000100800 */
[----:B------:R-:W-:-:S03]  /*19790*/  SHF.R.S32.HI R0, RZ, 0x6, R24 ;  /* 0x00000006ff007819 */ /* 0x000fc60000011418 */
        /* <DEDUP_REMOVED lines=10> */
[----:B------:R-:W2:Y:S04]  /*19840*/  S2R R24, SR_TID.X ;  /* 0x0000000000187919 */ /* 0x000ea80000002100 */
[----:B------:R1:W-:Y:S04]  /*19850*/  STL [R1+0x1e0], RZ ;  /* 0x0001e0ff01007387 */ /* 0x0003e80000100800 */
[----:B------:R1:W-:Y:S04]  /*19860*/  STL [R1+0x1e4], RZ ;  /* 0x0001e4ff01007387 */ /* 0x0003e80000100800 */
[----:B------:R1:W-:Y:S04]  /*19870*/  STL [R1+0x1e8], RZ ;  /* 0x0001e8ff01007387 */ /* 0x0003e80000100800 */
[----:B------:R1:W-:Y:S04]  /*19880*/  STL [R1+0x1ec], RZ ;  /* 0x0001ecff01007387 */ /* 0x0003e80000100800 */
[----:B------:R1:W-:Y:S04]  /*19890*/  STL [R1+0x1d0], RZ ;  /* 0x0001d0ff01007387 */ /* 0x0003e80000100800 */
[----:B------:R1:W-:Y:S01]  /*198a0*/  STL [R1+0x1d4], RZ ;  /* 0x0001d4ff01007387 */ /* 0x0003e20000100800 */
[----:B--2---:R-:W-:-:S03]  /*198b0*/  LOP3.LUT R24, R24, 0x3f, RZ, 0xc0, !PT ;  /* 0x0000003f18187812 */ /* 0x004fc600078ec0ff */
[----:B------:R1:W-:Y:S02]  /*198c0*/  STL [R1+0x1d8], RZ ;  /* 0x0001d8ff01007387 */ /* 0x0003e40000100800 */
[----:B------:R-:W-:Y:S02]  /*198d0*/  IMAD.SHL.U32 R0, R24, 0x2, RZ ;  /* 0x0000000218007824 */ /* 0x000fe400078e00ff */
[----:B------:R1:W-:Y:S03]  /*198e0*/  STL [R1+0x1dc], RZ ;  /* 0x0001dcff01007387 */ /* 0x0003e60000100800 */
[C---:B0-----:R-:W-:Y:S01]  /*198f0*/  LOP3.LUT R3, R0.reuse, 0x10, RZ, 0x3c, !PT ;  /* 0x0000001000037812 */ /* 0x041fe200078e3cff */
[----:B------:R1:W-:Y:S01]  /*19900*/  STL [R1+0x190], RZ ;  /* 0x000190ff01007387 */ /* 0x0003e20000100800 */
[C---:B------:R-:W-:Y:S02]  /*19910*/  LOP3.LUT R5, R0.reuse, 0x20, RZ, 0x3c, !PT ;  /* 0x0000002000057812 */ /* 0x040fe400078e3cff */
[C---:B------:R-:W-:Y:S01]  /*19920*/  LOP3.LUT R4, R0.reuse, 0x30, RZ, 0x3c, !PT ;  /* 0x0000003000047812 */ /* 0x040fe200078e3cff */
[----:B------:R1:W-:Y:S01]  /*19930*/  STL [R1+0x194], RZ ;  /* 0x000194ff01007387 */ /* 0x0003e20000100800 */
[----:B------:R-:W-:-:S02]  /*19940*/  LOP3.LUT R3, R0, 0x40, RZ, 0x3c, !PT ;  /* 0x0000004000037812 */ /* 0x000fc400078e3cff */
[C---:B------:R-:W-:Y:S01]  /*19950*/  LOP3.LUT R5, R0.reuse, 0x50, RZ, 0x3c, !PT ;  /* 0x0000005000057812 */ /* 0x040fe200078e3cff */
[----:B------:R1:W-:Y:S01]  /*19960*/  STL [R1+0x198], RZ ;  /* 0x000198ff01007387 */ /* 0x0003e20000100800 */
[C---:B------:R-:W-:Y:S02]  /*19970*/  LOP3.LUT R4, R0.reuse, 0x60, RZ, 0x3c, !PT ;  /* 0x0000006000047812 */ /* 0x040fe400078e3cff */
[----:B------:R-:W-:Y:S01]  /*19980*/  LOP3.LUT R3, R0, 0x70, RZ, 0x3c, !PT ;  /* 0x0000007000037812 */ /* 0x000fe200078e3cff */
[----:B------:R1:W-:Y:S04]  /*19990*/  STL [R1+0x19c], RZ ;  /* 0x00019cff01007387 */ /* 0x0003e80000100800 */
[----:B------:R1:W-:Y:S04]  /*199a0*/  STL [R1+0x1b0], RZ ;  /* 0x0001b0ff01007387 */ /* 0x0003e80000100800 */
[----:B------:R1:W-:Y:S04]  /*199b0*/  STL [R1+0x1b4], RZ ;  /* 0x0001b4ff01007387 */ /* 0x0003e80000100800 */
[----:B------:R1:W-:Y:S04]  /*199c0*/  STL [R1+0x1b8], RZ ;  /* 0x0001b8ff01007387 */ /* 0x0003e80000100800 */
[----:B------:R1:W-:Y:S02]  /*199d0*/  STL [R1+0x1bc], RZ ;  /* 0x0001bcff01007387 */ /* 0x0003e40000100800 */
.L_x_3:
[----:B------:R-:W-:Y:S04]  /*199e0*/  STL [R1+0x1418], R18 ;  /* 0x0014181201007387 */ /* 0x000fe80000100800 */
[----:B-----5:R-:W2:Y:S04]  /*199f0*/  LDL R3, [R1+0x314] ;  /* 0x0003140001037983 */ /* 0x020ea80000100800 */
[----:B------:R-:W2:Y:S04]  /*19a00*/  LDL R2, [R1+0x328] ;  /* 0x0003280001027983 */ /* 0x000ea80000100800 */
[----:B------:R-:W3:Y:S04]  /*19a10*/  LDL R5, [R1+0x320] ;  /* 0x0003200001057983 */ /* 0x000ee80000100800 */
[----:B------:R0:W-:Y:S04]  /*19a20*/  STL [R1+0x1414], R24 ;  /* 0x0014141801007387 */ /* 0x0001e80000100800 */
[----:B0-----:R-:W3:Y:S04]  /*19a30*/  LDL R24, [R1+0x31c] ;  /* 0x00031c0001187983 */ /* 0x001ee80000100800 */
[----:B------:R0:W-:Y:S04]  /*19a40*/  STL [R1+0x140c], R19 ;  /* 0x00140c1301007387 */ /* 0x0001e80000100800 */
[----:B0-----:R-:W3:Y:S04]  /*19a50*/  LDL R19, [R1+0x32c] ;  /* 0x00032c0001137983 */ /* 0x001ee80000100800 */
[----:B------:R0:W-:Y:S04]  /*19a60*/  STL [R1+0x1400], R20 ;  /* 0x0014001401007387 */ /* 0x0001e80000100800 */
[----:B0-----:R-:W3:Y:S01]  /*19a70*/  LDL R20, [R1+0x324] ;  /* 0x0003240001147983 */ /* 0x001ee20000100800 */
[----:B------:R-:W-:-:S02]  /*19a80*/  UMOV UR5, 0xffffffc0 ;  /* 0xffffffc000057882 */ /* 0x000fc40000000000 */
[----:B------:R-:W-:Y:S01]  /*19a90*/  ULDC UR8, c[0x0][0x180] ;  /* 0x0000600000087ab9 */ /* 0x000fe20000000800 */
[----:B------:R-:W-:Y:S01]  /*19aa0*/  STL [R1+0x13f4], R21 ;  /* 0x0013f41501007387 */ /* 0x000fe20000100800 */
[----:B------:R-:W-:-:S03]  /*19ab0*/  UIMAD UR5, UR4, UR5, UR8 ;  /* 0x00000005040572a4 */ /* 0x000fc6000f8e0208 */
[----:B------:R-:W-:Y:S04]  /*19ac0*/  STL [R1+0x13ec], R15 ;  /* 0x0013ec0f01007387 */ /* 0x000fe80000100800 */
[----:B------:R-:W-:Y:S04]  /*19ad0*/  STL [R1+0x13f8], R15 ;  /* 0x0013f80f01007387 */ /* 0x000fe80000100800 */
[----:B------:R-:W-:Y:S04]  /*19ae0*/  STL [R1+0x1404], R15 ;  /* 0x0014040f01007387 */ /* 0x000fe80000100800 */
[----:B------:R-:W-:Y:S04]  /*19af0*/  STL [R1+0x1410], R15 ;  /* 0x0014100f01007387 */ /* 0x000fe80000100800 */
[----:B------:R-:W-:Y:S04]  /*19b00*/  STL [R1+0x13e0], R14 ;  /* 0x0013e00e01007387 */ /* 0x000fe80000100800 */
[----:B------:R-:W-:Y:S04]  /*19b10*/  STL [R1+0x13e4], R14 ;  /* 0x0013e40e01007387 */ /* 0x000fe80000100800 */
[----:B------:R-:W0:Y:S04]  /*19b20*/  S2R R18, SR_TID.X ;  /* 0x0000000000127919 */ /* 0x000e280000002100 */
[----:B------:R-:W-:Y:S04]  /*19b30*/  STL [R1+0x13f0], R14 ;  /* 0x0013f00e01007387 */ /* 0x000fe80000100800 */
[----:B------:R1:W-:Y:S04]  /*19b40*/  STL [R1+0x13fc], R14 ;  /* 0x0013fc0e01007387 */ /* 0x0003e80000100800 */
[----:B------:R-:W-:Y:S04]  /*19b50*/  STL [R1+0x13dc], R7 ;  /* 0x0013dc0701007387 */ /* 0x000fe80000100800 */
[----:B------:R-:W-:Y:S04]  /*19b60*/  STL [R1+0x13e8], R7 ;  /* 0x0013e80701007387 */ /* 0x000fe80000100800 */
[----:B-1----:R-:W1:Y:S01]  /*19b70*/  S2R R14, SR_TID.X ;  /* 0x00000000000e7919 */ /* 0x002e620000002100 */
[----:B0-----:R-:W-:-:S03]  /*19b80*/  SHF.R.U32.HI R4, RZ, 0x4, R18 ;  /* 0x00000004ff047819 */ /* 0x001fc60000011612 */
[----:B------:R0:W-:Y:S01]  /*19b90*/  STL [R1+0x1408], R7 ;  /* 0x0014080701007387 */ /* 0x0001e20000100800 */
[----:B------:R-:W-:Y:S02]  /*19ba0*/  SHF.R.U32.HI R18, RZ, 0x4, R18 ;  /* 0x00000004ff127819 */ /* 0x000fe40000011612 */
[----:B------:R-:W-:Y:S01]  /*19bb0*/  SGXT.U32 R4, R4, 0x2 ;  /* 0x000000020404781a */ /* 0x000fe20000000000 */
[----:B------:R-:W-:Y:S01]  /*19bc0*/  STL [R1+0x13d8], R11 ;  /* 0x0013d80b01007387 */ /* 0x000fe20000100800 */
[----:B------:R-:W-:Y:S02]  /*19bd0*/  SGXT.U32 R18, R18, 0x2 ;  /* 0x000000021212781a */ /* 0x000fe40000000000 */
[----:B------:R-:W-:Y:S01]  /*19be0*/  LOP3.LUT R15, R4, 0x4, RZ, 0xfc, !PT ;  /* 0x00000004040f7812 */ /* 0x000fe200078efcff */
[----:B------:R-:W-:Y:S01]  /*19bf0*/  STL [R1+0x13d4], R9 ;  /* 0x0013d40901007387 */ /* 0x000fe20000100800 */
[----:B------:R-:W-:Y:S02]  /*19c00*/  LOP3.LUT R18, R18, 0x8, RZ, 0xfc, !PT ;  /* 0x0000000812127812 */ /* 0x000fe400078efcff */
[----:B------:R-:W-:Y:S01]  /*19c10*/  ISETP.GE.AND P1, PT, R15, UR5, PT ;  /* 0x000000050f007c0c */ /* 0x000fe2000bf26270 */
[----:B------:R-:W-:Y:S01]  /*19c20*/  STL [R1+0x13d0], R6 ;  /* 0x0013d00601007387 */ /* 0x000fe20000100800 */
[----:B------:R-:W-:-:S03]  /*19c30*/  ISETP.GE.AND P2, PT, R18, UR5, PT ;  /* 0x0000000512007c0c */ /* 0x000fc6000bf46270 */
[----:B------:R-:W-:Y:S01]  /*19c40*/  STL [R1+0x13cc], R10 ;  /* 0x0013cc0a01007387 */ /* 0x000fe20000100800 */
[----:B-1----:R-:W-:-:S03]  /*19c50*/  SHF.R.U32.HI R21, RZ, 0x4, R14 ;  /* 0x00000004ff157819 */ /* 0x002fc6000001160e */
[----:B------:R-:W-:Y:S01]  /*19c60*/  STL [R1+0x13c8], R8 ;  /* 0x0013c80801007387 */ /* 0x000fe20000100800 */
[----:B------:R-:W-:-:S03]  /*19c70*/  SGXT.U32 R21, R21, 0x2 ;  /* 0x000000021515781a */ /* 0x000fc60000000000 */
[----:B------:R-:W-:Y:S01]  /*19c80*/  STL [R1+0x13c4], R13 ;  /* 0x0013c40d01007387 */ /* 0x000fe20000100800 */
[----:B------:R-:W-:-:S03]  /*19c90*/  ISETP.GE.AND P0, PT, R21, UR5, PT ;  /* 0x0000000515007c0c */ /* 0x000fc6000bf06270 */
[----:B------:R-:W-:Y:S04]  /*19ca0*/  STL [R1+0x13c0], R12 ;  /* 0x0013c00c01007387 */ /* 0x000fe80000100800 */
[----:B------:R-:W-:Y:S04]  /*19cb0*/  STL [R1+0x13bc], R29 ;  /* 0x0013bc1d01007387 */ /* 0x000fe80000100800 */
[----:B------:R-:W-:Y:S04]  /*19cc0*/  STL [R1+0x13b8], R28 ;  /* 0x0013b81c01007387 */ /* 0x000fe80000100800 */
[----:B------:R-:W-:Y:S01]  /*19cd0*/  STL [R1+0x13b4], R27 ;  /* 0x0013b41b01007387 */ /* 0x000fe20000100800 */
[----:B------:R-:W-:-:S03]  /*19ce0*/  PRMT R16, RZ, 0x7610, R16 ;  /* 0x00007610ff107816 */ /* 0x000fc60000000010 */
[----:B------:R-:W-:Y:S04]  /*19cf0*/  STL [R1+0x13b0], R26 ;  /* 0x0013b01a01007387 */ /* 0x000fe80000100800 */
[----:B------:R-:W-:Y:S04]  /*19d00*/  STL [R1+0x13ac], R25 ;  /* 0x0013ac1901007387 */ /* 0x000fe80000100800 */
        /* <DEDUP_REMOVED lines=21> */
[----:B------:R-:W4:Y:S04]  /*19e60*/  LDL.LU R18, [R1+0x1418] ;  /* 0x0014180001127983 */ /* 0x000f280000300800 */
[----:B------:R-:W1:Y:S02]  /*19e70*/  S2R R4, SR_TID.X ;  /* 0x0000000000047919 */ /* 0x000e640000002100 */
[----:B-1----:R-:W-:-:S02]  /*19e80*/  SHF.R.U32.HI R15, RZ, 0x4, R4 ;  /* 0x00000004ff0f7819 */ /* 0x002fc40000011604 */
[----:B--2---:R3:W2:Y:S02]  /*19e90*/  @!P0 LDG.E.U16 R16, [R2.64] ;  /* 0x0000000a02108981 */ /* 0x0046a4000c1e1500 */
[----:B------:R-:W-:Y:S01]  /*19ea0*/  SGXT.U32 R15, R15, 0x2 ;  /* 0x000000020f0f781a */ /* 0x000fe20000000000 */
[----:B---3--:R-:W-:Y:S02]  /*19eb0*/  @!P1 IMAD.MOV.U32 R2, RZ, RZ, R19 ;  /* 0x000000ffff029224 */ /* 0x008fe400078e0013 */
[----:B------:R-:W-:Y:S01]  /*19ec0*/  @!P1 IMAD.MOV.U32 R3, RZ, RZ, R20 ;  /* 0x000000ffff039224 */ /* 0x000fe200078e0014 */
[----:B------:R-:W-:Y:S01]  /*19ed0*/  SHF.R.U32.HI R4, RZ, 0x4, R4 ;  /* 0x00000004ff047819 */ /* 0x000fe20000011604 */
[----:B------:R-:W3:Y:S04]  /*19ee0*/  LDL R20, [R1+0x300] ;  /* 0x0003000001147983 */ /* 0x000ee80000100800 */
[----:B------:R1:W2:Y:S02]  /*19ef0*/  @!P1 LDG.E.U16 R22, [R2.64] ;  /* 0x0000000a02169981 */ /* 0x0002a4000c1e1500 */
[----:B-1----:R-:W-:-:S02]  /*19f00*/  @!P2 IMAD.MOV.U32 R2, RZ, RZ, R5 ;  /* 0x000000ffff02a224 */ /* 0x002fc400078e0005 */
[----:B------:R-:W-:Y:S01]  /*19f10*/  @!P2 IMAD.MOV.U32 R3, RZ, RZ, R24 ;  /* 0x000000ffff03a224 */ /* 0x000fe200078e0018 */
[----:B------:R-:W-:Y:S01]  /*19f20*/  LOP3.LUT R15, R15, 0xc, RZ, 0xfc, !PT ;  /* 0x0000000c0f0f7812 */ /* 0x000fe200078efcff */
[----:B------:R-:W2:Y:S04]  /*19f30*/  LDL R5, [R1+0x2f8] ;  /* 0x0002f80001057983 */ /* 0x000ea80000100800 */
[----:B------:R1:W2:Y:S04]  /*19f40*/  @!P2 LDG.E.U16 R17, [R2.64] ;  /* 0x0000000a0211a981 */ /* 0x0002a8000c1e1500 */
[----:B-1----:R-:W2:Y:S04]  /*19f50*/  LDL R2, [R1+0x310] ;  /* 0x0003100001027983 */ /* 0x002ea80000100800 */
[----:B------:R-:W2:Y:S01]  /*19f60*/  LDL R3, [R1+0x318] ;  /* 0x0003180001037983 */ /* 0x000ea20000100800 */
[----:B------:R-:W-:-:S02]  /*19f70*/  SGXT.U32 R4, R4, 0x2 ;  /* 0x000000020404781a */ /* 0x000fc40000000000 */
[----:B------:R-:W-:Y:S02]  /*19f80*/  ISETP.GE.AND P3, PT, R15, UR5, PT ;  /* 0x000000050f007c0c */ /* 0x000fe4000bf66270 */
[C---:B------:R-:W-:Y:S02]  /*19f90*/  LOP3.LUT R15, R4.reuse, 0x10, RZ, 0xfc, !PT ;  /* 0x00000010040f7812 */ /* 0x040fe400078efcff */
[----:B------:R-:W-:-:S04]  /*19fa0*/  LOP3.LUT R4, R4, 0x14, RZ, 0xfc, !PT ;  /* 0x0000001404047812 */ /* 0x000fc800078efcff */
[----:B------:R-:W-:Y:S02]  /*19fb0*/  ISETP.GE.AND P1, PT, R4, UR5, PT ;  /* 0x0000000504007c0c */ /* 0x000fe4000bf26270 */
[----:B------:R-:W1:Y:S01]  /*19fc0*/  S2R R4, SR_TID.X ;  /* 0x0000000000047919 */ /* 0x000e620000002100 */
[----:B------:R-:W-:Y:S02]  /*19fd0*/  PRMT R23, RZ, 0x7610, R23 ;  /* 0x00007610ff177816 */ /* 0x000fe40000000017 */
[----:B------:R-:W-:Y:S02]  /*19fe0*/  ISETP.GE.AND P4, PT, R15, UR5, PT ;  /* 0x000000050f007c0c */ /* 0x000fe4000bf86270 */
[----:B------:R-:W3:Y:S01]  /*19ff0*/  LDL R15, [R1+0x304] ;  /* 0x00030400010f7983 */ /* 0x000ee20000100800 */
[----:B-1----:R-:W-:-:S03]  /*1a000*/  SHF.R.U32.HI R24, RZ, 0x4, R4 ;  /* 0x00000004ff187819 */ /* 0x002fc60000011604 */
[----:B------:R-:W3:Y:S01]  /*1a010*/  LDL R4, [R1+0x2fc] ;  /* 0x0002fc0001047983 */ /* 0x000ee20000100800 */
[----:B------:R-:W-:-:S04]  /*1a020*/  SGXT.U32 R24, R24, 0x2 ;  /* 0x000000021818781a */ /* 0x000fc80000000000 */
[----:B------:R-:W-:-:S04]  /*1a030*/  LOP3.LUT R24, R24, 0x18, RZ, 0xfc, !PT ;  /* 0x0000001818187812 */ /* 0x000fc800078efcff */
[----:B------:R-:W-:Y:S02]  /*1a040*/  ISETP.GE.AND P0, PT, R24, UR5, PT ;  /* 0x0000000518007c0c */ /* 0x000fe4000bf06270 */
[----:B------:R-:W3:Y:S01]  /*1a050*/  LDL.LU R24, [R1+0x1414] ;  /* 0x0014140001187983 */ /* 0x000ee20000300800 */
[----:B--2---:R-:W-:-:S04]  /*1a060*/  @!P3 LOP3.LUT R3, R3, R2, RZ, 0x3c, !PT ;  /* 0x000000020303b212 */ /* 0x004fc800078e3cff */
[----:B------:R-:W-:-:S04]  /*1a070*/  @!P3 LOP3.LUT R2, R3, R2, RZ, 0x3c, !PT ;  /* 0x000000020302b212 */ /* 0x000fc800078e3cff */
[----:B------:R-:W-:-:S05]  /*1a080*/  @!P3 LOP3.LUT R3, R3, R2, RZ, 0x3c, !PT ;  /* 0x000000020303b212 */ /* 0x000fca00078e3cff */
[----:B------:R1:W2:Y:S04]  /*1a090*/  @!P3 LDG.E.U16 R23, [R2.64] ;  /* 0x0000000a0217b981 */ /* 0x0002a8000c1e1500 */
[----:B-1----:R-:W2:Y:S04]  /*1a0a0*/  LDL R2, [R1+0x308] ;  /* 0x0003080001027983 */ /* 0x002ea80000100800 */
[----:B------:R-:W2:Y:S04]  /*1a0b0*/  LDL R3, [R1+0x30c] ;  /* 0x00030c0001037983 */ /* 0x000ea80000100800 */
[----:B------:R-:W1:Y:S01]  /*1a0c0*/  S2R R19, SR_TID.X ;  /* 0x0000000000137919 */ /* 0x000e620000002100 */
[----:B----4-:R-:W-:-:S02]  /*1a0d0*/  PRMT R18, RZ, 0x7610, R18 ;  /* 0x00007610ff127816 */ /* 0x010fc40000000012 */
[----:B-1----:R-:W-:-:S04]  /*1a0e0*/  SHF.R.U32.HI R19, RZ, 0x4, R19 ;  /* 0x00000004ff137819 */ /* 0x002fc80000011613 */
[----:B------:R-:W-:-:S04]  /*1a0f0*/  SGXT.U32 R19, R19, 0x2 ;  /* 0x000000021313781a */ /* 0x000fc80000000000 */
[----:B------:R-:W-:-:S04]  /*1a100*/  LOP3.LUT R19, R19, 0x1c, RZ, 0xfc, !PT ;  /* 0x0000001c13137812 */ /* 0x000fc800078efcff */
[----:B------:R-:W-:Y:S02]  /*1a110*/  ISETP.GE.AND P2, PT, R19, UR5, PT ;  /* 0x0000000513007c0c */ /* 0x000fe4000bf46270 */
[----:B------:R-:W1:Y:S01]  /*1a120*/  S2R R19, SR_TID.X ;  /* 0x0000000000137919 */ /* 0x000e620000002100 */
[----:B---3--:R-:W-:Y:S02]  /*1a130*/  PRMT R24, RZ, 0x7610, R24 ;  /* 0x00007610ff187816 */ /* 0x008fe40000000018 */
[----:B-1----:R-:W-:-:S04]  /*1a140*/  SHF.R.U32.HI R19, RZ, 0x4, R19 ;  /* 0x00000004ff137819 */ /* 0x002fc80000011613 */
[----:B------:R-:W-:Y:S02]  /*1a150*/  SGXT.U32 R19, R19, 0x2 ;  /* 0x000000021313781a */ /* 0x000fe40000000000 */
[----:B--2---:R-:W-:-:S04]  /*1a160*/  @!P4 LOP3.LUT R3, R3, R2, RZ, 0x3c, !PT ;  /* 0x000000020303c212 */ /* 0x004fc800078e3cff */
[----:B------:R-:W-:-:S04]  /*1a170*/  @!P4 LOP3.LUT R2, R3, R2, RZ, 0x3c, !PT ;  /* 0x000000020302c212 */ /* 0x000fc800078e3cff */
[----:B------:R-:W-:-:S05]  /*1a180*/  @!P4 LOP3.LUT R3, R3, R2, RZ, 0x3c, !PT ;  /* 0x000000020303c212 */ /* 0x000fca00078e3cff */
[----:B------:R1:W2:Y:S04]  /*1a190*/  @!P4 LDG.E.U16 R18, [R2.64] ;  /* 0x0000000a0212c981 */ /* 0x0002a8000c1e1500 */
[----:B-1----:R-:W1:Y:S01]  /*1a1a0*/  S2R R3, SR_TID.X ;  /* 0x0000000000037919 */ /* 0x002e620000002100 */
[----:B------:R-:W-:Y:S01]  /*1a1b0*/  @!P1 IMAD.MOV.U32 R2, RZ, RZ, R15 ;  /* 0x000000ffff029224 */ /* 0x000fe200078e000f */
[----:B------:R-:W-:Y:S02]  /*1a1c0*/  LOP3.LUT R15, R19, 0x24, RZ, 0xfc, !PT ;  /* 0x00000024130f7812 */ /* 0x000fe400078efcff */
[----:B-1----:R-:W-:-:S04]  /*1a1d0*/  SHF.R.U32.HI R3, RZ, 0x4, R3 ;  /* 0x00000004ff037819 */ /* 0x002fc80000011603 */
[----:B------:R-:W-:-:S04]  /*1a1e0*/  SGXT.U32 R3, R3, 0x2 ;  /* 0x000000020303781a */ /* 0x000fc80000000000 */
[----:B------:R-:W-:-:S04]  /*1a1f0*/  LOP3.LUT R3, R3, 0x20, RZ, 0xfc, !PT ;  /* 0x0000002003037812 */ /* 0x000fc800078efcff */
[----:B------:R-:W-:Y:S01]  /*1a200*/  ISETP.GE.AND P3, PT, R3, UR5, PT ;  /* 0x0000000503007c0c */ /* 0x000fe2000bf66270 */
[----:B------:R-:W-:-:S05]  /*1a210*/  @!P1 IMAD.MOV.U32 R3, RZ, RZ, R20 ;  /* 0x000000ffff039224 */ /* 0x000fca00078e0014 */
[----:B------:R1:W3:Y:S01]  /*1a220*/  @!P1 LDG.E.U16 R24, [R2.64] ;  /* 0x0000000a02189981 */ /* 0x0002e2000c1e1500 */
[----:B------:R-:W-:-:S03]  /*1a230*/  ISETP.GE.AND P4, PT, R15, UR5, PT ;  /* 0x000000050f007c0c */ /* 0x000fc6000bf86270 */
[----:B------:R-:W-:Y:S04]  /*1a240*/  STL [R1+0x135c], R23 ;  /* 0x00135c1701007387 */ /* 0x000fe80000100800 */
[----:B------:R-:W4:Y:S01]  /*1a250*/  LDL R20, [R1+0x2dc] ;  /* 0x0002dc0001147983 */ /* 0x000f220000100800 */
[----:B-1----:R-:W-:-:S03]  /*1a260*/  PRMT R3, RZ, 0x7610, R3 ;  /* 0x00007610ff037816 */ /* 0x002fc60000000003 */
[----:B------:R-:W2:Y:S04]  /*1a270*/  LDL.LU R15, [R1+0x1410] ;  /* 0x00141000010f7983 */ /* 0x000ea80000300800 */
[----:B------:R1:W2:Y:S04]  /*1a280*/  @!P0 LDG.E.U16 R3, [R4.64] ;  /* 0x0000000a04038981 */ /* 0x0002a8000c1e1500 */
[----:B-1----:R-:W2:Y:S04]  /*1a290*/  LDL R4, [R1+0x2f0] ;  /* 0x0002f00001047983 */ /* 0x002ea80000100800 */
[----:B------:R-:W2:Y:S01]  /*1a2a0*/  LDL R5, [R1+0x2f4] ;  /* 0x0002f40001057983 */ /* 0x000ea20000100800 */
[----:B0-----:R-:W-:-:S02]  /*1a2b0*/  PRMT R7, RZ, 0x7610, R7 ;  /* 0x00007610ff077816 */ /* 0x001fc40000000007 */
[----:B--2---:R-:W-:-:S04]  /*1a2c0*/  @!P2 LOP3.LUT R5, R5, R4, RZ, 0x3c, !PT ;  /* 0x000000040505a212 */ /* 0x004fc800078e3cff */
[----:B------:R-:W-:-:S04]  /*1a2d0*/  @!P2 LOP3.LUT R4, R5, R4, RZ, 0x3c, !PT ;  /* 0x000000040504a212 */ /* 0x000fc800078e3cff */
[----:B------:R-:W-:-:S05]  /*1a2e0*/  @!P2 LOP3.LUT R5, R5, R4, RZ, 0x3c, !PT ;  /* 0x000000040505a212 */ /* 0x000fca00078e3cff */
[----:B------:R0:W2:Y:S04]  /*1a2f0*/  @!P2 LDG.E.U16 R7, [R4.64] ;  /* 0x0000000a0407a981 */ /* 0x0000a8000c1e1500 */
[----:B0-----:R-:W3:Y:S01]  /*1a300*/  LDL R4, [R1+0x2e8] ;  /* 0x0002e80001047983 */ /* 0x001ee20000100800 */
[----:B------:R-:W-:-:S04]  /*1a310*/  LOP3.LUT R19, R19, 0x28, RZ, 0xfc, !PT ;  /* 0x0000002813137812 */ /* 0x000fc800078efcff */
[----:B------:R-:W-:Y:S02]  /*1a320*/  ISETP.GE.AND P5, PT, R19, UR5, PT ;  /* 0x0000000513007c0c */ /* 0x000fe4000bfa6270 */
[----:B------:R-:W0:Y:S04]  /*1a330*/  S2R R19, SR_TID.X ;  /* 0x0000000000137919 */ /* 0x000e280000002100 */
[----:B--2---:R1:W-:Y:S04]  /*1a340*/  STL [R1+0x1c], R7 ;  /* 0x00001c0701007387 */ /* 0x0043e80000100800 */
[----:B------:R-:W3:Y:S01]  /*1a350*/  LDL R5, [R1+0x2ec] ;  /* 0x0002ec0001057983 */ /* 0x000ee20000100800 */
[----:B0-----:R-:W-:-:S04]  /*1a360*/  SHF.R.U32.HI R19, RZ, 0x4, R19 ;  /* 0x00000004ff137819 */ /* 0x001fc80000011613 */
[----:B------:R-:W-:Y:S02]  /*1a370*/  SGXT.U32 R19, R19, 0x2 ;  /* 0x000000021313781a */ /* 0x000fe40000000000 */
[----:B------:R-:W-:Y:S02]  /*1a380*/  PRMT R2, RZ, 0x7610, R2 ;  /* 0x00007610ff027816 */ /* 0x000fe40000000002 */
[----:B------:R-:W-:-:S04]  /*1a390*/  LOP3.LUT R19, R19, 0x2c, RZ, 0xfc, !PT ;  /* 0x0000002c13137812 */ /* 0x000fc800078efcff */
[----:B------:R-:W-:Y:S02]  /*1a3a0*/  ISETP.GE.AND P0, PT, R19, UR5, PT ;  /* 0x0000000513007c0c */ /* 0x000fe4000bf06270 */
[----:B------:R-:W2:Y:S01]  /*1a3b0*/  LDL.LU R19, [R1+0x140c] ;  /* 0x00140c0001137983 */ /* 0x000ea20000300800 */
[----:B---3--:R-:W-:-:S04]  /*1a3c0*/  @!P3 LOP3.LUT R5, R5, R4, RZ, 0x3c, !PT ;  /* 0x000000040505b212 */ /* 0x008fc800078e3cff */
[----:B------:R-:W-:-:S04]  /*1a3d0*/  @!P3 LOP3.LUT R4, R5, R4, RZ, 0x3c, !PT ;  /* 0x000000040504b212 */ /* 0x000fc800078e3cff */
[----:B------:R-:W-:-:S05]  /*1a3e0*/  @!P3 LOP3.LUT R5, R5, R4, RZ, 0x3c, !PT ;  /* 0x000000040505b212 */ /* 0x000fca00078e3cff */
[----:B------:R0:W3:Y:S04]  /*1a3f0*/  @!P3 LDG.E.U16 R2, [R4.64] ;  /* 0x0000000a0402b981 */ /* 0x0000e8000c1e1500 */
[----:B0-----:R-:W2:Y:S04]  /*1a400*/  LDL R4, [R1+0x2e0] ;  /* 0x0002e00001047983 */ /* 0x001ea80000100800 */
[----:B------:R-:W2:Y:S01]  /*1a410*/  LDL R5, [R1+0x2e4] ;  /* 0x0002e40001057983 */ /* 0x000ea20000100800 */
[----:B------:R-:W-:-:S03]  /*1a420*/  PRMT R15, RZ, 0x7610, R15 ;  /* 0x00007610ff0f7816 */ /* 0x000fc6000000000f */
[----:B-1----:R-:W0:Y:S01]  /*1a430*/  S2R R7, SR_TID.X ;  /* 0x0000000000077919 */ /* 0x002e220000002100 */
[----:B--2---:R-:W-:-:S04]  /*1a440*/  @!P4 LOP3.LUT R5, R5, R4, RZ, 0x3c, !PT ;  /* 0x000000040505c212 */ /* 0x004fc800078e3cff */
[----:B------:R-:W-:-:S04]  /*1a450*/  @!P4 LOP3.LUT R4, R5, R4, RZ, 0x3c, !PT ;  /* 0x000000040504c212 */ /* 0x000fc800078e3cff */
[----:B------:R-:W-:-:S05]  /*1a460*/  @!P4 LOP3.LUT R5, R5, R4, RZ, 0x3c, !PT ;  /* 0x000000040505c212 */ /* 0x000fca00078e3cff */
[----:B------:R-:W2:Y:S01]  /*1a470*/  @!P4 LDG.E.U16 R15, [R4.64] ;  /* 0x0000000a040fc981 */ /* 0x000ea2000c1e1500 */
[----:B0-----:R-:W-:-:S04]  /*1a480*/  SHF.R.U32.HI R7, RZ, 0x4, R7 ;  /* 0x00000004ff077819 */ /* 0x001fc80000011607 */
[----:B------:R-:W-:-:S04]  /*1a490*/  SGXT.U32 R7, R7, 0x2 ;  /* 0x000000020707781a */ /* 0x000fc80000000000 */
[----:B------:R-:W-:-:S04]  /*1a4a0*/  LOP3.LUT R7, R7, 0x30, RZ, 0xfc, !PT ;  /* 0x0000003007077812 */ /* 0x000fc800078efcff */
[----:B------:R-:W-:Y:S02]  /*1a4b0*/  ISETP.GE.AND P1, PT, R7, UR5, PT ;  /* 0x0000000507007c0c */ /* 0x000fe4000bf26270 */
[----:B------:R-:W3:Y:S04]  /*1a4c0*/  LDL.LU R7, [R1+0x1408] ;  /* 0x0014080001077983 */ /* 0x000ee80000300800 */
[----:B--2---:R0:W-:Y:S04]  /*1a4d0*/  STL [R1+0x78], R15 ;  /* 0x0000780f01007387 */ /* 0x0041e80000100800 */
[----:B0-----:R-:W2:Y:S04]  /*1a4e0*/  LDL.LU R15, [R1+0x1404] ;  /* 0x00140400010f7983 */ /* 0x001ea80000300800 */
[----:B------:R-:W2:Y:S01]  /*1a4f0*/  LDL R5, [R1+0x2d8] ;  /* 0x0002d80001057983 */ /* 0x000ea20000100800 */
[----:B------:R-:W-:Y:S01]  /*1a500*/  PRMT R19, RZ, 0x7610, R19 ;  /* 0x00007610ff137816 */ /* 0x000fe20000000013 */
[----:B----4-:R-:W-:-:S05]  /*1a510*/  @!P5 IMAD.MOV.U32 R4, RZ, RZ, R20 ;  /* 0x000000ffff04d224 */ /* 0x010fca00078e0014 */
[----:B--2---:R0:W2:Y:S04]  /*1a520*/  @!P5 LDG.E.U16 R19, [R4.64] ;  /* 0x0000000a0413d981 */ /* 0x0040a8000c1e1500 */
[----:B0-----:R-:W4:Y:S04]  /*1a530*/  LDL R4, [R1+0x2d0] ;  /* 0x0002d00001047983 */ /* 0x001f280000100800 */
[----:B------:R-:W4:Y:S01]  /*1a540*/  LDL R5, [R1+0x2d4] ;  /* 0x0002d40001057983 */ /* 0x000f220000100800 */
[----:B------:R-:W-:Y:S02]  /*1a550*/  PRMT R15, RZ, 0x7610, R15 ;  /* 0x00007610ff0f7816 */ /* 0x000fe4000000000f */
[----:B----4-:R-:W-:-:S04]  /*1a560*/  @!P0 LOP3.LUT R5, R5, R4, RZ, 0x3c, !PT ;  /* 0x0000000405058212 */ /* 0x010fc800078e3cff */
[----:B------:R-:W-:-:S04]  /*1a570*/  @!P0 LOP3.LUT R4, R5, R4, RZ, 0x3c, !PT ;  /* 0x0000000405048212 */ /* 0x000fc800078e3cff */
[----:B------:R-:W-:-:S05]  /*1a580*/  @!P0 LOP3.LUT R5, R5, R4, RZ, 0x3c, !PT ;  /* 0x0000000405058212 */ /* 0x000fca00078e3cff */
[----:B------:R-:W4:Y:S01]  /*1a590*/  @!P0 LDG.E.U16 R15, [R4.64] ;  /* 0x0000000a040f8981 */ /* 0x000f22000c1e1500 */
[----:B------:R-:W-:Y:S02]  /*1a5a0*/  SHF.R.U32.HI R14, RZ, 0x4, R14 ;  /* 0x00000004ff0e7819 */ /* 0x000fe4000001160e */
[----:B------:R-:W-:Y:S02]  /*1a5b0*/  LOP3.LUT R20, R21, 0x34, RZ, 0xfc, !PT ;  /* 0x0000003415147812 */ /* 0x000fe400078efcff */
[----:B------:R-:W-:Y:S02]  /*1a5c0*/  IADD3 R14, R14, 0x3c, RZ ;  /* 0x0000003c0e0e7810 */ /* 0x000fe40007ffe0ff */
[----:B------:R-:W-:Y:S02]  /*1a5d0*/  ISETP.GE.AND P2, PT, R20, UR5, PT ;  /* 0x0000000514007c0c */ /* 0x000fe4000bf46270 */
[----:B------:R-:W2:Y:S01]  /*1a5e0*/  LDL.LU R20, [R1+0x1400] ;  /* 0x0014000001147983 */ /* 0x000ea20000300800 */
[----:B------:R-:W-:-:S03]  /*1a5f0*/  ISETP.GE.AND P4, PT, R14, UR5, PT ;  /* 0x000000050e007c0c */ /* 0x000fc6000bf86270 */
[----:B------:R-:W2:Y:S01]  /*1a600*/  LDL.LU R14, [R1+0x13fc] ;  /* 0x0013fc00010e7983 */ /* 0x000ea20000300800 */
[----:B------:R-:W-:-:S03]  /*1a610*/  LOP3.LUT R21, R21, 0x38, RZ, 0xfc, !PT ;  /* 0x0000003815157812 */ /* 0x000fc600078efcff */
[----:B----4-:R0:W-:Y:S04]  /*1a620*/  STL [R1+0x74], R15 ;  /* 0x0000740f01007387 */ /* 0x0101e80000100800 */
[----:B0-----:R-:W4:Y:S04]  /*1a630*/  LDL.LU R15, [R1+0x13f8] ;  /* 0x0013f800010f7983 */ /* 0x001f280000300800 */
[----:B------:R-:W3:Y:S04]  /*1a640*/  LDL R4, [R1+0x2c8] ;  /* 0x0002c80001047983 */ /* 0x000ee80000100800 */
[----:B------:R-:W3:Y:S01]  /*1a650*/  LDL R5, [R1+0x2cc] ;  /* 0x0002cc0001057983 */ /* 0x000ee20000100800 */
[----:B------:R-:W-:-:S03]  /*1a660*/  ISETP.GE.AND P3, PT, R21, UR5, PT ;  /* 0x0000000515007c0c */ /* 0x000fc6000bf66270 */
[----:B------:R-:W0:Y:S01]  /*1a670*/  S2R R21, SR_TID.X ;  /* 0x0000000000157919 */ /* 0x000e220000002100 */
[----:B--2---:R-:W-:Y:S02]  /*1a680*/  PRMT R20, RZ, 0x7610, R20 ;  /* 0x00007610ff147816 */ /* 0x004fe40000000014 */
[----:B0-----:R-:W-:-:S04]  /*1a690*/  LOP3.LUT R21, R21, 0x3f, RZ, 0xc0, !PT ;  /* 0x0000003f15157812 */ /* 0x001fc800078ec0ff */
        /* <DEDUP_REMOVED lines=8> */
[----:B------:R-:W-:Y:S02]  /*1a720*/  PRMT R14, RZ, 0x7610, R14 ;  /* 0x00007610ff0e7816 */ /* 0x000fe4000000000e */
[----:B--2---:R-:W-:-:S04]  /*1a730*/  @!P2 LOP3.LUT R5, R5, R4, RZ, 0x3c, !PT ;  /* 0x000000040505a212 */ /* 0x004fc800078e3cff */
[----:B------:R-:W-:-:S04]  /*1a740*/  @!P2 LOP3.LUT R4, R5, R4, RZ, 0x3c, !PT ;  /* 0x000000040504a212 */ /* 0x000fc800078e3cff */
[----:B------:R-:W-:-:S05]  /*1a750*/  @!P2 LOP3.LUT R5, R5, R4, RZ, 0x3c, !PT ;  /* 0x000000040505a212 */ /* 0x000fca00078e3cff */
[----:B------:R-:W2:Y:S04]  /*1a760*/  @!P2 LDG.E.U16 R14, [R4.64] ;  /* 0x0000000a040ea981 */ /* 0x000ea8000c1e1500 */
[----:B--2---:R0:W-:Y:S04]  /*1a770*/  STL [R1+0x70], R14 ;  /* 0x0000700e01007387 */ /* 0x0041e80000100800 */
[----:B0-----:R-:W2:Y:S04]  /*1a780*/  LDL.LU R14, [R1+0x13f0] ;  /* 0x0013f000010e7983 */ /* 0x001ea80000300800 */
[----:B------:R-:W2:Y:S04]  /*1a790*/  LDL R4, [R1+0x2b8] ;  /* 0x0002b80001047983 */ /* 0x000ea80000100800 */
[----:B------:R-:W2:Y:S01]  /*1a7a0*/  LDL R5, [R1+0x2bc] ;  /* 0x0002bc0001057983 */ /* 0x000ea20000100800 */
[----:B------:R-:W-:-:S02]  /*1a7b0*/  PRMT R21, RZ, 0x7610, R21 ;  /* 0x00007610ff157816 */ /* 0x000fc40000000015 */
[----:B--2---:R-:W-:-:S04]  /*1a7c0*/  @!P3 LOP3.LUT R5, R5, R4, RZ, 0x3c, !PT ;  /* 0x000000040505b212 */ /* 0x004fc800078e3cff */
[----:B------:R-:W-:-:S04]  /*1a7d0*/  @!P3 LOP3.LUT R4, R5, R4, RZ, 0x3c, !PT ;  /* 0x000000040504b212 */ /* 0x000fc800078e3cff */
[----:B------:R-:W-:-:S05]  /*1a7e0*/  @!P3 LOP3.LUT R5, R5, R4, RZ, 0x3c, !PT ;  /* 0x000000040505b212 */ /* 0x000fca00078e3cff */
[----:B------:R0:W2:Y:S04]  /*1a7f0*/  @!P3 LDG.E.U16 R21, [R4.64] ;  /* 0x0000000a0415b981 */ /* 0x0000a8000c1e1500 */
[----:B0-----:R-:W2:Y:S04]  /*1a800*/  LDL R4, [R1+0x2b0] ;  /* 0x0002b00001047983 */ /* 0x001ea80000100800 */
[----:B------:R-:W2:Y:S01]  /*1a810*/  LDL R5, [R1+0x2b4] ;  /* 0x0002b40001057983 */ /* 0x000ea20000100800 */
[----:B----4-:R-:W-:Y:S02]  /*1a820*/  PRMT R15, RZ, 0x7610, R15 ;  /* 0x00007610ff0f7816 */ /* 0x010fe4000000000f */
[----:B--2---:R-:W-:-:S04]  /*1a830*/  @!P4 LOP3.LUT R5, R5, R4, RZ, 0x3c, !PT ;  /* 0x000000040505c212 */ /* 0x004fc800078e3cff */
[----:B------:R-:W-:-:S04]  /*1a840*/  @!P4 LOP3.LUT R4, R5, R4, RZ, 0x3c, !PT ;  /* 0x000000040504c212 */ /* 0x000fc800078e3cff */
[----:B------:R-:W-:-:S05]  /*1a850*/  @!P4 LOP3.LUT R5, R5, R4, RZ, 0x3c, !PT ;  /* 0x000000040505c212 */ /* 0x000fca00078e3cff */
[----:B------:R-:W2:Y:S01]  /*1a860*/  @!P4 LDG.E.U16 R15, [R4.64] ;  /* 0x0000000a040fc981 */ /* 0x000ea2000c1e1500 */
[----:B------:R-:W-:-:S03]  /*1a870*/  PRMT R7, RZ, 0x7610, R7 ;  /* 0x00007610ff077816 */ /* 0x000fc60000000007 */
[----:B------:R-:W-:Y:S06]  /*1a880*/  BAR.SYNC.DEFER_BLOCKING 0x0 ;  /* 0x0000000000007b1d */ /* 0x000fec0000010000 */
[----:B--2---:R0:W-:Y:S04]  /*1a890*/  STL [R1+0x6c], R15 ;  /* 0x00006c0f01007387 */ /* 0x0041e80000100800 */
[----:B0-----:R-:W2:Y:S04]  /*1a8a0*/  LDL.LU R15, [R1+0x13ec] ;  /* 0x0013ec00010f7983 */ /* 0x001ea80000300800 */
[----:B------:R-:W4:Y:S04]  /*1a8b0*/  LDL R4, [R1+0xb24] ;  /* 0x000b240001047983 */ /* 0x000f280000100800 */
[----:B------:R-:W4:Y:S02]  /*1a8c0*/  LDL R5, [R1+0xb28] ;  /* 0x000b280001057983 */ /* 0x000f240000100800 */
[----:B----4-:R-:W-:-:S04]  /*1a8d0*/  @!P0 LOP3.LUT R5, R5, R4, RZ, 0x3c, !PT ;  /* 0x0000000405058212 */ /* 0x010fc800078e3cff */
[----:B------:R-:W-:-:S04]  /*1a8e0*/  @!P0 LOP3.LUT R4, R5, R4, RZ, 0x3c, !PT ;  /* 0x0000000405048212 */ /* 0x000fc800078e3cff */
[----:B------:R-:W-:-:S05]  /*1a8f0*/  @!P0 LOP3.LUT R5, R5, R4, RZ, 0x3c, !PT ;  /* 0x0000000405058212 */ /* 0x000fca00078e3cff */
[----:B------:R-:W4:Y:S04]  /*1a900*/  @!P0 LDG.E.U16 R7, [R4.64] ;  /* 0x0000000a04078981 */ /* 0x000f28000c1e1500 */
[----:B----4-:R0:W-:Y:S04]  /*1a910*/  STL [R1+0x18], R7 ;  /* 0x0000180701007387 */ /* 0x0101e80000100800 */
[----:B0-----:R-:W4:Y:S04]  /*1a920*/  LDL.LU R7, [R1+0x13e8] ;  /* 0x0013e80001077983 */ /* 0x001f280000300800 */
[----:B------:R-:W2:Y:S04]  /*1a930*/  LDL R4, [R1+0xb04] ;  /* 0x000b040001047983 */ /* 0x000ea80000100800 */
[----:B------:R-:W2:Y:S01]  /*1a940*/  LDL R5, [R1+0xb08] ;  /* 0x000b080001057983 */ /* 0x000ea20000100800 */
[----:B------:R-:W-:-:S02]  /*1a950*/  PRMT R14, RZ, 0x7610, R14 ;  /* 0x00007610ff0e7816 */ /* 0x000fc4000000000e */
        /* <DEDUP_REMOVED lines=15> */
[----:B------:R-:W-:Y:S02]  /*1aa50*/  PRMT R14, RZ, 0x7610, R14 ;  /* 0x00007610ff0e7816 */ /* 0x000fe4000000000e */
[----:B--2---:R-:W-:-:S04]  /*1aa60*/  @!P0 LOP3.LUT R5, R5, R4, RZ, 0x3c, !PT ;  /* 0x0000000405058212 */ /* 0x004fc800078e3cff */
[----:B------:R-:W-:-:S04]  /*1aa70*/  @!P0 LOP3.LUT R4, R5, R4, RZ, 0x3c, !PT ;  /* 0x0000000405048212 */ /* 0x000fc800078e3cff */
[----:B------:R-:W-:-:S05]  /*1aa80*/  @!P0 LOP3.LUT R5, R5, R4, RZ, 0x3c, !PT ;  /* 0x0000000405058212 */ /* 0x000fca00078e3cff */
[----:B------:R-:W2:Y:S04]  /*1aa90*/  @!P0 LDG.E.U16 R14, [R4.64] ;  /* 0x0000000a040e8981 */ /* 0x000ea8000c1e1500 */
[----:B------:R0:W-:Y:S04]  /*1aaa0*/  STL [R1+0x68], R15 ;  /* 0x0000680f01007387 */ /* 0x0001e80000100800 */
[----:B0-----:R-:W3:Y:S04]  /*1aab0*/  LDL R15, [R1+0x948] ;  /* 0x00094800010f7983 */ /* 0x001ee80000100800 */
[----:B--2---:R0:W-:Y:S04]  /*1aac0*/  STL [R1+0x60], R14 ;  /* 0x0000600e01007387 */ /* 0x0041e80000100800 */
[----:B0-----:R-:W2:Y:S04]  /*1aad0*/  LDL.LU R14, [R1+0x13e0] ;  /* 0x0013e000010e7983 */ /* 0x001ea80000300800 */
[----:B------:R-:W2:Y:S04]  /*1aae0*/  LDL R4, [R1+0xa44] ;  /* 0x000a440001047983 */ /* 0x000ea80000100800 */
[----:B------:R-:W2:Y:S01]  /*1aaf0*/  LDL R5, [R1+0xa48] ;  /* 0x000a480001057983 */ /* 0x000ea20000100800 */
[----:B----4-:R-:W-:-:S02]  /*1ab00*/  PRMT R7, RZ, 0x7610, R7 ;  /* 0x00007610ff077816 */ /* 0x010fc40000000007 */
[----:B--2---:R-:W-:-:S04]  /*1ab10*/  @!P0 LOP3.LUT R5, R5, R4, RZ, 0x3c, !PT ;  /* 0x0000000405058212 */ /* 0x004fc800078e3cff */
[----:B------:R-:W-:-:S04]  /*1ab20*/  @!P0 LOP3.LUT R4, R5, R4, RZ, 0x3c, !PT ;  /* 0x0000000405048212 */ /* 0x000fc800078e3cff */
[----:B------:R-:W-:-:S05]  /*1ab30*/  @!P0 LOP3.LUT R5, R5, R4, RZ, 0x3c, !PT ;  /* 0x0000000405058212 */ /* 0x000fca00078e3cff */
[----:B------:R-:W2:Y:S04]  /*1ab40*/  @!P0 LDG.E.U16 R7, [R4.64] ;  /* 0x0000000a04078981 */ /* 0x000ea8000c1e1500 */
[----:B--2---:R0:W-:Y:S04]  /*1ab50*/  STL [R1+0x5c], R7 ;  /* 0x00005c0701007387 */ /* 0x0041e80000100800 */
[----:B0-----:R-:W2:Y:S04]  /*1ab60*/  LDL.LU R7, [R1+0x13dc] ;  /* 0x0013dc0001077983 */ /* 0x001ea80000300800 */
[----:B------:R-:W4:Y:S04]  /*1ab70*/  LDL R4, [R1+0xa04] ;  /* 0x000a040001047983 */ /* 0x000f280000100800 */
[----:B------:R-:W4:Y:S01]  /*1ab80*/  LDL R5, [R1+0xa08] ;  /* 0x000a080001057983 */ /* 0x000f220000100800 */
[----:B------:R-:W-:-:S02]  /*1ab90*/  PRMT R11, RZ, 0x7610, R11 ;  /* 0x00007610ff0b7816 */ /* 0x000fc4000000000b */
        /* <DEDUP_REMOVED lines=21> */
[----:B------:R-:W2:Y:S01]  /*1acf0*/  @!P0 LDG.E.U16 R6, [R4.64] ;  /* 0x0000000a04068981 */ /* 0x000ea2000c1e1500 */
[----:B------:R-:W-:-:S03]  /*1ad00*/  PRMT R14, RZ, 0x7610, R14 ;  /* 0x00007610ff0e7816 */ /* 0x000fc6000000000e */
[----:B--2---:R0:W-:Y:S04]  /*1ad10*/  STL [R1+0x50], R6 ;  /* 0x0000500601007387 */ /* 0x0041e80000100800 */
[----:B0-----:R-:W2:Y:S04]  /*1ad20*/  LDL.LU R6, [R1+0x13d0] ;  /* 0x0013d00001067983 */ /* 0x001ea80000300800 */
[----:B------:R-:W2:Y:S01]  /*1ad30*/  LDL R5, [R1+0x944] ;  /* 0x0009440001057983 */ /* 0x000ea20000100800 */
[----:B---3--:R-:W-:Y:S01]  /*1ad40*/  @!P0 IMAD.MOV.U32 R4, RZ, RZ, R15 ;  /* 0x000000ffff048224 */ /* 0x008fe200078e000f */
[----:B------:R-:W-:-:S02]  /*1ad50*/  PRMT R10, RZ, 0x7610, R10 ;  /* 0x00007610ff0a7816 */ /* 0x000fc4000000000a */
[----:B------:R-:W3:Y:S04]  /*1ad60*/  LDL R15, [R1+0x7c4] ;  /* 0x0007c400010f7983 */ /* 0x000ee80000100800 */
[----:B--2---:R0:W2:Y:S04]  /*1ad70*/  @!P0 LDG.E.U16 R14, [R4.64] ;  /* 0x0000000a040e8981 */ /* 0x0040a8000c1e1500 */
[----:B0-----:R-:W2:Y:S04]  /*1ad80*/  LDL R4, [R1+0x904] ;  /* 0x0009040001047983 */ /* 0x001ea80000100800 */
[----:B------:R-:W2:Y:S02]  /*1ad90*/  LDL R5, [R1+0x908] ;  /* 0x0009080001057983 */ /* 0x000ea40000100800 */
        /* <DEDUP_REMOVED lines=41> */
[----:B------:R3:W2:Y:S01]  /*1b030*/  @!P0 LDG.E.U16 R29, [R4.64] ;  /* 0x0000000a041d8981 */ /* 0x0006a2000c1e1500 */
[----:B------:R-:W-:Y:S01]  /*1b040*/  PRMT R7, RZ, 0x7610, R7 ;  /* 0x00007610ff077816 */ /* 0x000fe20000000007 */
[----:B---3--:R-:W-:Y:S02]  /*1b050*/  @!P0 IMAD.MOV.U32 R4, RZ, RZ, R14 ;  /* 0x000000ffff048224 */ /* 0x008fe400078e000e */
[----:B------:R-:W-:-:S05]  /*1b060*/  @!P0 IMAD.MOV.U32 R5, RZ, RZ, R15 ;  /* 0x000000ffff058224 */ /* 0x000fca00078e000f */
[----:B------:R0:W3:Y:S04]  /*1b070*/  @!P0 LDG.E.U16 R7, [R4.64] ;  /* 0x0000000a04078981 */ /* 0x0000e8000c1e1500 */
[----:B--2---:R1:W-:Y:S04]  /*1b080*/  STL [R1+0x38], R29 ;  /* 0x0000381d01007387 */ /* 0x0043e80000100800 */
[----:B-1----:R-:W2:Y:S04]  /*1b090*/  LDL.LU R29, [R1+0x13bc] ;  /* 0x0013bc00011d7983 */ /* 0x002ea80000300800 */
[----:B0-----:R-:W2:Y:S04]  /*1b0a0*/  LDL R4, [R1+0x784] ;  /* 0x0007840001047983 */ /* 0x001ea80000100800 */
[----:B------:R-:W2:Y:S01]  /*1b0b0*/  LDL R5, [R1+0x788] ;  /* 0x0007880001057983 */ /* 0x000ea20000100800 */
[----:B------:R-:W-:-:S03]  /*1b0c0*/  PRMT R28, RZ, 0x7610, R28 ;  /* 0x00007610ff1c7816 */ /* 0x000fc6000000001c */
[----:B------:R-:W3:Y:S04]  /*1b0d0*/  LDL R15, [R1+0x688] ;  /* 0x00068800010f7983 */ /* 0x000ee80000100800 */
[----:B------:R-:W3:Y:S01]  /*1b0e0*/  LDL R14, [R1+0x644] ;  /* 0x00064400010e7983 */ /* 0x000ee20000100800 */
[----:B--2---:R-:W-:-:S04]  /*1b0f0*/  @!P0 LOP3.LUT R5, R5, R4, RZ, 0x3c, !PT ;  /* 0x0000000405058212 */ /* 0x004fc800078e3cff */
[----:B------:R-:W-:-:S04]  /*1b100*/  @!P0 LOP3.LUT R4, R5, R4, RZ, 0x3c, !PT ;  /* 0x0000000405048212 */ /* 0x000fc800078e3cff */
[----:B------:R-:W-:-:S05]  /*1b110*/  @!P0 LOP3.LUT R5, R5, R4, RZ, 0x3c, !PT ;  /* 0x0000000405058212 */ /* 0x000fca00078e3cff */
[----:B------:R-:W2:Y:S04]  /*1b120*/  @!P0 LDG.E.U16 R28, [R4.64] ;  /* 0x0000000a041c8981 */ /* 0x000ea8000c1e1500 */
[----:B---3--:R0:W-:Y:S04]  /*1b130*/  STL [R1+0x34], R7 ;  /* 0x0000340701007387 */ /* 0x0081e80000100800 */
        /* <DEDUP_REMOVED lines=9> */
[----:B------:R0:W2:Y:S04]  /*1b1d0*/  @!P0 LDG.E.U16 R11, [R4.64] ;  /* 0x0000000a040b8981 */ /* 0x0000a8000c1e1500 */
[----:B0-----:R-:W4:Y:S04]  /*1b1e0*/  LDL R4, [R1+0x704] ;  /* 0x0007040001047983 */ /* 0x001f280000100800 */
[----:B------:R-:W4:Y:S01]  /*1b1f0*/  LDL R5, [R1+0x708] ;  /* 0x0007080001057983 */ /* 0x000f220000100800 */
[----:B------:R-:W-:Y:S02]  /*1b200*/  PRMT R27, RZ, 0x7610, R27 ;  /* 0x00007610ff1b7816 */ /* 0x000fe4000000001b */
[----:B----4-:R-:W-:-:S04]  /*1b210*/  @!P0 LOP3.LUT R5, R5, R4, RZ, 0x3c, !PT ;  /* 0x0000000405058212 */ /* 0x010fc800078e3cff */
[----:B------:R-:W-:-:S04]  /*1b220*/  @!P0 LOP3.LUT R4, R5, R4, RZ, 0x3c, !PT ;  /* 0x0000000405048212 */ /* 0x000fc800078e3cff */
[----:B------:R-:W-:-:S05]  /*1b230*/  @!P0 LOP3.LUT R5, R5, R4, RZ, 0x3c, !PT ;  /* 0x0000000405058212 */ /* 0x000fca00078e3cff */
[----:B------:R-:W4:Y:S04]  /*1b240*/  @!P0 LDG.E.U16 R27, [R4.64] ;  /* 0x0000000a041b8981 */ /* 0x000f28000c1e1500 */
[----:B--2---:R0:W-:Y:S04]  /*1b250*/  STL [R1+0x2c], R11 ;  /* 0x00002c0b01007387 */ /* 0x0041e80000100800 */
[----:B0-----:R-:W2:Y:S04]  /*1b260*/  LDL R11, [R1+0x608] ;  /* 0x00060800010b7983 */ /* 0x001ea80000100800 */
        /* <DEDUP_REMOVED lines=13> */
[----:B------:R-:W-:Y:S01]  /*1b340*/  @!P0 IMAD.MOV.U32 R4, RZ, RZ, R15 ;  /* 0x000000ffff048224 */ /* 0x000fe200078e000f */
[----:B------:R-:W-:-:S04]  /*1b350*/  PRMT R6, RZ, 0x7610, R6 ;  /* 0x00007610ff067816 */ /* 0x000fc80000000006 */
[----:B--2---:R3:W2:Y:S02]  /*1b360*/  @!P0 LDG.E.U16 R9, [R4.64] ;  /* 0x0000000a04098981 */ /* 0x0046a4000c1e1500 */
[----:B---3--:R-:W-:Y:S02]  /*1b370*/  @!P0 IMAD.MOV.U32 R4, RZ, RZ, R7 ;  /* 0x000000ffff048224 */ /* 0x008fe400078e0007 */
[----:B------:R-:W-:-:S05]  /*1b380*/  @!P0 IMAD.MOV.U32 R5, RZ, RZ, R14 ;  /* 0x000000ffff058224 */ /* 0x000fca00078e000e */
[----:B------:R0:W3:Y:S04]  /*1b390*/  @!P0 LDG.E.U16 R6, [R4.64] ;  /* 0x0000000a04068981 */ /* 0x0000e8000c1e1500 */
[----:B--2---:R1:W-:Y:S04]  /*1b3a0*/  STL [R1+0x20], R9 ;  /* 0x0000200901007387 */ /* 0x0043e80000100800 */
[----:B0-----:R-:W2:Y:S01]  /*1b3b0*/  LDL R5, [R1+0x604] ;  /* 0x0006040001057983 */ /* 0x001ea20000100800 */
[----:B------:R-:W-:Y:S01]  /*1b3c0*/  PRMT R10, RZ, 0x7610, R10 ;  /* 0x00007610ff0a7816 */ /* 0x000fe2000000000a */
[----:B------:R-:W-:-:S02]  /*1b3d0*/  @!P0 IMAD.MOV.U32 R4, RZ, RZ, R11 ;  /* 0x000000ffff048224 */ /* 0x000fc400078e000b */
[----:B------:R-:W4:Y:S04]  /*1b3e0*/  LDL R15, [R1+0x544] ;  /* 0x00054400010f7983 */ /* 0x000f280000100800 */
[----:B-1----:R-:W4:Y:S04]  /*1b3f0*/  LDL R9, [R1+0x588] ;  /* 0x0005880001097983 */ /* 0x002f280000100800 */
[----:B------:R-:W4:Y:S04]  /*1b400*/  LDL R14, [R1+0x548] ;  /* 0x00054800010e7983 */ /* 0x000f280000100800 */
[----:B------:R-:W4:Y:S04]  /*1b410*/  LDL R7, [R1+0x504] ;  /* 0x0005040001077983 */ /* 0x000f280000100800 */
[----:B---3--:R0:W-:Y:S01]  /*1b420*/  STL [R1+0x14], R6 ;  /* 0x0000140601007387 */ /* 0x0081e20000100800 */
[----:B------:R-:W-:-:S03]  /*1b430*/  PRMT R25, RZ, 0x7610, R25 ;  /* 0x00007610ff197816 */ /* 0x000fc60000000019 */
[----:B------:R-:W3:Y:S04]  /*1b440*/  LDL R11, [R1+0x4c4] ;  /* 0x0004c400010b7983 */ /* 0x000ee80000100800 */
[----:B0-----:R-:W3:Y:S04]  /*1b450*/  LDL R6, [R1+0x508] ;  /* 0x0005080001067983 */ /* 0x001ee80000100800 */
        /* <DEDUP_REMOVED lines=11> */
[----:B------:R-:W2:Y:S01]  /*1b510*/  LDL R5, [R1+0x584] ;  /* 0x0005840001057983 */ /* 0x000ea20000100800 */
[----:B------:R-:W-:Y:S01]  /*1b520*/  PRMT R8, RZ, 0x7610, R8 ;  /* 0x00007610ff087816 */ /* 0x000fe20000000008 */
[----:B----4-:R-:W-:Y:S01]  /*1b530*/  @!P0 IMAD.MOV.U32 R4, RZ, RZ, R9 ;  /* 0x000000ffff048224 */ /* 0x010fe200078e0009 */
[----:B------:R-:W-:Y:S01]  /*1b540*/  PRMT R13, RZ, 0x7610, R13 ;  /* 0x00007610ff0d7816 */ /* 0x000fe2000000000d */
[----:B------:R-:W4:Y:S01]  /*1b550*/  LDL R9, [R1+0x484] ;  /* 0x0004840001097983 */ /* 0x000f220000100800 */
[----:B------:R-:W-:-:S03]  /*1b560*/  PRMT R12, RZ, 0x7610, R12 ;  /* 0x00007610ff0c7816 */ /* 0x000fc6000000000c */
[----:B--2---:R0:W2:Y:S02]  /*1b570*/  @!P0 LDG.E.U16 R8, [R4.64] ;  /* 0x0000000a04088981 */ /* 0x0040a4000c1e1500 */
[----:B0-----:R-:W-:Y:S02]  /*1b580*/  @!P0 IMAD.MOV.U32 R4, RZ, RZ, R14 ;  /* 0x000000ffff048224 */ /* 0x001fe400078e000e */
[----:B------:R-:W-:-:S05]  /*1b590*/  @!P0 IMAD.MOV.U32 R5, RZ, RZ, R15 ;  /* 0x000000ffff058224 */ /* 0x000fca00078e000f */
[----:B------:R3:W4:Y:S01]  /*1b5a0*/  @!P0 LDG.E.U16 R13, [R4.64] ;  /* 0x0000000a040d8981 */ /* 0x000722000c1e1500 */
[----:B------:R-:W-:Y:S01]  /*1b5b0*/  PRMT R29, RZ, 0x7610, R29 ;  /* 0x00007610ff1d7816 */ /* 0x000fe2000000001d */
[----:B---3--:R-:W-:Y:S02]  /*1b5c0*/  @!P0 IMAD.MOV.U32 R4, RZ, RZ, R6 ;  /* 0x000000ffff048224 */ /* 0x008fe400078e0006 */
[----:B------:R-:W-:-:S05]  /*1b5d0*/  @!P0 IMAD.MOV.U32 R5, RZ, RZ, R7 ;  /* 0x000000ffff058224 */ /* 0x000fca00078e0007 */
[----:B------:R0:W3:Y:S02]  /*1b5e0*/  @!P0 LDG.E.U16 R12, [R4.64] ;  /* 0x0000000a040c8981 */ /* 0x0000e4000c1e1500 */
[----:B0-----:R-:W-:Y:S02]  /*1b5f0*/  @!P0 IMAD.MOV.U32 R4, RZ, RZ, R10 ;  /* 0x000000ffff048224 */ /* 0x001fe400078e000a */
[----:B------:R-:W-:-:S05]  /*1b600*/  @!P0 IMAD.MOV.U32 R5, RZ, RZ, R11 ;  /* 0x000000ffff058224 */ /* 0x000fca00078e000b */
[----:B------:R4:W3:Y:S04]  /*1b610*/  @!P0 LDG.E.U16 R29, [R4.64] ;  /* 0x0000000a041d8981 */ /* 0x0008e8000c1e1500 */
[----:B--2---:R0:W-:Y:S04]  /*1b620*/  STL [R1+0x8], R8 ;  /* 0x0000080801007387 */ /* 0x0041e80000100800 */
[----:B------:R-:W2:Y:S04]  /*1b630*/  LDL R7, [R1+0x444] ;  /* 0x0004440001077983 */ /* 0x000ea80000100800 */
[----:B------:R-:W2:Y:S04]  /*1b640*/  LDL R6, [R1+0x448] ;  /* 0x0004480001067983 */ /* 0x000ea80000100800 */
[----:B0-----:R-:W2:Y:S04]  /*1b650*/  LDL R8, [R1+0x488] ;  /* 0x0004880001087983 */ /* 0x001ea80000100800 */
[----:B------:R-:W2:Y:S04]  /*1b660*/  LDL R11, [R1+0x404] ;  /* 0x00040400010b7983 */ /* 0x000ea80000100800 */
[----:B------:R-:W2:Y:S01]  /*1b670*/  LDL R10, [R1+0x408] ;  /* 0x00040800010a7983 */ /* 0x000ea20000100800 */
[----:B----4-:R-:W-:Y:S01]  /*1b680*/  @!P0 IMAD.MOV.U32 R5, RZ, RZ, R9 ;  /* 0x000000ffff058224 */ /* 0x010fe200078e0009 */
[----:B------:R-:W-:-:S02]  /*1b690*/  PRMT R28, RZ, 0x7610, R28 ;  /* 0x00007610ff1c7816 */ /* 0x000fc4000000001c */
[----:B---3--:R-:W-:Y:S04]  /*1b6a0*/  STL [R1+0x131c], R29 ;  /* 0x00131c1d01007387 */ /* 0x008fe80000100800 */
[----:B------:R-:W-:Y:S04]  /*1b6b0*/  STL [R1+0x133c], R29 ;  /* 0x00133c1d01007387 */ /* 0x000fe80000100800 */
[----:B------:R-:W3:Y:S01]  /*1b6c0*/  LDL R9, [R1+0x3c4] ;  /* 0x0003c40001097983 */ /* 0x000ee20000100800 */
[----:B--2---:R-:W-:-:S03]  /*1b6d0*/  @!P0 IMAD.MOV.U32 R4, RZ, RZ, R8 ;  /* 0x000000ffff048224 */ /* 0x004fc600078e0008 */
[----:B------:R-:W2:Y:S04]  /*1b6e0*/  LDL R8, [R1+0x3c8] ;  /* 0x0003c80001087983 */ /* 0x000ea80000100800 */
[----:B------:R0:W4:Y:S01]  /*1b6f0*/  @!P0 LDG.E.U16 R28, [R4.64] ;  /* 0x0000000a041c8981 */ /* 0x000122000c1e1500 */
[----:B------:R-:W-:Y:S02]  /*1b700*/  PRMT R27, RZ, 0x7610, R27 ;  /* 0x00007610ff1b7816 */ /* 0x000fe4000000001b */
[----:B------:R-:W-:Y:S01]  /*1b710*/  PRMT R26, RZ, 0x7610, R26 ;  /* 0x00007610ff1a7816 */ /* 0x000fe2000000001a */
[----:B0-----:R-:W-:Y:S02]  /*1b720*/  @!P0 IMAD.MOV.U32 R4, RZ, RZ, R6 ;  /* 0x000000ffff048224 */ /* 0x001fe400078e0006 */
[----:B------:R-:W-:-:S05]  /*1b730*/  @!P0 IMAD.MOV.U32 R5, RZ, RZ, R7 ;  /* 0x000000ffff058224 */ /* 0x000fca00078e0007 */
[----:B------:R0:W4:Y:S01]  /*1b740*/  @!P0 LDG.E.U16 R27, [R4.64] ;  /* 0x0000000a041b8981 */ /* 0x000122000c1e1500 */
[----:B------:R-:W-:Y:S01]  /*1b750*/  PRMT R25, RZ, 0x7610, R25 ;  /* 0x00007610ff197816 */ /* 0x000fe20000000019 */
[----:B0-----:R-:W-:Y:S02]  /*1b760*/  @!P0 IMAD.MOV.U32 R4, RZ, RZ, R10 ;  /* 0x000000ffff048224 */ /* 0x001fe400078e000a */
[----:B------:R-:W-:-:S05]  /*1b770*/  @!P0 IMAD.MOV.U32 R5, RZ, RZ, R11 ;  /* 0x000000ffff058224 */ /* 0x000fca00078e000b */
[----:B------:R3:W4:Y:S02]  /*1b780*/  @!P0 LDG.E.U16 R26, [R4.64] ;  /* 0x0000000a041a8981 */ /* 0x000724000c1e1500 */
[----:B---3--:R-:W-:Y:S02]  /*1b790*/  @!P0 IMAD.MOV.U32 R5, RZ, RZ, R9 ;  /* 0x000000ffff058224 */ /* 0x008fe400078e0009 */
[----:B--2---:R-:W-:-:S05]  /*1b7a0*/  @!P0 IMAD.MOV.U32 R4, RZ, RZ, R8 ;  /* 0x000000ffff048224 */ /* 0x004fca00078e0008 */
[----:B------:R0:W2:Y:S04]  /*1b7b0*/  @!P0 LDG.E.U16 R25, [R4.64] ;  /* 0x0000000a04198981 */ /* 0x0000a8000c1e1500 */
[----:B----4-:R-:W-:Y:S04]  /*1b7c0*/  STL [R1+0x1320], R28 ;  /* 0x0013201c01007387 */ /* 0x010fe80000100800 */
[----:B------:R-:W-:Y:S04]  /*1b7d0*/  STL [R1+0x1340], R28 ;  /* 0x0013401c01007387 */ /* 0x000fe80000100800 */
[----:B------:R-:W3:Y:S04]  /*1b7e0*/  LDL R7, [R1+0x384] ;  /* 0x0003840001077983 */ /* 0x000ee80000100800 */
[----:B------:R-:W3:Y:S04]  /*1b7f0*/  LDL R6, [R1+0x388] ;  /* 0x0003880001067983 */ /* 0x000ee80000100800 */
[----:B------:R-:W-:Y:S04]  /*1b800*/  STL [R1+0x1324], R27 ;  /* 0x0013241b01007387 */ /* 0x000fe80000100800 */
[----:B------:R-:W4:Y:S04]  /*1b810*/  LDL R11, [R1+0x27c] ;  /* 0x00027c00010b7983 */ /* 0x000f280000100800 */
[----:B------:R-:W4:Y:S01]  /*1b820*/  LDL R10, [R1+0x348] ;  /* 0x00034800010a7983 */ /* 0x000f220000100800 */
[----:B0-----:R-:W-:-:S03]  /*1b830*/  PRMT R4, RZ, 0x7610, R4 ;  /* 0x00007610ff047816 */ /* 0x001fc60000000004 */
[----:B------:R-:W-:Y:S04]  /*1b840*/  STL [R1+0x1328], R26 ;  /* 0x0013281a01007387 */ /* 0x000fe80000100800 */
[----:B------:R0:W-:Y:S04]  /*1b850*/  STL [R1+0x4], R13 ;  /* 0x0000040d01007387 */ /* 0x0001e80000100800 */
[----:B------:R-:W-:Y:S04]  /*1b860*/  STL [R1+0x1348], R26 ;  /* 0x0013481a01007387 */ /* 0x000fe80000100800 */
[----:B------:R-:W4:Y:S04]  /*1b870*/  LDL R9, [R1+0xafc] ;  /* 0x000afc0001097983 */ /* 0x000f280000100800 */
[----:B------:R-:W4:Y:S04]  /*1b880*/  LDL R8, [R1+0xb00] ;  /* 0x000b000001087983 */ /* 0x000f280000100800 */
[----:B------:R1:W-:Y:S04]  /*1b890*/  STL [R1], R12 ;  /* 0x0000000c01007387 */ /* 0x0003e80000100800 */
[----:B--2---:R-:W-:Y:S04]  /*1b8a0*/  STL [R1+0x132c], R25 ;  /* 0x00132c1901007387 */ /* 0x004fe80000100800 */
[----:B------:R-:W2:Y:S04]  /*1b8b0*/  LDL R15, [R1+0xabc] ;  /* 0x000abc00010f7983 */ /* 0x000ea80000100800 */
[----:B------:R-:W2:Y:S04]  /*1b8c0*/  LDL R14, [R1+0xac0] ;  /* 0x000ac000010e7983 */ /* 0x000ea80000100800 */
[----:B---3--:R4:W3:Y:S01]  /*1b8d0*/  @!P0 LDG.E.U16 R4, [R6.64] ;  /* 0x0000000a06048981 */ /* 0x0088e2000c1e1500 */
[----:B------:R-:W-:Y:S01]  /*1b8e0*/  PRMT R5, RZ, 0x7610, R5 ;  /* 0x00007610ff057816 */ /* 0x000fe20000000005 */
[----:B----4-:R-:W-:-:S02]  /*1b8f0*/  @!P0 IMAD.MOV.U32 R7, RZ, RZ, R11 ;  /* 0x000000ffff078224 */ /* 0x010fc400078e000b */
[----:B------:R-:W-:-:S05]  /*1b900*/  @!P0 IMAD.MOV.U32 R6, RZ, RZ, R10 ;  /* 0x000000ffff068224 */ /* 0x000fca00078e000a */
[----:B------:R4:W3:Y:S02]  /*1b910*/  @!P0 LDG.E.U16 R5, [R6.64] ;  /* 0x0000000a06058981 */ /* 0x0008e4000c1e1500 */
[----:B----4-:R-:W-:Y:S02]  /*1b920*/  PRMT R6, RZ, 0x7610, R6 ;  /* 0x00007610ff067816 */ /* 0x010fe40000000006 */
[----:B------:R-:W-:-:S04]  /*1b930*/  PRMT R7, RZ, 0x7610, R7 ;  /* 0x00007610ff077816 */ /* 0x000fc80000000007 */
[----:B------:R2:W2:Y:S02]  /*1b940*/  @!P0 LDG.E.U16 R6, [R8.64] ;  /* 0x0000000a08068981 */ /* 0x0004a4000c1e1500 */
[----:B--2---:R-:W-:Y:S02]  /*1b950*/  @!P0 IMAD.MOV.U32 R9, RZ, RZ, R15 ;  /* 0x000000ffff098224 */ /* 0x004fe400078e000f */
[----:B------:R-:W-:-:S05]  /*1b960*/  @!P0 IMAD.MOV.U32 R8, RZ, RZ, R14 ;  /* 0x000000ffff088224 */ /* 0x000fca00078e000e */
[----:B------:R2:W4:Y:S04]  /*1b970*/  @!P0 LDG.E.U16 R7, [R8.64] ;  /* 0x0000000a08078981 */ /* 0x000528000c1e1500 */
[----:B---3--:R-:W-:Y:S04]  /*1b980*/  STL [R1+0x1330], R4 ;  /* 0x0013300401007387 */ /* 0x008fe80000100800 */
[----:B------:R-:W-:Y:S04]  /*1b990*/  STL [R1+0x134c], R4 ;  /* 0x00134c0401007387 */ /* 0x000fe80000100800 */
[----:B------:R-:W3:Y:S04]  /*1b9a0*/  LDL R11, [R1+0xa7c] ;  /* 0x000a7c00010b7983 */ /* 0x000ee80000100800 */
[----:B------:R-:W3:Y:S01]  /*1b9b0*/  LDL R10, [R1+0xa80] ;  /* 0x000a8000010a7983 */ /* 0x000ee20000100800 */
[----:B--2---:R-:W-:-:S03]  /*1b9c0*/  PRMT R8, RZ, 0x7610, R8 ;  /* 0x00007610ff087816 */ /* 0x004fc60000000008 */
[----:B------:R-:W-:Y:S04]  /*1b9d0*/  STL [R1+0x1318], R5 ;  /* 0x0013180501007387 */ /* 0x000fe80000100800 */
[----:B------:R-:W-:Y:S04]  /*1b9e0*/  STL [R1+0x1334], R5 ;  /* 0x0013340501007387 */ /* 0x000fe80000100800 */
[----:B------:R-:W-:Y:S04]  /*1b9f0*/  STL [R1+0x1344], R5 ;  /* 0x0013440501007387 */ /* 0x000fe80000100800 */
[----:B0-----:R-:W2:Y:S04]  /*1ba00*/  LDL R13, [R1+0x9fc] ;  /* 0x0009fc00010d7983 */ /* 0x001ea80000100800 */
[----:B-1----:R-:W2:Y:S04]  /*1ba10*/  LDL R12, [R1+0xa00] ;  /* 0x000a0000010c7983 */ /* 0x002ea80000100800 */
[----:B------:R-:W-:Y:S04]  /*1ba20*/  STL [R1+0x1338], R6 ;  /* 0x0013380601007387 */ /* 0x000fe80000100800 */
[----:B------:R-:W2:Y:S04]  /*1ba30*/  LDL R15, [R1+0x97c] ;  /* 0x00097c00010f7983 */ /* 0x000ea80000100800 */
[----:B------:R-:W2:Y:S04]  /*1ba40*/  LDL R14, [R1+0x980] ;  /* 0x00098000010e7983 */ /* 0x000ea80000100800 */
[----:B----4-:R-:W-:Y:S04]  /*1ba50*/  STL [R1+0x1350], R7 ;  /* 0x0013500701007387 */ /* 0x010fe80000100800 */
[----:B------:R-:W-:Y:S04]  /*1ba60*/  STL [R1+0x1354], R7 ;  /* 0x0013540701007387 */ /* 0x000fe80000100800 */
[----:B---3--:R0:W3:Y:S04]  /*1ba70*/  @!P0 LDG.E.U16 R8, [R10.64] ;  /* 0x0000000a0a088981 */ /* 0x0080e8000c1e1500 */
[----:B0-----:R-:W4:Y:S04]  /*1ba80*/  LDL R10, [R1+0xa3c] ;  /* 0x000a3c00010a7983 */ /* 0x001f280000100800 */
[----:B------:R-:W4:Y:S01]  /*1ba90*/  LDL R11, [R1+0xa40] ;  /* 0x000a4000010b7983 */ /* 0x000f220000100800 */
[----:B------:R-:W-:-:S02]  /*1baa0*/  PRMT R9, RZ, 0x7610, R9 ;  /* 0x00007610ff097816 */ /* 0x000fc40000000009 */
[----:B----4-:R-:W-:-:S04]  /*1bab0*/  @!P0 LOP3.LUT R11, R11, R10, RZ, 0x3c, !PT ;  /* 0x0000000a0b0b8212 */ /* 0x010fc800078e3cff */
[----:B------:R-:W-:-:S04]  /*1bac0*/  @!P0 LOP3.LUT R10, R11, R10, RZ, 0x3c, !PT ;  /* 0x0000000a0b0a8212 */ /* 0x000fc800078e3cff */
[----:B------:R-:W-:-:S05]  /*1bad0*/  @!P0 LOP3.LUT R11, R11, R10, RZ, 0x3c, !PT ;  /* 0x0000000a0b0b8212 */ /* 0x000fca00078e3cff */
[----:B------:R0:W4:Y:S04]  /*1bae0*/  @!P0 LDG.E.U16 R9, [R10.64] ;  /* 0x0000000a0a098981 */ /* 0x000128000c1e1500 */
[----:B---3--:R-:W-:Y:S01]  /*1baf0*/  STL [R1+0x1358], R8 ;  /* 0x0013580801007387 */ /* 0x008fe20000100800 */
[----:B0-----:R-:W-:-:S06]  /*1bb00*/  PRMT R10, RZ, 0x7610, R10 ;  /* 0x00007610ff0a7816 */ /* 0x001fcc000000000a */
[----:B--2---:R0:W2:Y:S04]  /*1bb10*/  @!P0 LDG.E.U16 R10, [R12.64] ;  /* 0x0000000a0c0a8981 */ /* 0x0040a8000c1e1500 */
[----:B0-----:R-:W3:Y:S04]  /*1bb20*/  LDL R12, [R1+0x9bc] ;  /* 0x0009bc00010c7983 */ /* 0x001ee80000100800 */
[----:B------:R-:W3:Y:S01]  /*1bb30*/  LDL R13, [R1+0x9c0] ;  /* 0x0009c000010d7983 */ /* 0x000ee20000100800 */
[----:B------:R-:W-:Y:S02]  /*1bb40*/  PRMT R11, RZ, 0x7610, R11 ;  /* 0x00007610ff0b7816 */ /* 0x000fe4000000000b */
[----:B---3--:R-:W-:-:S04]  /*1bb50*/  @!P0 LOP3.LUT R13, R13, R12, RZ, 0x3c, !PT ;  /* 0x0000000c0d0d8212 */ /* 0x008fc800078e3cff */
[----:B------:R-:W-:-:S04]  /*1bb60*/  @!P0 LOP3.LUT R12, R13, R12, RZ, 0x3c, !PT ;  /* 0x0000000c0d0c8212 */ /* 0x000fc800078e3cff */
[----:B------:R-:W-:-:S05]  /*1bb70*/  @!P0 LOP3.LUT R13, R13, R12, RZ, 0x3c, !PT ;  /* 0x0000000c0d0d8212 */ /* 0x000fca00078e3cff */
[----:B------:R0:W3:Y:S04]  /*1bb80*/  @!P0 LDG.E.U16 R11, [R12.64] ;  /* 0x0000000a0c0b8981 */ /* 0x0000e8000c1e1500 */
[----:B--2---:R-:W-:Y:S01]  /*1bb90*/  STL [R1+0x1314], R10 ;  /* 0x0013140a01007387 */ /* 0x004fe20000100800 */
[----:B0-----:R-:W-:-:S06]  /*1bba0*/  PRMT R13, RZ, 0x7610, R13 ;  /* 0x00007610ff0d7816 */ /* 0x001fcc000000000d */
[----:B------:R0:W2:Y:S04]  /*1bbb0*/  @!P0 LDG.E.U16 R13, [R14.64] ;  /* 0x0000000a0e0d8981 */ /* 0x0000a8000c1e1500 */
[----:B0-----:R-:W2:Y:S04]  /*1bbc0*/  LDL R14, [R1+0x93c] ;  /* 0x00093c00010e7983 */ /* 0x001ea80000100800 */
[----:B------:R-:W2:Y:S01]  /*1bbd0*/  LDL R15, [R1+0x940] ;  /* 0x00094000010f7983 */ /* 0x000ea20000100800 */
[----:B------:R-:W-:Y:S02]  /*1bbe0*/  PRMT R12, RZ, 0x7610, R12 ;  /* 0x00007610ff0c7816 */ /* 0x000fe4000000000c */
        /* <DEDUP_REMOVED lines=13> */
[----:B------:R-:W3:Y:S04]  /*1bcc0*/  LDL R14, [R1+0x8bc] ;  /* 0x0008bc00010e7983 */ /* 0x000ee80000100800 */
[----:B------:R-:W3:Y:S01]  /*1bcd0*/  LDL R15, [R1+0x8c0] ;  /* 0x0008c000010f7983 */ /* 0x000ee20000100800 */
[----:B--2---:R-:W-:-:S02]  /*1bce0*/  PRMT R0, RZ, 0x7610, R0 ;  /* 0x00007610ff007816 */ /* 0x004fc40000000000 */
[----:B---3--:R-:W-:-:S04]  /*1bcf0*/  @!P0 LOP3.LUT R15, R15, R14, RZ, 0x3c, !PT ;  /* 0x0000000e0f0f8212 */ /* 0x008fc800078e3cff */
        /* <DEDUP_REMOVED lines=70> */
[----:B------:R-:W-:-:S02]  /*1c160*/  PRMT R25, RZ, 0x7610, R25 ;  /* 0x00007610ff197816 */ /* 0x000fc40000000019 */
[----:B---3--:R-:W-:-:S04]  /*1c170*/  @!P0 LOP3.LUT R15, R15, R14, RZ, 0x3c, !PT ;  /* 0x0000000e0f0f8212 */ /* 0x008fc800078e3cff */
[----:B------:R-:W-:-:S04]  /*1c180*/  @!P0 LOP3.LUT R14, R15, R14, RZ, 0x3c, !PT ;  /* 0x0000000e0f0e8212 */ /* 0x000fc800078e3cff */
[----:B------:R-:W-:-:S05]  /*1c190*/  @!P0 LOP3.LUT R15, R15, R14, RZ, 0x3c, !PT ;  /* 0x0000000e0f0f8212 */ /* 0x000fca00078e3cff */
[----:B------:R0:W3:Y:S04]  /*1c1a0*/  @!P0 LDG.E.U16 R25, [R14.64] ;  /* 0x0000000a0e198981 */ /* 0x0000e8000c1e1500 */
[----:B0-----:R-:W3:Y:S04]  /*1c1b0*/  LDL R14, [R1+0x67c] ;  /* 0x00067c00010e7983 */ /* 0x001ee80000100800 */
[----:B------:R-:W3:Y:S01]  /*1c1c0*/  LDL R15, [R1+0x680] ;  /* 0x00068000010f7983 */ /* 0x000ee20000100800 */
[----:B--2---:R-:W-:Y:S02]  /*1c1d0*/  PRMT R0, RZ, 0x7610, R0 ;  /* 0x00007610ff007816 */ /* 0x004fe40000000000 */
[----:B---3--:R-:W-:-:S04]  /*1c1e0*/  @!P0 LOP3.LUT R15, R15, R14, RZ, 0x3c, !PT ;  /* 0x0000000e0f0f8212 */ /* 0x008fc800078e3cff */
[----:B------:R-:W-:-:S04]  /*1c1f0*/  @!P0 LOP3.LUT R14, R15, R14, RZ, 0x3c, !PT ;  /* 0x0000000e0f0e8212 */ /* 0x000fc800078e3cff */
[----:B------:R-:W-:-:S05]  /*1c200*/  @!P0 LOP3.LUT R15, R15, R14, RZ, 0x3c, !PT ;  /* 0x0000000e0f0f8212 */ /* 0x000fca00078e3cff */
[----:B------:R-:W2:Y:S04]  /*1c210*/  @!P0 LDG.E.U16 R0, [R14.64] ;  /* 0x0000000a0e008981 */ /* 0x000ea8000c1e1500 */
[----:B------:R0:W-:Y:S04]  /*1c220*/  STL [R1+0xd0], R25 ;  /* 0x0000d01901007387 */ /* 0x0001e80000100800 */
[----:B0-----:R-:W3:Y:S04]  /*1c230*/  LDL R25, [R1+0x540] ;  /* 0x0005400001197983 */ /* 0x001ee80000100800 */
        /* <DEDUP_REMOVED lines=35> */
[----:B------:R-:W2:Y:S01]  /*1c470*/  @!P0 LDG.E.U16 R0, [R14.64] ;  /* 0x0000000a0e008981 */ /* 0x000ea2000c1e1500 */
[----:B------:R-:W-:-:S03]  /*1c480*/  PRMT R7, RZ, 0x7610, R7 ;  /* 0x00007610ff077816 */ /* 0x000fc60000000007 */
[----:B--2---:R0:W-:Y:S04]  /*1c490*/  STL [R1+0xec], R0 ;  /* 0x0000ec0001007387 */ /* 0x0041e80000100800 */
[----:B0-----:R-:W2:Y:S04]  /*1c4a0*/  LDL.LU R0, [R1+0x1374] ;  /* 0x0013740001007983 */ /* 0x001ea80000300800 */
[----:B------:R-:W3:Y:S01]  /*1c4b0*/  LDL R15, [R1+0x53c] ;  /* 0x00053c00010f7983 */ /* 0x000ee20000100800 */
[----:B------:R-:W-:-:S03]  /*1c4c0*/  @!P0 IMAD.MOV.U32 R14, RZ, RZ, R25 ;  /* 0x000000ffff0e8224 */ /* 0x000fc600078e0019 */
[----:B------:R-:W2:Y:S04]  /*1c4d0*/  LDL R25, [R1+0x3bc] ;  /* 0x0003bc0001197983 */ /* 0x000ea80000100800 */
[----:B---3--:R0:W3:Y:S04]  /*1c4e0*/  @!P0 LDG.E.U16 R7, [R14.64] ;  /* 0x0000000a0e078981 */ /* 0x0080e8000c1e1500 */
[----:B0-----:R-:W3:Y:S04]  /*1c4f0*/  LDL R14, [R1+0x4fc] ;  /* 0x0004fc00010e7983 */ /* 0x001ee80000100800 */
[----:B------:R-:W3:Y:S01]  /*1c500*/  LDL R15, [R1+0x500] ;  /* 0x00050000010f7983 */ /* 0x000ee20000100800 */
[----:B--2---:R-:W-:-:S02]  /*1c510*/  PRMT R0, RZ, 0x7610, R0 ;  /* 0x00007610ff007816 */ /* 0x004fc40000000000 */
        /* <DEDUP_REMOVED lines=43> */
[----:B0-----:R-:W2:Y:S01]  /*1c7d0*/  LDL.LU R0, [R1+0x1364] ;  /* 0x0013640001007983 */ /* 0x001ea20000300800 */
[----:B------:R-:W-:-:S02]  /*1c7e0*/  @!P0 IMAD.MOV.U32 R14, RZ, RZ, R7 ;  /* 0x000000ffff0e8224 */ /* 0x000fc400078e0007 */
[----:B------:R-:W-:Y:S01]  /*1c7f0*/  @!P0 IMAD.MOV.U32 R15, RZ, RZ, R25 ;  /* 0x000000ffff0f8224 */ /* 0x000fe200078e0019 */
[----:B------:R-:W3:Y:S04]  /*1c800*/  LDL R7, [R1+0xab8] ;  /* 0x000ab80001077983 */ /* 0x000ee80000100800 */
[----:B------:R-:W3:Y:S01]  /*1c810*/  LDL R25, [R1+0xab4] ;  /* 0x000ab40001197983 */ /* 0x000ee20000100800 */
[----:B--2---:R-:W-:-:S06]  /*1c820*/  PRMT R0, RZ, 0x7610, R0 ;  /* 0x00007610ff007816 */ /* 0x004fcc0000000000 */
        /* <DEDUP_REMOVED lines=11> */
[----:B------:R-:W2:Y:S04]  /*1c8e0*/  LDL R14, [R1+0x344] ;  /* 0x00034400010e7983 */ /* 0x000ea80000100800 */
[----:B------:R-:W2:Y:S04]  /*1c8f0*/  LDL R15, [R1+0xb20] ;  /* 0x000b2000010f7983 */ /* 0x000ea80000100800 */
[----:B0-----:R-:W0:Y:S02]  /*1c900*/  S2R R0, SR_TID.X ;  /* 0x0000000000007919 */ /* 0x001e240000002100 */
[----:B0-----:R-:W-:-:S05]  /*1c910*/  LOP3.LUT R0, R0, 0x3f, RZ, 0xc0, !PT ;  /* 0x0000003f00007812 */ /* 0x001fca00078ec0ff */
[----:B------:R-:W-:-:S05]  /*1c920*/  IMAD.SHL.U32 R0, R0, 0x2, RZ ;  /* 0x0000000200007824 */ /* 0x000fca00078e00ff */
[----:B------:R0:W-:Y:S02]  /*1c930*/  STS.U16 [R0+0x8000], R16 ;  /* 0x0080001000007388 */ /* 0x0001e40000000400 */
[----:B0-----:R-:W-:Y:S02]  /*1c940*/  PRMT R0, RZ, 0x7610, R0 ;  /* 0x00007610ff007816 */ /* 0x001fe40000000000 */
[----:B--2---:R-:W-:-:S04]  /*1c950*/  @!P0 LOP3.LUT R15, R15, R14, RZ, 0x3c, !PT ;  /* 0x0000000e0f0f8212 */ /* 0x004fc800078e3cff */
[----:B------:R-:W-:-:S04]  /*1c960*/  @!P0 LOP3.LUT R14, R15, R14, RZ, 0x3c, !PT ;  /* 0x0000000e0f0e8212 */ /* 0x000fc800078e3cff */
[----:B------:R-:W-:-:S05]  /*1c970*/  @!P0 LOP3.LUT R15, R15, R14, RZ, 0x3c, !PT ;  /* 0x0000000e0f0f8212 */ /* 0x000fca00078e3cff */
[----:B------:R-:W2:Y:S01]  /*1c980*/  @!P0 LDG.E.U16 R0, [R14.64] ;  /* 0x0000000a0e008981 */ /* 0x000ea2000c1e1500 */
[----:B------:R-:W-:-:S03]  /*1c990*/  PRMT R26, RZ, 0x7610, R26 ;  /* 0x00007610ff1a7816 */ /* 0x000fc6000000001a */
[----:B--2---:R0:W-:Y:S04]  /*1c9a0*/  STL [R1+0x180], R0 ;  /* 0x0001800001007387 */ /* 0x0041e80000100800 */
[----:B------:R-:W2:Y:S04]  /*1c9b0*/  LDL R15, [R1+0xaf4] ;  /* 0x000af400010f7983 */ /* 0x000ea80000100800 */
[----:B0-----:R-:W0:Y:S01]  /*1c9c0*/  S2R R0, SR_TID.X ;  /* 0x0000000000007919 */ /* 0x001e220000002100 */
[----:B------:R-:W-:-:S03]  /*1c9d0*/  @!P0 IMAD.MOV.U32 R14, RZ, RZ, R28 ;  /* 0x000000ffff0e8224 */ /* 0x000fc600078e001c */
[----:B------:R-:W3:Y:S01]  /*1c9e0*/  LDL R28, [R1+0x9f4] ;  /* 0x0009f400011c7983 */ /* 0x000ee20000100800 */
[----:B0-----:R-:W-:-:S05]  /*1c9f0*/  LOP3.LUT R0, R0, 0x3f, RZ, 0xc0, !PT ;  /* 0x0000003f00007812 */ /* 0x001fca00078ec0ff */
[----:B------:R-:W-:-:S05]  /*1ca00*/  IMAD.SHL.U32 R0, R0, 0x2, RZ ;  /* 0x0000000200007824 */ /* 0x000fca00078e00ff */
[----:B------:R-:W-:Y:S04]  /*1ca10*/  STS.U16 [R0+0x8100], R17 ;  /* 0x0081001100007388 */ /* 0x000fe80000000400 */
[----:B------:R0:W-:Y:S02]  /*1ca20*/  STS.U16 [R0+0x8200], R18 ;  /* 0x0082001200007388 */ /* 0x0001e40000000400 */
[----:B0-----:R-:W-:Y:S02]  /*1ca30*/  PRMT R0, RZ, 0x7610, R0 ;  /* 0x00007610ff007816 */ /* 0x001fe40000000000 */
[----:B--2---:R0:W2:Y:S02]  /*1ca40*/  @!P0 LDG.E.U16 R26, [R14.64] ;  /* 0x0000000a0e1a8981 */ /* 0x0040a4000c1e1500 */
[----:B0-----:R-:W-:-:S02]  /*1ca50*/  @!P0 IMAD.MOV.U32 R14, RZ, RZ, R7 ;  /* 0x000000ffff0e8224 */ /* 0x001fc400078e0007 */
[----:B------:R-:W-:-:S05]  /*1ca60*/  @!P0 IMAD.MOV.U32 R15, RZ, RZ, R25 ;  /* 0x000000ffff0f8224 */ /* 0x000fca00078e0019 */
[----:B------:R-:W3:Y:S04]  /*1ca70*/  @!P0 LDG.E.U16 R0, [R14.64] ;  /* 0x0000000a0e008981 */ /* 0x000ee8000c1e1500 */
[----:B--2---:R0:W-:Y:S04]  /*1ca80*/  STL [R1+0x178], R26 ;  /* 0x0001781a01007387 */ /* 0x0041e80000100800 */
[----:B------:R-:W2:Y:S04]  /*1ca90*/  LDL R25, [R1+0x9b4] ;  /* 0x0009b40001197983 */ /* 0x000ea80000100800 */
[----:B------:R-:W2:Y:S04]  /*1caa0*/  LDL R7, [R1+0x9b8] ;  /* 0x0009b80001077983 */ /* 0x000ea80000100800 */
[----:B0-----:R-:W2:Y:S04]  /*1cab0*/  LDL R26, [R1+0x9f8] ;  /* 0x0009f800011a7983 */ /* 0x001ea80000100800 */
[----:B---3--:R0:W-:Y:S04]  /*1cac0*/  STL [R1+0x170], R0 ;  /* 0x0001700001007387 */ /* 0x0081e80000100800 */
[----:B------:R-:W3:Y:S04]  /*1cad0*/  LDL R14, [R1+0xa74] ;  /* 0x000a7400010e7983 */ /* 0x000ee80000100800 */
[----:B------:R-:W3:Y:S04]  /*1cae0*/  LDL R15, [R1+0xa78] ;  /* 0x000a7800010f7983 */ /* 0x000ee80000100800 */
[----:B0-----:R-:W0:Y:S02]  /*1caf0*/  S2R R0, SR_TID.X ;  /* 0x0000000000007919 */ /* 0x001e240000002100 */
[----:B0-----:R-:W-:-:S05]  /*1cb00*/  LOP3.LUT R0, R0, 0x3f, RZ, 0xc0, !PT ;  /* 0x0000003f00007812 */ /* 0x001fca00078ec0ff */
[----:B------:R-:W-:-:S05]  /*1cb10*/  IMAD.SHL.U32 R0, R0, 0x2, RZ ;  /* 0x0000000200007824 */ /* 0x000fca00078e00ff */
[----:B------:R0:W-:Y:S02]  /*1cb20*/  STS.U16 [R0+0x8300], R3 ;  /* 0x0083000300007388 */ /* 0x0001e40000000400 */
[----:B0-----:R-:W-:Y:S02]  /*1cb30*/  PRMT R0, RZ, 0x7610, R0 ;  /* 0x00007610ff007816 */ /* 0x001fe40000000000 */
[----:B------:R-:W2:Y:S01]  /*1cb40*/  LDL R3, [R1+0xa38] ;  /* 0x000a380001037983 */ /* 0x000ea20000100800 */
[----:B---3--:R-:W-:-:S04]  /*1cb50*/  @!P0 LOP3.LUT R15, R15, R14, RZ, 0x3c, !PT ;  /* 0x0000000e0f0f8212 */ /* 0x008fc800078e3cff */
[----:B------:R-:W-:-:S04]  /*1cb60*/  @!P0 LOP3.LUT R14, R15, R14, RZ, 0x3c, !PT ;  /* 0x0000000e0f0e8212 */ /* 0x000fc800078e3cff */
[----:B------:R-:W-:-:S05]  /*1cb70*/  @!P0 LOP3.LUT R15, R15, R14, RZ, 0x3c, !PT ;  /* 0x0000000e0f0f8212 */ /* 0x000fca00078e3cff */
[----:B------:R-:W3:Y:S04]  /*1cb80*/  @!P0 LDG.E.U16 R0, [R14.64] ;  /* 0x0000000a0e008981 */ /* 0x000ee8000c1e1500 */
[----:B---3--:R0:W-:Y:S04]  /*1cb90*/  STL [R1+0x168], R0 ;  /* 0x0001680001007387 */ /* 0x0081e80000100800 */
[----:B0-----:R-:W0:Y:S02]  /*1cba0*/  S2R R0, SR_TID.X ;  /* 0x0000000000007919 */ /* 0x001e240000002100 */
[----:B0-----:R-:W-:-:S05]  /*1cbb0*/  LOP3.LUT R0, R0, 0x3f, RZ, 0xc0, !PT ;  /* 0x0000003f00007812 */ /* 0x001fca00078ec0ff */
[----:B------:R-:W-:-:S05]  /*1cbc0*/  IMAD.SHL.U32 R0, R0, 0x2, RZ ;  /* 0x0000000200007824 */ /* 0x000fca00078e00ff */
[----:B------:R0:W-:Y:S04]  /*1cbd0*/  STS.U16 [R0+0x8400], R2 ;  /* 0x0084000200007388 */ /* 0x0001e80000000400 */
[----:B0-----:R-:W2:Y:S01]  /*1cbe0*/  LDL R2, [R1+0xa34] ;  /* 0x000a340001027983 */ /* 0x001ea20000100800 */
[----:B------:R-:W-:Y:S02]  /*1cbf0*/  PRMT R0, RZ, 0x7610, R0 ;  /* 0x00007610ff007816 */ /* 0x000fe40000000000 */
[----:B--2---:R-:W-:-:S04]  /*1cc00*/  @!P0 LOP3.LUT R3, R3, R2, RZ, 0x3c, !PT ;  /* 0x0000000203038212 */ /* 0x004fc800078e3cff */
[----:B------:R-:W-:-:S04]  /*1cc10*/  @!P0 LOP3.LUT R2, R3, R2, RZ, 0x3c, !PT ;  /* 0x0000000203028212 */ /* 0x000fc800078e3cff */
[----:B------:R-:W-:-:S05]  /*1cc20*/  @!P0 LOP3.LUT R3, R3, R2, RZ, 0x3c, !PT ;  /* 0x0000000203038212 */ /* 0x000fca00078e3cff */
[----:B------:R0:W2:Y:S01]  /*1cc30*/  @!P0 LDG.E.U16 R0, [R2.64] ;  /* 0x0000000a02008981 */ /* 0x0000a2000c1e1500 */
[----:B------:R-:W-:Y:S02]  /*1cc40*/  PRMT R27, RZ, 0x7610, R27 ;  /* 0x00007610ff1b7816 */ /* 0x000fe4000000001b */
[----:B------:R-:W-:Y:S01]  /*1cc50*/  PRMT R4, RZ, 0x7610, R4 ;  /* 0x00007610ff047816 */ /* 0x000fe20000000004 */
[----:B0-----:R-:W-:Y:S02]  /*1cc60*/  @!P0 IMAD.MOV.U32 R2, RZ, RZ, R26 ;  /* 0x000000ffff028224 */ /* 0x001fe400078e001a */
[----:B------:R-:W-:-:S05]  /*1cc70*/  @!P0 IMAD.MOV.U32 R3, RZ, RZ, R28 ;  /* 0x000000ffff038224 */ /* 0x000fca00078e001c */
[----:B------:R0:W3:Y:S02]  /*1cc80*/  @!P0 LDG.E.U16 R27, [R2.64] ;  /* 0x0000000a021b8981 */ /* 0x0000e4000c1e1500 */
[----:B0-----:R-:W-:Y:S02]  /*1cc90*/  @!P0 IMAD.MOV.U32 R2, RZ, RZ, R7 ;  /* 0x000000ffff028224 */ /* 0x001fe400078e0007 */
[----:B------:R-:W-:-:S05]  /*1cca0*/  @!P0 IMAD.MOV.U32 R3, RZ, RZ, R25 ;  /* 0x000000ffff038224 */ /* 0x000fca00078e0019 */
[----:B------:R0:W4:Y:S04]  /*1ccb0*/  @!P0 LDG.E.U16 R4, [R2.64] ;  /* 0x0000000a02048981 */ /* 0x000128000c1e1500 */
[----:B--2---:R-:W-:Y:S04]  /*1ccc0*/  STL [R1+0x160], R0 ;  /* 0x0001600001007387 */ /* 0x004fe80000100800 */
[----:B------:R-:W2:Y:S04]  /*1ccd0*/  LDL.LU R26, [R1+0x1c] ;  /* 0x00001c00011a7983 */ /* 0x000ea80000300800 */
[----:B0-----:R-:W2:Y:S04]  /*1cce0*/  LDL R2, [R1+0x974] ;  /* 0x0009740001027983 */ /* 0x001ea80000100800 */
[----:B------:R-:W2:Y:S04]  /*1ccf0*/  LDL R3, [R1+0x978] ;  /* 0x0009780001037983 */ /* 0x000ea80000100800 */
[----:B------:R-:W0:Y:S01]  /*1cd00*/  S2R R28, SR_TID.X ;  /* 0x00000000001c7919 */ /* 0x000e220000002100 */
[----:B------:R-:W-:-:S03]  /*1cd10*/  PRMT R29, RZ, 0x7610, R29 ;  /* 0x00007610ff1d7816 */ /* 0x000fc6000000001d */
[----:B---3--:R1:W-:Y:S04]  /*1cd20*/  STL [R1+0x158], R27 ;  /* 0x0001581b01007387 */ /* 0x0083e80000100800 */
[----:B-1----:R-:W3:Y:S04]  /*1cd30*/  LDL R27, [R1+0x8f8] ;  /* 0x0008f800011b7983 */ /* 0x002ee80000100800 */
[----:B------:R-:W3:Y:S01]  /*1cd40*/  LDL.LU R7, [R1+0x78] ;  /* 0x0000780001077983 */ /* 0x000ee20000300800 */
[----:B0-----:R-:W-:-:S03]  /*1cd50*/  LOP3.LUT R28, R28, 0x3f, RZ, 0xc0, !PT ;  /* 0x0000003f1c1c7812 */ /* 0x001fc600078ec0ff */
[----:B----4-:R0:W-:Y:S04]  /*1cd60*/  STL [R1+0x150], R4 ;  /* 0x0001500401007387 */ /* 0x0101e80000100800 */
[----:B------:R-:W4:Y:S01]  /*1cd70*/  LDL R25, [R1+0x8b8] ;  /* 0x0008b80001197983 */ /* 0x000f220000100800 */
[----:B0-----:R-:W-:-:S03]  /*1cd80*/  IMAD.SHL.U32 R4, R28, 0x2, RZ ;  /* 0x000000021c047824 */ /* 0x001fc600078e00ff */
[----:B------:R-:W3:Y:S01]  /*1cd90*/  LDL.LU R28, [R1+0x74] ;  /* 0x00007400011c7983 */ /* 0x000ee20000300800 */
        /* <DEDUP_REMOVED lines=12> */
[----:B0-----:R-:W3:Y:S04]  /*1ce60*/  LDL.LU R29, [R1+0x70] ;  /* 0x00007000011d7983 */ /* 0x001ee80000300800 */
[----:B--2---:R0:W-:Y:S04]  /*1ce70*/  STL [R1+0x140], R23 ;  /* 0x0001401701007387 */ /* 0x0041e80000100800 */
[----:B0-----:R-:W2:Y:S04]  /*1ce80*/  LDL.LU R23, [R1+0x135c] ;  /* 0x00135c0001177983 */ /* 0x001ea80000300800 */
[----:B------:R-:W2:Y:S01]  /*1ce90*/  LDL R3, [R1+0x8f4] ;  /* 0x0008f40001037983 */ /* 0x000ea20000100800 */
[----:B------:R-:W-:Y:S01]  /*1cea0*/  PRMT R5, RZ, 0x7610, R5 ;  /* 0x00007610ff057816 */ /* 0x000fe20000000005 */
[----:B---3--:R-:W-:Y:S01]  /*1ceb0*/  @!P0 IMAD.MOV.U32 R2, RZ, RZ, R27 ;  /* 0x000000ffff028224 */ /* 0x008fe200078e001b */
[----:B------:R-:W-:Y:S01]  /*1cec0*/  PRMT R6, RZ, 0x7610, R6 ;  /* 0x00007610ff067816 */ /* 0x000fe20000000006 */
[----:B------:R-:W3:Y:S04]  /*1ced0*/  LDL R27, [R1+0x7f4] ;  /* 0x0007f400011b7983 */ /* 0x000ee80000100800 */
[----:B--2---:R0:W2:Y:S04]  /*1cee0*/  @!P0 LDG.E.U16 R5, [R2.64] ;  /* 0x0000000a02058981 */ /* 0x0040a8000c1e1500 */
[----:B0-----:R-:W3:Y:S01]  /*1cef0*/  LDL R3, [R1+0x8b4] ;  /* 0x0008b40001037983 */ /* 0x001ee20000100800 */
[----:B----4-:R-:W-:-:S03]  /*1cf00*/  @!P0 IMAD.MOV.U32 R2, RZ, RZ, R25 ;  /* 0x000000ffff028224 */ /* 0x010fc600078e0019 */
[----:B--2---:R0:W-:Y:S01]  /*1cf10*/  STL [R1+0x13c], R5 ;  /* 0x00013c0501007387 */ /* 0x0041e20000100800 */
[----:B------:R-:W-:-:S03]  /*1cf20*/  PRMT R8, RZ, 0x7610, R8 ;  /* 0x00007610ff087816 */ /* 0x000fc60000000008 */
[----:B------:R-:W1:Y:S01]  /*1cf30*/  S2R R0, SR_TID.X ;  /* 0x0000000000007919 */ /* 0x000e620000002100 */
[----:B------:R-:W-:-:S03]  /*1cf40*/  LOP3.LUT R4, R4, 0x10, RZ, 0x3c, !PT ;  /* 0x0000001004047812 */ /* 0x000fc600078e3cff */
[----:B------:R-:W2:Y:S04]  /*1cf50*/  LDL R25, [R1+0x7b4] ;  /* 0x0007b40001197983 */ /* 0x000ea80000100800 */
[----:B---3--:R3:W4:Y:S04]  /*1cf60*/  @!P0 LDG.E.U16 R6, [R2.64] ;  /* 0x0000000a02068981 */ /* 0x008728000c1e1500 */
[----:B0-----:R-:W2:Y:S04]  /*1cf70*/  LDL R5, [R1+0x7f8] ;  /* 0x0007f80001057983 */ /* 0x001ea80000100800 */
[----:B---3--:R-:W3:Y:S04]  /*1cf80*/  LDL R2, [R1+0x874] ;  /* 0x0008740001027983 */ /* 0x008ee80000100800 */
[----:B------:R-:W3:Y:S01]  /*1cf90*/  LDL R3, [R1+0x878] ;  /* 0x0008780001037983 */ /* 0x000ee20000100800 */
[----:B-1----:R-:W-:-:S02]  /*1cfa0*/  LOP3.LUT R0, R0, 0x3f, RZ, 0xc0, !PT ;  /* 0x0000003f00007812 */ /* 0x002fc400078ec0ff */
[----:B---3--:R-:W-:-:S04]  /*1cfb0*/  @!P0 LOP3.LUT R3, R3, R2, RZ, 0x3c, !PT ;  /* 0x0000000203038212 */ /* 0x008fc800078e3cff */
[----:B------:R-:W-:-:S04]  /*1cfc0*/  @!P0 LOP3.LUT R2, R3, R2, RZ, 0x3c, !PT ;  /* 0x0000000203028212 */ /* 0x000fc800078e3cff */
[----:B------:R-:W-:-:S05]  /*1cfd0*/  @!P0 LOP3.LUT R3, R3, R2, RZ, 0x3c, !PT ;  /* 0x0000000203038212 */ /* 0x000fca00078e3cff */
[----:B------:R-:W3:Y:S01]  /*1cfe0*/  @!P0 LDG.E.U16 R8, [R2.64] ;  /* 0x0000000a02088981 */ /* 0x000ee2000c1e1500 */
[----:B------:R-:W-:-:S05]  /*1cff0*/  IMAD.SHL.U32 R0, R0, 0x2, RZ ;  /* 0x0000000200007824 */ /* 0x000fca00078e00ff */
[----:B------:R-:W-:Y:S04]  /*1d000*/  STS.U16 [R0+0x8500], R19 ;  /* 0x0085001300007388 */ /* 0x000fe80000000400 */
[----:B------:R-:W-:Y:S04]  /*1d010*/  STS.U16 [R0+0x8600], R20 ;  /* 0x0086001400007388 */ /* 0x000fe80000000400 */
[----:B------:R-:W-:Y:S04]  /*1d020*/  STS.U16 [R0+0x8700], R21 ;  /* 0x0087001500007388 */ /* 0x000fe80000000400 */
[----:B------:R-:W-:Y:S04]  /*1d030*/  STS.U16 [R4+0x8080], R22 ;  /* 0x0080801604007388 */ /* 0x000fe80000000400 */
[----:B------:R-:W-:Y:S04]  /*1d040*/  STS.U16 [R4+0x8180], R23 ;  /* 0x0081801704007388 */ /* 0x000fe80000000400 */
[----:B------:R-:W-:Y:S04]  /*1d050*/  STS.U16 [R4+0x8280], R24 ;  /* 0x0082801804007388 */ /* 0x000fe80000000400 */
[----:B----4-:R0:W-:Y:S04]  /*1d060*/  STL [R1+0x138], R6 ;  /* 0x0001380601007387 */ /* 0x0101e80000100800 */
[----:B------:R1:W-:Y:S04]  /*1d070*/  STS.U16 [R4+0x8380], R26 ;  /* 0x0083801a04007388 */ /* 0x0003e80000000400 */
[----:B0-----:R-:W4:Y:S04]  /*1d080*/  LDL R6, [R1+0x7b8] ;  /* 0x0007b80001067983 */ /* 0x001f280000100800 */
[----:B-1----:R-:W2:Y:S04]  /*1d090*/  LDL.LU R26, [R1+0x6c] ;  /* 0x00006c00011a7983 */ /* 0x002ea80000300800 */
[----:B------:R-:W-:Y:S04]  /*1d0a0*/  STS.U16 [R4+0x8480], R7 ;  /* 0x0084800704007388 */ /* 0x000fe80000000400 */
[----:B---3--:R0:W-:Y:S04]  /*1d0b0*/  STL [R1+0x134], R8 ;  /* 0x0001340801007387 */ /* 0x0081e80000100800 */
[----:B0-----:R-:W3:Y:S04]  /*1d0c0*/  LDL.LU R8, [R1+0x1358] ;  /* 0x0013580001087983 */ /* 0x001ee80000300800 */
[----:B------:R-:W2:Y:S04]  /*1d0d0*/  LDL R2, [R1+0x834] ;  /* 0x0008340001027983 */ /* 0x000ea80000100800 */
[----:B------:R-:W2:Y:S04]  /*1d0e0*/  LDL R3, [R1+0x838] ;  /* 0x0008380001037983 */ /* 0x000ea80000100800 */
[----:B------:R-:W3:Y:S01]  /*1d0f0*/  LDL.LU R7, [R1+0x1354] ;  /* 0x0013540001077983 */ /* 0x000ee20000300800 */
[----:B------:R-:W-:-:S02]  /*1d100*/  PRMT R15, RZ, 0x7610, R15 ;  /* 0x00007610ff0f7816 */ /* 0x000fc4000000000f */
[----:B--2---:R-:W-:-:S04]  /*1d110*/  @!P0 LOP3.LUT R3, R3, R2, RZ, 0x3c, !PT ;  /* 0x0000000203038212 */ /* 0x004fc800078e3cff */
[C---:B------:R-:W-:Y:S02]  /*1d120*/  @!P0 LOP3.LUT R2, R3.reuse, R2, RZ, 0x3c, !PT ;  /* 0x0000000203028212 */ /* 0x040fe400078e3cff */
[----:B---3--:R-:W-:Y:S02]  /*1d130*/  PRMT R7, RZ, 0x7610, R7 ;  /* 0x00007610ff077816 */ /* 0x008fe40000000007 */
[----:B------:R-:W-:-:S05]  /*1d140*/  @!P0 LOP3.LUT R3, R3, R2, RZ, 0x3c, !PT ;  /* 0x0000000203038212 */ /* 0x000fca00078e3cff */
[----:B------:R0:W2:Y:S02]  /*1d150*/  @!P0 LDG.E.U16 R7, [R2.64] ;  /* 0x0000000a02078981 */ /* 0x0000a4000c1e1500 */
[----:B0-----:R-:W-:Y:S02]  /*1d160*/  @!P0 IMAD.MOV.U32 R2, RZ, RZ, R5 ;  /* 0x000000ffff028224 */ /* 0x001fe400078e0005 */
[----:B------:R-:W-:-:S05]  /*1d170*/  @!P0 IMAD.MOV.U32 R3, RZ, RZ, R27 ;  /* 0x000000ffff038224 */ /* 0x000fca00078e001b */
[----:B------:R4:W3:Y:S01]  /*1d180*/  @!P0 LDG.E.U16 R15, [R2.64] ;  /* 0x0000000a020f8981 */ /* 0x0008e2000c1e1500 */
[----:B------:R-:W-:-:S03]  /*1d190*/  PRMT R14, RZ, 0x7610, R14 ;  /* 0x00007610ff0e7816 */ /* 0x000fc6000000000e */
[----:B------:R-:W-:Y:S04]  /*1d1a0*/  STS.U16 [R4+0x8580], R28 ;  /* 0x0085801c04007388 */ /* 0x000fe80000000400 */
[----:B------:R-:W-:Y:S01]  /*1d1b0*/  STS.U16 [R4+0x8680], R29 ;  /* 0x0086801d04007388 */ /* 0x000fe20000000400 */
[----:B----4-:R-:W-:Y:S02]  /*1d1c0*/  @!P0 IMAD.MOV.U32 R2, RZ, RZ, R6 ;  /* 0x000000ffff028224 */ /* 0x010fe400078e0006 */
[----:B------:R-:W-:-:S05]  /*1d1d0*/  @!P0 IMAD.MOV.U32 R3, RZ, RZ, R25 ;  /* 0x000000ffff038224 */ /* 0x000fca00078e0019 */
[----:B------:R0:W4:Y:S04]  /*1d1e0*/  @!P0 LDG.E.U16 R14, [R2.64] ;  /* 0x0000000a020e8981 */ /* 0x000128000c1e1500 */
[----:B--2---:R1:W-:Y:S04]  /*1d1f0*/  STL [R1+0x130], R7 ;  /* 0x0001300701007387 */ /* 0x0043e80000100800 */
[----:B-1----:R-:W2:Y:S04]  /*1d200*/  LDL.LU R7, [R1+0x1350] ;  /* 0x0013500001077983 */ /* 0x002ea80000300800 */
[----:B------:R-:W2:Y:S04]  /*1d210*/  LDL.LU R5, [R1+0x68] ;  /* 0x0000680001057983 */ /* 0x000ea80000300800 */
[----:B---3--:R-:W-:Y:S04]  /*1d220*/  STL [R1+0x1290], R15 ;  /* 0x0012900f01007387 */ /* 0x008fe80000100800 */
[----:B------:R-:W-:Y:S04]  /*1d230*/  STL [R1+0x1310], R15 ;  /* 0x0013100f01007387 */ /* 0x000fe80000100800 */
[----:B------:R-:W3:Y:S04]  /*1d240*/  LDL R29, [R1+0x738] ;  /* 0x00073800011d7983 */ /* 0x000ee80000100800 */
[----:B------:R-:W2:Y:S04]  /*1d250*/  LDL R27, [R1+0x6f4] ;  /* 0x0006f400011b7983 */ /* 0x000ea80000100800 */
[----:B------:R-:W2:Y:S04]  /*1d260*/  LDL R6, [R1+0x6f8] ;  /* 0x0006f80001067983 */ /* 0x000ea80000100800 */
[----:B------:R-:W2:Y:S04]  /*1d270*/  LDL.LU R28, [R1+0x60] ;  /* 0x00006000011c7983 */ /* 0x000ea80000300800 */
[----:B------:R-:W2:Y:S04]  /*1d280*/  LDL.LU R25, [R1+0x5c] ;  /* 0x00005c0001197983 */ /* 0x000ea80000300800 */
[----:B0-----:R-:W2:Y:S04]  /*1d290*/  LDL R2, [R1+0x774] ;  /* 0x0007740001027983 */ /* 0x001ea80000100800 */
[----:B------:R-:W2:Y:S01]  /*1d2a0*/  LDL R3, [R1+0x778] ;  /* 0x0007780001037983 */ /* 0x000ea20000100800 */
[----:B------:R-:W-:-:S02]  /*1d2b0*/  PRMT R0, RZ, 0x7610, R0 ;  /* 0x00007610ff007816 */ /* 0x000fc40000000000 */
[----:B--2---:R-:W-:-:S04]  /*1d2c0*/  @!P0 LOP3.LUT R3, R3, R2, RZ, 0x3c, !PT ;  /* 0x0000000203038212 */ /* 0x004fc800078e3cff */
[----:B------:R-:W-:-:S04]  /*1d2d0*/  @!P0 LOP3.LUT R2, R3, R2, RZ, 0x3c, !PT ;  /* 0x0000000203028212 */ /* 0x000fc800078e3cff */
[----:B------:R-:W-:-:S05]  /*1d2e0*/  @!P0 LOP3.LUT R3, R3, R2, RZ, 0x3c, !PT ;  /* 0x0000000203038212 */ /* 0x000fca00078e3cff */
[----:B------:R-:W2:Y:S04]  /*1d2f0*/  @!P0 LDG.E.U16 R0, [R2.64] ;  /* 0x0000000a02008981 */ /* 0x000ea8000c1e1500 */
[----:B----4-:R-:W-:Y:S04]  /*1d300*/  STL [R1+0x1294], R14 ;  /* 0x0012940e01007387 */ /* 0x010fe80000100800 */
[----:B------:R-:W-:Y:S04]  /*1d310*/  STL [R1+0x1298], R14 ;  /* 0x0012980e01007387 */ /* 0x000fe80000100800 */
[----:B------:R-:W-:Y:S04]  /*1d320*/  STL [R1+0x129c], R14 ;  /* 0x00129c0e01007387 */ /* 0x000fe80000100800 */
[----:B------:R-:W-:Y:S04]  /*1d330*/  STL [R1+0x12a0], R14 ;  /* 0x0012a00e01007387 */ /* 0x000fe80000100800 */
[----:B------:R-:W-:Y:S04]  /*1d340*/  STL [R1+0x12c8], R14 ;  /* 0x0012c80e01007387 */ /* 0x000fe80000100800 */
[----:B------:R0:W-:Y:S04]  /*1d350*/  STS.U16 [R4+0x8780], R26 ;  /* 0x0087801a04007388 */ /* 0x0001e80000000400 */
[----:B0-----:R-:W4:Y:S04]  /*1d360*/  LDL.LU R4, [R1+0x134c] ;  /* 0x00134c0001047983 */ /* 0x001f280000300800 */
[----:B------:R-:W3:Y:S04]  /*1d370*/  LDL.LU R26, [R1+0x1348] ;  /* 0x00134800011a7983 */ /* 0x000ee80000300800 */
[----:B--2---:R0:W-:Y:S04]  /*1d380*/  STL [R1+0x12c], R0 ;  /* 0x00012c0001007387 */ /* 0x0041e80000100800 */
[----:B------:R-:W2:Y:S04]  /*1d390*/  LDL.LU R2, [R1+0x18] ;  /* 0x0000180001027983 */ /* 0x000ea80000300800 */
[----:B------:R-:W4:Y:S04]  /*1d3a0*/  LDL R3, [R1+0x734] ;  /* 0x0007340001037983 */ /* 0x000f280000100800 */
[----:B0-----:R-:W0:Y:S02]  /*1d3b0*/  S2R R0, SR_TID.X ;  /* 0x0000000000007919 */ /* 0x001e240000002100 */
[----:B0-----:R-:W-:-:S05]  /*1d3c0*/  LOP3.LUT R0, R0, 0x3f, RZ, 0xc0, !PT ;  /* 0x0000003f00007812 */ /* 0x001fca00078ec0ff */
[----:B------:R-:W-:Y:S01]  /*1d3d0*/  IMAD.SHL.U32 R0, R0, 0x2, RZ ;  /* 0x0000000200007824 */ /* 0x000fe200078e00ff */
[----:B---3--:R-:W-:-:S04]  /*1d3e0*/  PRMT R26, RZ, 0x7610, R26 ;  /* 0x00007610ff1a7816 */ /* 0x008fc8000000001a */
[----:B--2---:R0:W-:Y:S02]  /*1d3f0*/  STS.U16 [R0], R2 ;  /* 0x0000000200007388 */ /* 0x0041e40000000400 */
[----:B0-----:R-:W-:Y:S02]  /*1d400*/  @!P0 IMAD.MOV.U32 R2, RZ, RZ, R29 ;  /* 0x000000ffff028224 */ /* 0x001fe400078e001d */
[----:B------:R-:W2:Y:S04]  /*1d410*/  LDL.LU R29, [R1+0x54] ;  /* 0x00005400011d7983 */ /* 0x000ea80000300800 */
[----:B----4-:R0:W3:Y:S04]  /*1d420*/  @!P0 LDG.E.U16 R26, [R2.64] ;  /* 0x0000000a021a8981 */ /* 0x0100e8000c1e1500 */
[----:B0-----:R-:W4:Y:S01]  /*1d430*/  LDL.LU R3, [R1+0x64] ;  /* 0x0000640001037983 */ /* 0x001f220000300800 */
[----:B------:R-:W-:Y:S01]  /*1d440*/  PRMT R4, RZ, 0x7610, R4 ;  /* 0x00007610ff047816 */ /* 0x000fe20000000004 */
[----:B------:R-:W-:-:S02]  /*1d450*/  @!P0 IMAD.MOV.U32 R2, RZ, RZ, R6 ;  /* 0x000000ffff028224 */ /* 0x000fc400078e0006 */
[----:B---3--:R0:W-:Y:S04]  /*1d460*/  STL [R1+0x1c], R26 ;  /* 0x00001c1a01007387 */ /* 0x0081e80000100800 */
[----:B----4-:R1:W-:Y:S04]  /*1d470*/  STS.U16 [R0+0x400], R3 ;  /* 0x0004000300007388 */ /* 0x0103e80000000400 */
[----:B0-----:R-:W3:Y:S04]  /*1d480*/  LDL.LU R26, [R1+0x50] ;  /* 0x00005000011a7983 */ /* 0x001ee80000300800 */
[----:B------:R0:W-:Y:S01]  /*1d490*/  STS.U16 [R0+0x800], R5 ;  /* 0x0008000500007388 */ /* 0x0001e20000000400 */
[----:B-1----:R-:W-:-:S03]  /*1d4a0*/  @!P0 IMAD.MOV.U32 R3, RZ, RZ, R27 ;  /* 0x000000ffff038224 */ /* 0x002fc600078e001b */
[----:B------:R-:W4:Y:S04]  /*1d4b0*/  LDL R6, [R1+0x5f4] ;  /* 0x0005f40001067983 */ /* 0x000f280000100800 */
[----:B------:R1:W2:Y:S04]  /*1d4c0*/  @!P0 LDG.E.U16 R4, [R2.64] ;  /* 0x0000000a02048981 */ /* 0x0002a8000c1e1500 */
[----:B-1----:R-:W2:Y:S04]  /*1d4d0*/  LDL R2, [R1+0x6b4] ;  /* 0x0006b40001027983 */ /* 0x002ea80000100800 */
[----:B------:R-:W2:Y:S01]  /*1d4e0*/  LDL R3, [R1+0x6b8] ;  /* 0x0006b80001037983 */ /* 0x000ea20000100800 */
[----:B0-----:R-:W-:-:S02]  /*1d4f0*/  PRMT R0, RZ, 0x7610, R0 ;  /* 0x00007610ff007816 */ /* 0x001fc40000000000 */
[----:B--2---:R-:W-:-:S04]  /*1d500*/  @!P0 LOP3.LUT R3, R3, R2, RZ, 0x3c, !PT ;  /* 0x0000000203038212 */ /* 0x004fc800078e3cff */
[----:B------:R-:W-:-:S04]  /*1d510*/  @!P0 LOP3.LUT R2, R3, R2, RZ, 0x3c, !PT ;  /* 0x0000000203028212 */ /* 0x000fc800078e3cff */
[----:B------:R-:W-:-:S05]  /*1d520*/  @!P0 LOP3.LUT R3, R3, R2, RZ, 0x3c, !PT ;  /* 0x0000000203038212 */ /* 0x000fca00078e3cff */
[----:B------:R-:W2:Y:S04]  /*1d530*/  @!P0 LDG.E.U16 R0, [R2.64] ;  /* 0x0000000a02008981 */ /* 0x000ea8000c1e1500 */
[----:B------:R0:W-:Y:S04]  /*1d540*/  STL [R1+0x18], R4 ;  /* 0x0000180401007387 */ /* 0x0001e80000100800 */
[----:B0-----:R-:W3:Y:S04]  /*1d550*/  LDL R4, [R1+0x5f8] ;  /* 0x0005f80001047983 */ /* 0x001ee80000100800 */
[----:B------:R-:W3:Y:S04]  /*1d560*/  LDL.LU R27, [R1+0x4c] ;  /* 0x00004c00011b7983 */ /* 0x000ee80000300800 */
[----:B------:R-:W3:Y:S04]  /*1d570*/  LDL.LU R5, [R1+0x1344] ;  /* 0x0013440001057983 */ /* 0x000ee80000300800 */
[----:B--2---:R0:W-:Y:S04]  /*1d580*/  STL [R1+0x128], R0 ;  /* 0x0001280001007387 */ /* 0x0041e80000100800 */
[----:B------:R-:W2:Y:S04]  /*1d590*/  LDL R2, [R1+0x674] ;  /* 0x0006740001027983 */ /* 0x000ea80000100800 */
[----:B------:R-:W2:Y:S04]  /*1d5a0*/  LDL R3, [R1+0x678] ;  /* 0x0006780001037983 */ /* 0x000ea80000100800 */
[----:B0-----:R-:W0:Y:S01]  /*1d5b0*/  S2R R0, SR_TID.X ;  /* 0x0000000000007919 */ /* 0x001e220000002100 */
[----:B---3--:R-:W-:-:S02]  /*1d5c0*/  PRMT R5, RZ, 0x7610, R5 ;  /* 0x00007610ff057816 */ /* 0x008fc40000000005 */
[----:B0-----:R-:W-:-:S05]  /*1d5d0*/  LOP3.LUT R0, R0, 0x3f, RZ, 0xc0, !PT ;  /* 0x0000003f00007812 */ /* 0x001fca00078ec0ff */
[----:B------:R-:W-:-:S05]  /*1d5e0*/  IMAD.SHL.U32 R0, R0, 0x2, RZ ;  /* 0x0000000200007824 */ /* 0x000fca00078e00ff */
[----:B------:R0:W-:Y:S04]  /*1d5f0*/  STS.U16 [R0+0xc00], R28 ;  /* 0x000c001c00007388 */ /* 0x0001e80000000400 */
[----:B0-----:R-:W3:Y:S01]  /*1d600*/  LDL.LU R28, [R1+0x1340] ;  /* 0x00134000011c7983 */ /* 0x001ee20000300800 */
[----:B--2---:R-:W-:-:S04]  /*1d610*/  @!P0 LOP3.LUT R3, R3, R2, RZ, 0x3c, !PT ;  /* 0x0000000203038212 */ /* 0x004fc800078e3cff */
[----:B------:R-:W-:-:S04]  /*1d620*/  @!P0 LOP3.LUT R2, R3, R2, RZ, 0x3c, !PT ;  /* 0x0000000203028212 */ /* 0x000fc800078e3cff */
[----:B------:R-:W-:-:S05]  /*1d630*/  @!P0 LOP3.LUT R3, R3, R2, RZ, 0x3c, !PT ;  /* 0x0000000203038212 */ /* 0x000fca00078e3cff */
[----:B------:R0:W2:Y:S04]  /*1d640*/  @!P0 LDG.E.U16 R5, [R2.64] ;  /* 0x0000000a02058981 */ /* 0x0000a8000c1e1500 */
[----:B0-----:R-:W2:Y:S04]  /*1d650*/  LDL R2, [R1+0x634] ;  /* 0x0006340001027983 */ /* 0x001ea80000100800 */
[----:B------:R-:W2:Y:S04]  /*1d660*/  LDL R3, [R1+0x638] ;  /* 0x0006380001037983 */ /* 0x000ea80000100800 */
[----:B------:R0:W-:Y:S02]  /*1d670*/  STS.U16 [R0+0x1000], R25 ;  /* 0x0010001900007388 */ /* 0x0001e40000000400 */
[----:B0-----:R-:W-:-:S02]  /*1d680*/  PRMT R0, RZ, 0x7610, R0 ;  /* 0x00007610ff007816 */ /* 0x001fc40000000000 */
[----:B------:R-:W3:Y:S01]  /*1d690*/  LDL R25, [R1+0x574] ;  /* 0x0005740001197983 */ /* 0x000ee20000100800 */
[----:B--2---:R-:W-:-:S04]  /*1d6a0*/  @!P0 LOP3.LUT R3, R3, R2, RZ, 0x3c, !PT ;  /* 0x0000000203038212 */ /* 0x004fc800078e3cff */
[----:B------:R-:W-:-:S04]  /*1d6b0*/  @!P0 LOP3.LUT R2, R3, R2, RZ, 0x3c, !PT ;  /* 0x0000000203028212 */ /* 0x000fc800078e3cff */
[----:B------:R-:W-:-:S05]  /*1d6c0*/  @!P0 LOP3.LUT R3, R3, R2, RZ, 0x3c, !PT ;  /* 0x0000000203038212 */ /* 0x000fca00078e3cff */
[----:B------:R-:W2:Y:S04]  /*1d6d0*/  @!P0 LDG.E.U16 R0, [R2.64] ;  /* 0x0000000a02008981 */ /* 0x000ea8000c1e1500 */
[----:B------:R0:W-:Y:S04]  /*1d6e0*/  STL [R1+0x124], R5 ;  /* 0x0001240501007387 */ /* 0x0001e80000100800 */
[----:B0-----:R-:W4:Y:S04]  /*1d6f0*/  LDL R5, [R1+0x578] ;  /* 0x0005780001057983 */ /* 0x001f280000100800 */
[----:B--2---:R0:W-:Y:S04]  /*1d700*/  STL [R1+0x120], R0 ;  /* 0x0001200001007387 */ /* 0x0041e80000100800 */
[----:B------:R-:W2:Y:S04]  /*1d710*/  LDL.LU R3, [R1+0x58] ;  /* 0x0000580001037983 */ /* 0x000ea80000300800 */
[----:B0-----:R-:W0:Y:S01]  /*1d720*/  S2R R0, SR_TID.X ;  /* 0x0000000000007919 */ /* 0x001e220000002100 */
[----:B---3--:R-:W-:Y:S01]  /*1d730*/  PRMT R28, RZ, 0x7610, R28 ;  /* 0x00007610ff1c7816 */ /* 0x008fe2000000001c */
[----:B------:R-:W-:Y:S01]  /*1d740*/  @!P0 IMAD.MOV.U32 R2, RZ, RZ, R4 ;  /* 0x000000ffff028224 */ /* 0x000fe200078e0004 */
[----:B------:R-:W-:Y:S01]  /*1d750*/  PRMT R24, RZ, 0x7610, R24 ;  /* 0x00007610ff187816 */ /* 0x000fe20000000018 */
[----:B------:R-:W3:Y:S01]  /*1d760*/  LDL R4, [R1+0x538] ;  /* 0x0005380001047983 */ /* 0x000ee20000100800 */
[----:B0-----:R-:W-:-:S05]  /*1d770*/  LOP3.LUT R0, R0, 0x3f, RZ, 0xc0, !PT ;  /* 0x0000003f00007812 */ /* 0x001fca00078ec0ff */
[----:B------:R-:W-:-:S05]  /*1d780*/  IMAD.SHL.U32 R0, R0, 0x2, RZ ;  /* 0x0000000200007824 */ /* 0x000fca00078e00ff */
[----:B--2---:R4:W-:Y:S02]  /*1d790*/  STS.U16 [R0+0x1400], R3 ;  /* 0x0014000300007388 */ /* 0x0049e40000000400 */
[----:B----4-:R-:W-:Y:S02]  /*1d7a0*/  @!P0 IMAD.MOV.U32 R3, RZ, RZ, R6 ;  /* 0x000000ffff038224 */ /* 0x010fe400078e0006 */
[----:B------:R0:W-:Y:S04]  /*1d7b0*/  STS.U16 [R0+0x1800], R29 ;  /* 0x0018001d00007388 */ /* 0x0001e80000000400 */
[----:B------:R1:W2:Y:S04]  /*1d7c0*/  @!P0 LDG.E.U16 R28, [R2.64] ;  /* 0x0000000a021c8981 */ /* 0x0002a8000c1e1500 */
[----:B------:R-:W4:Y:S04]  /*1d7d0*/  LDL R6, [R1+0x534] ;  /* 0x0005340001067983 */ /* 0x000f280000100800 */
[----:B-1----:R-:W2:Y:S04]  /*1d7e0*/  LDL R2, [R1+0x5b4] ;  /* 0x0005b40001027983 */ /* 0x002ea80000100800 */
[----:B------:R-:W2:Y:S01]  /*1d7f0*/  LDL R3, [R1+0x5b8] ;  /* 0x0005b80001037983 */ /* 0x000ea20000100800 */
[----:B0-----:R-:W-:-:S02]  /*1d800*/  PRMT R0, RZ, 0x7610, R0 ;  /* 0x00007610ff007816 */ /* 0x001fc40000000000 */
[----:B--2---:R-:W-:-:S04]  /*1d810*/  @!P0 LOP3.LUT R3, R3, R2, RZ, 0x3c, !PT ;  /* 0x0000000203038212 */ /* 0x004fc800078e3cff */
[----:B------:R-:W-:-:S04]  /*1d820*/  @!P0 LOP3.LUT R2, R3, R2, RZ, 0x3c, !PT ;  /* 0x0000000203028212 */ /* 0x000fc800078e3cff */
[----:B------:R-:W-:-:S05]  /*1d830*/  @!P0 LOP3.LUT R3, R3, R2, RZ, 0x3c, !PT ;  /* 0x0000000203038212 */ /* 0x000fca00078e3cff */
[----:B------:R0:W2:Y:S02]  /*1d840*/  @!P0 LDG.E.U16 R0, [R2.64] ;  /* 0x0000000a02008981 */ /* 0x0000a4000c1e1500 */
[----:B0-----:R-:W-:Y:S02]  /*1d850*/  @!P0 IMAD.MOV.U32 R2, RZ, RZ, R5 ;  /* 0x000000ffff028224 */ /* 0x001fe400078e0005 */
[----:B------:R-:W-:-:S05]  /*1d860*/  @!P0 IMAD.MOV.U32 R3, RZ, RZ, R25 ;  /* 0x000000ffff038224 */ /* 0x000fca00078e0019 */
[----:B------:R3:W2:Y:S04]  /*1d870*/  @!P0 LDG.E.U16 R24, [R2.64] ;  /* 0x0000000a02188981 */ /* 0x0006a8000c1e1500 */
[----:B------:R0:W-:Y:S04]  /*1d880*/  STL [R1+0x11c], R28 ;  /* 0x00011c1c01007387 */ /* 0x0001e80000100800 */
[----:B0-----:R-:W2:Y:S04]  /*1d890*/  LDL.LU R28, [R1+0x44] ;  /* 0x00004400011c7983 */ /* 0x001ea80000300800 */
[----:B------:R-:W2:Y:S01]  /*1d8a0*/  LDL.LU R29, [R1+0x133c] ;  /* 0x00133c00011d7983 */ /* 0x000ea20000300800 */
[----:B------:R-:W-:Y:S01]  /*1d8b0*/  PRMT R23, RZ, 0x7610, R23 ;  /* 0x00007610ff177816 */ /* 0x000fe20000000017 */
[----:B---3--:R-:W-:-:S02]  /*1d8c0*/  @!P0 IMAD.MOV.U32 R2, RZ, RZ, R4 ;  /* 0x000000ffff028224 */ /* 0x008fc400078e0004 */
[----:B----4-:R-:W-:-:S05]  /*1d8d0*/  @!P0 IMAD.MOV.U32 R3, RZ, RZ, R6 ;  /* 0x000000ffff038224 */ /* 0x010fca00078e0006 */
[----:B------:R0:W3:Y:S04]  /*1d8e0*/  @!P0 LDG.E.U16 R23, [R2.64] ;  /* 0x0000000a02178981 */ /* 0x0000e8000c1e1500 */
[----:B--2---:R1:W-:Y:S04]  /*1d8f0*/  STL [R1+0x118], R0 ;  /* 0x0001180001007387 */ /* 0x0043e80000100800 */
[----:B------:R-:W2:Y:S04]  /*1d900*/  LDL R25, [R1+0x4f4] ;  /* 0x0004f40001197983 */ /* 0x000ea80000100800 */
[----:B------:R-:W4:Y:S04]  /*1d910*/  LDL R5, [R1+0x4f8] ;  /* 0x0004f80001057983 */ /* 0x000f280000100800 */
[----:B-1----:R-:W1:Y:S04]  /*1d920*/  S2R R0, SR_TID.X ;  /* 0x0000000000007919 */ /* 0x002e680000002100 */
[----:B------:R-:W-:Y:S01]  /*1d930*/  STL [R1+0x1270], R24 ;  /* 0x0012701801007387 */ /* 0x000fe20000100800 */
[----:B-1----:R-:W-:-:S05]  /*1d940*/  LOP3.LUT R0, R0, 0x3f, RZ, 0xc0, !PT ;  /* 0x0000003f00007812 */ /* 0x002fca00078ec0ff */
[----:B------:R-:W-:-:S05]  /*1d950*/  IMAD.SHL.U32 R0, R0, 0x2, RZ ;  /* 0x0000000200007824 */ /* 0x000fca00078e00ff */
[----:B------:R1:W-:Y:S04]  /*1d960*/  STS.U16 [R0+0x1c00], R26 ;  /* 0x001c001a00007388 */ /* 0x0003e80000000400 */
[----:B------:R0:W-:Y:S04]  /*1d970*/  STS.U16 [R0+0x2000], R27 ;  /* 0x0020001b00007388 */ /* 0x0001e80000000400 */
[----:B-1----:R-:W2:Y:S04]  /*1d980*/  LDL.LU R26, [R1+0x40] ;  /* 0x00004000011a7983 */ /* 0x002ea80000300800 */
[----:B------:R-:W2:Y:S04]  /*1d990*/  LDL R6, [R1+0x4b4] ;  /* 0x0004b40001067983 */ /* 0x000ea80000100800 */
[----:B------:R-:W2:Y:S04]  /*1d9a0*/  LDL R4, [R1+0x4b8] ;  /* 0x0004b80001047983 */ /* 0x000ea80000100800 */
[----:B0-----:R-:W2:Y:S04]  /*1d9b0*/  LDL.LU R27, [R1+0x3c] ;  /* 0x00003c00011b7983 */ /* 0x001ea80000300800 */
[----:B------:R-:W2:Y:S04]  /*1d9c0*/  LDL.LU R3, [R1+0x48] ;  /* 0x0000480001037983 */ /* 0x000ea80000300800 */
[----:B---3--:R-:W-:Y:S01]  /*1d9d0*/  STL [R1+0x1274], R23 ;  /* 0x0012741701007387 */ /* 0x008fe20000100800 */
[----:B------:R-:W-:-:S03]  /*1d9e0*/  PRMT R22, RZ, 0x7610, R22 ;  /* 0x00007610ff167816 */ /* 0x000fc60000000016 */
[----:B------:R-:W-:Y:S04]  /*1d9f0*/  STL [R1+0x1278], R23 ;  /* 0x0012781701007387 */ /* 0x000fe80000100800 */
[----:B------:R-:W-:Y:S04]  /*1da00*/  STL [R1+0x127c], R23 ;  /* 0x00127c1701007387 */ /* 0x000fe80000100800 */
[----:B------:R-:W-:Y:S04]  /*1da10*/  STL [R1+0x12e8], R23 ;  /* 0x0012e81701007387 */ /* 0x000fe80000100800 */
[----:B------:R-:W-:Y:S01]  /*1da20*/  STL [R1+0x12ec], R23 ;  /* 0x0012ec1701007387 */ /* 0x000fe20000100800 */
[----:B----4-:R-:W-:-:S03]  /*1da30*/  @!P0 IMAD.MOV.U32 R2, RZ, RZ, R5 ;  /* 0x000000ffff028224 */ /* 0x010fc600078e0005 */
[----:B------:R-:W3:Y:S04]  /*1da40*/  LDL R5, [R1+0x478] ;  /* 0x0004780001057983 */ /* 0x000ee80000100800 */
[----:B--2---:R0:W-:Y:S02]  /*1da50*/  STS.U16 [R0+0x2400], R3 ;  /* 0x0024000300007388 */ /* 0x0041e40000000400 */
[----:B0-----:R-:W-:Y:S02]  /*1da60*/  @!P0 IMAD.MOV.U32 R3, RZ, RZ, R25 ;  /* 0x000000ffff038224 */ /* 0x001fe400078e0019 */
[----:B------:R-:W2:Y:S04]  /*1da70*/  LDL R25, [R1+0x474] ;  /* 0x0004740001197983 */ /* 0x000ea80000100800 */
[----:B------:R0:W4:Y:S01]  /*1da80*/  @!P0 LDG.E.U16 R22, [R2.64] ;  /* 0x0000000a02168981 */ /* 0x000122000c1e1500 */
[----:B------:R-:W-:-:S02]  /*1da90*/  PRMT R21, RZ, 0x7610, R21 ;  /* 0x00007610ff157816 */ /* 0x000fc40000000015 */
[----:B------:R-:W-:Y:S01]  /*1daa0*/  PRMT R20, RZ, 0x7610, R20 ;  /* 0x00007610ff147816 */ /* 0x000fe20000000014 */
[----:B0-----:R-:W-:Y:S02]  /*1dab0*/  @!P0 IMAD.MOV.U32 R2, RZ, RZ, R4 ;  /* 0x000000ffff028224 */ /* 0x001fe400078e0004 */
[----:B------:R-:W-:-:S05]  /*1dac0*/  @!P0 IMAD.MOV.U32 R3, RZ, RZ, R6 ;  /* 0x000000ffff038224 */ /* 0x000fca00078e0006 */
[----:B------:R3:W4:Y:S02]  /*1dad0*/  @!P0 LDG.E.U16 R21, [R2.64] ;  /* 0x0000000a02158981 */ /* 0x000724000c1e1500 */
[----:B---3--:R-:W-:Y:S02]  /*1dae0*/  @!P0 IMAD.MOV.U32 R2, RZ, RZ, R5 ;  /* 0x000000ffff028224 */ /* 0x008fe400078e0005 */
[----:B--2---:R-:W-:Y:S01]  /*1daf0*/  @!P0 IMAD.MOV.U32 R3, RZ, RZ, R25 ;  /* 0x000000ffff038224 */ /* 0x004fe200078e0019 */
[----:B----4-:R-:W-:Y:S04]  /*1db00*/  STL [R1+0x1280], R22 ;  /* 0x0012801601007387 */ /* 0x010fe80000100800 */
[----:B------:R-:W2:Y:S04]  /*1db10*/  @!P0 LDG.E.U16 R20, [R2.64] ;  /* 0x0000000a02148981 */ /* 0x000ea8000c1e1500 */
[----:B------:R-:W-:Y:S04]  /*1db20*/  STL [R1+0x1284], R22 ;  /* 0x0012841601007387 */ /* 0x000fe80000100800 */
[----:B------:R-:W3:Y:S04]  /*1db30*/  LDL R6, [R1+0x434] ;  /* 0x0004340001067983 */ /* 0x000ee80000100800 */
[----:B------:R0:W-:Y:S04]  /*1db40*/  STS.U16 [R0+0x2800], R28 ;  /* 0x0028001c00007388 */ /* 0x0001e80000000400 */
[----:B------:R-:W4:Y:S04]  /*1db50*/  LDL R4, [R1+0x438] ;  /* 0x0004380001047983 */ /* 0x000f280000100800 */
[----:B0-----:R-:W4:Y:S04]  /*1db60*/  LDL.LU R28, [R1+0x38] ;  /* 0x00003800011c7983 */ /* 0x001f280000300800 */
[----:B------:R-:W-:Y:S04]  /*1db70*/  STL [R1+0x1288], R21 ;  /* 0x0012881501007387 */ /* 0x000fe80000100800 */
[----:B------:R-:W-:Y:S04]  /*1db80*/  STL [R1+0x128c], R21 ;  /* 0x00128c1501007387 */ /* 0x000fe80000100800 */
[----:B------:R-:W-:Y:S04]  /*1db90*/  STL [R1+0x12e0], R21 ;  /* 0x0012e01501007387 */ /* 0x000fe80000100800 */
[----:B------:R-:W-:Y:S04]  /*1dba0*/  STL [R1+0x12e4], R21 ;  /* 0x0012e41501007387 */ /* 0x000fe80000100800 */
[----:B------:R-:W-:Y:S04]  /*1dbb0*/  STL [R1+0x12f0], R21 ;  /* 0x0012f01501007387 */ /* 0x000fe80000100800 */
[----:B------:R-:W-:Y:S04]  /*1dbc0*/  STL [R1+0x12f4], R21 ;  /* 0x0012f41501007387 */ /* 0x000fe80000100800 */
[----:B------:R-:W4:Y:S04]  /*1dbd0*/  LDL.LU R5, [R1+0x34] ;  /* 0x0000340001057983 */ /* 0x000f280000300800 */
[----:B------:R0:W-:Y:S04]  /*1dbe0*/  STS.U16 [R0+0x2c00], R26 ;  /* 0x002c001a00007388 */ /* 0x0001e80000000400 */
[----:B--2---:R-:W-:Y:S04]  /*1dbf0*/  STL [R1+0x12a4], R20 ;  /* 0x0012a41401007387 */ /* 0x004fe80000100800 */
[----:B------:R-:W-:Y:S04]  /*1dc00*/  STL [R1+0x12a8], R20 ;  /* 0x0012a81401007387 */ /* 0x000fe80000100800 */
[----:B------:R-:W-:Y:S01]  /*1dc10*/  STL [R1+0x12cc], R20 ;  /* 0x0012cc1401007387 */ /* 0x000fe20000100800 */
[----:B---3--:R-:W-:-:S03]  /*1dc20*/  @!P0 IMAD.MOV.U32 R3, RZ, RZ, R6 ;  /* 0x000000ffff038224 */ /* 0x008fc600078e0006 */
[----:B0-----:R-:W2:Y:S04]  /*1dc30*/  LDL R26, [R1+0x3f4] ;  /* 0x0003f400011a7983 */ /* 0x001ea80000100800 */
[----:B------:R-:W3:Y:S01]  /*1dc40*/  LDL R6, [R1+0x3f8] ;  /* 0x0003f80001067983 */ /* 0x000ee20000100800 */
[----:B------:R-:W-:Y:S01]  /*1dc50*/  PRMT R19, RZ, 0x7610, R19 ;  /* 0x00007610ff137816 */ /* 0x000fe20000000013 */
[----:B----4-:R-:W-:Y:S01]  /*1dc60*/  @!P0 IMAD.MOV.U32 R2, RZ, RZ, R4 ;  /* 0x000000ffff028224 */ /* 0x010fe200078e0004 */
[----:B------:R-:W-:Y:S01]  /*1dc70*/  PRMT R18, RZ, 0x7610, R18 ;  /* 0x00007610ff127816 */ /* 0x000fe20000000012 */
[----:B------:R-:W4:Y:S04]  /*1dc80*/  LDL R25, [R1+0x3b4] ;  /* 0x0003b40001197983 */ /* 0x000f280000100800 */
[----:B------:R2:W4:Y:S04]  /*1dc90*/  @!P0 LDG.E.U16 R19, [R2.64] ;  /* 0x0000000a02138981 */ /* 0x000528000c1e1500 */
[----:B------:R-:W4:Y:S01]  /*1dca0*/  LDL R4, [R1+0x3b8] ;  /* 0x0003b80001047983 */ /* 0x000f220000100800 */
[----:B--2---:R-:W-:-:S02]  /*1dcb0*/  @!P0 IMAD.MOV.U32 R3, RZ, RZ, R26 ;  /* 0x000000ffff038224 */ /* 0x004fc400078e001a */
[----:B---3--:R-:W-:-:S05]  /*1dcc0*/  @!P0 IMAD.MOV.U32 R2, RZ, RZ, R6 ;  /* 0x000000ffff028224 */ /* 0x008fca00078e0006 */
[----:B------:R0:W2:Y:S04]  /*1dcd0*/  @!P0 LDG.E.U16 R18, [R2.64] ;  /* 0x0000000a02128981 */ /* 0x0000a8000c1e1500 */
[----:B------:R1:W-:Y:S04]  /*1dce0*/  STS.U16 [R0+0x3000], R27 ;  /* 0x0030001b00007388 */ /* 0x0003e80000000400 */
[----:B-1----:R-:W3:Y:S04]  /*1dcf0*/  LDL.LU R27, [R1+0x2c] ;  /* 0x00002c00011b7983 */ /* 0x002ee80000300800 */
[----:B----4-:R-:W-:Y:S04]  /*1dd00*/  STL [R1+0x12ac], R19 ;  /* 0x0012ac1301007387 */ /* 0x010fe80000100800 */
        /* <DEDUP_REMOVED lines=8> */
[----:B------:R1:W-:Y:S01]  /*1dd90*/  STS.U16 [R0+0x3400], R28 ;  /* 0x0034001c00007388 */ /* 0x0003e20000000400 */
[----:B------:R-:W-:Y:S01]  /*1dda0*/  PRMT R16, RZ, 0x7610, R16 ;  /* 0x00007610ff107816 */ /* 0x000fe20000000010 */
[----:B0-----:R-:W-:-:S02]  /*1ddb0*/  @!P0 IMAD.MOV.U32 R2, RZ, RZ, R4 ;  /* 0x000000ffff028224 */ /* 0x001fc400078e0004 */
[----:B------:R-:W-:Y:S01]  /*1ddc0*/  @!P0 IMAD.MOV.U32 R3, RZ, RZ, R25 ;  /* 0x000000ffff038224 */ /* 0x000fe200078e0019 */
[----:B------:R0:W-:Y:S04]  /*1ddd0*/  STS.U16 [R0+0x3800], R5 ;  /* 0x0038000500007388 */ /* 0x0001e80000000400 */
[----:B------:R4:W3:Y:S04]  /*1dde0*/  @!P0 LDG.E.U16 R16, [R2.64] ;  /* 0x0000000a02108981 */ /* 0x0008e8000c1e1500 */
[----:B-1----:R-:W3:Y:S04]  /*1ddf0*/  LDL.LU R28, [R1+0x28] ;  /* 0x00002800011c7983 */ /* 0x002ee80000300800 */
[----:B------:R-:W3:Y:S04]  /*1de00*/  LDL R26, [R1+0x378] ;  /* 0x00037800011a7983 */ /* 0x000ee80000100800 */
[----:B------:R-:W3:Y:S04]  /*1de10*/  LDL.LU R6, [R1+0x24] ;  /* 0x0000240001067983 */ /* 0x000ee80000300800 */
[----:B--2---:R-:W-:Y:S04]  /*1de20*/  STL [R1+0x12b8], R18 ;  /* 0x0012b81201007387 */ /* 0x004fe80000100800 */
[----:B------:R-:W-:Y:S04]  /*1de30*/  STL [R1+0x12bc], R18 ;  /* 0x0012bc1201007387 */ /* 0x000fe80000100800 */
[----:B------:R-:W-:Y:S04]  /*1de40*/  STL [R1+0x12c0], R18 ;  /* 0x0012c01201007387 */ /* 0x000fe80000100800 */
[----:B------:R-:W-:Y:S04]  /*1de50*/  STL [R1+0x12f8], R18 ;  /* 0x0012f81201007387 */ /* 0x000fe80000100800 */
[----:B------:R-:W-:Y:S04]  /*1de60*/  STL [R1+0x12fc], R18 ;  /* 0x0012fc1201007387 */ /* 0x000fe80000100800 */
[----:B0-----:R-:W2:Y:S04]  /*1de70*/  LDL.LU R5, [R1+0x20] ;  /* 0x0000200001057983 */ /* 0x001ea80000300800 */
[----:B------:R-:W2:Y:S04]  /*1de80*/  LDL.LU R4, [R1+0x14] ;  /* 0x0000140001047983 */ /* 0x000ea80000300800 */
[----:B------:R-:W2:Y:S04]  /*1de90*/  LDL.LU R25, [R1+0x10] ;  /* 0x0000100001197983 */ /* 0x000ea80000300800 */
[----:B----4-:R-:W4:Y:S04]  /*1dea0*/  LDL.LU R2, [R1+0x30] ;  /* 0x0000300001027983 */ /* 0x010f280000300800 */
[----:B------:R-:W2:Y:S01]  /*1deb0*/  LDL R3, [R1+0x374] ;  /* 0x0003740001037983 */ /* 0x000ea20000100800 */
[----:B------:R-:W-:-:S03]  /*1dec0*/  PRMT R17, RZ, 0x7610, R17 ;  /* 0x00007610ff117816 */ /* 0x000fc60000000011 */
[----:B---3--:R-:W-:Y:S04]  /*1ded0*/  STL [R1+0x12c4], R16 ;  /* 0x0012c41001007387 */ /* 0x008fe80000100800 */
[----:B------:R-:W-:Y:S04]  /*1dee0*/  STL [R1+0x12dc], R16 ;  /* 0x0012dc1001007387 */ /* 0x000fe80000100800 */
[----:B------:R-:W-:Y:S04]  /*1def0*/  STL [R1+0x1300], R16 ;  /* 0x0013001001007387 */ /* 0x000fe80000100800 */
[----:B----4-:R0:W-:Y:S02]  /*1df00*/  STS.U16 [R0+0x3c00], R2 ;  /* 0x003c000200007388 */ /* 0x0101e40000000400 */
[----:B0-----:R-:W-:-:S02]  /*1df10*/  @!P0 IMAD.MOV.U32 R2, RZ, RZ, R26 ;  /* 0x000000ffff028224 */ /* 0x001fc400078e001a */
[----:B------:R-:W3:Y:S04]  /*1df20*/  LDL.LU R26, [R1+0xc] ;  /* 0x00000c00011a7983 */ /* 0x000ee80000300800 */
[----:B--2---:R0:W2:Y:S04]  /*1df30*/  @!P0 LDG.E.U16 R17, [R2.64] ;  /* 0x0000000a02118981 */ /* 0x0040a8000c1e1500 */
[----:B0-----:R-:W4:Y:S04]  /*1df40*/  LDL R2, [R1+0x340] ;  /* 0x0003400001027983 */ /* 0x001f280000100800 */
[----:B------:R-:W4:Y:S04]  /*1df50*/  LDL R3, [R1+0xb1c] ;  /* 0x000b1c0001037983 */ /* 0x000f280000100800 */
[----:B------:R0:W-:Y:S02]  /*1df60*/  STS.U16 [R0+0x4000], R27 ;  /* 0x0040001b00007388 */ /* 0x0001e40000000400 */
[----:B0-----:R-:W-:-:S02]  /*1df70*/  PRMT R0, RZ, 0x7610, R0 ;  /* 0x00007610ff007816 */ /* 0x001fc40000000000 */
[----:B------:R-:W2:Y:S01]  /*1df80*/  LDL.LU R27, [R1+0x8] ;  /* 0x00000800011b7983 */ /* 0x000ea20000300800 */
[----:B----4-:R-:W-:-:S04]  /*1df90*/  @!P0 LOP3.LUT R3, R3, R2, RZ, 0x3c, !PT ;  /* 0x0000000203038212 */ /* 0x010fc800078e3cff */
[----:B------:R-:W-:-:S04]  /*1dfa0*/  @!P0 LOP3.LUT R2, R3, R2, RZ, 0x3c, !PT ;  /* 0x0000000203028212 */ /* 0x000fc800078e3cff */
[----:B------:R-:W-:-:S05]  /*1dfb0*/  @!P0 LOP3.LUT R3, R3, R2, RZ, 0x3c, !PT ;  /* 0x0000000203038212 */ /* 0x000fca00078e3cff */
[----:B------:R-:W4:Y:S04]  /*1dfc0*/  @!P0 LDG.E.U16 R0, [R2.64] ;  /* 0x0000000a02008981 */ /* 0x000f28000c1e1500 */
[----:B----4-:R0:W-:Y:S04]  /*1dfd0*/  STL [R1+0x17c], R0 ;  /* 0x00017c0001007387 */ /* 0x0101e80000100800 */
[----:B------:R-:W4:Y:S04]  /*1dfe0*/  LDL R2, [R1+0xaec] ;  /* 0x000aec0001027983 */ /* 0x000f280000100800 */
[----:B------:R-:W4:Y:S04]  /*1dff0*/  LDL R3, [R1+0xaf0] ;  /* 0x000af00001037983 */ /* 0x000f280000100800 */
[----:B0-----:R-:W0:Y:S01]  /*1e000*/  S2R R0, SR_TID.X ;  /* 0x0000000000007919 */ /* 0x001e220000002100 */
[----:B------:R-:W-:-:S02]  /*1e010*/  PRMT R29, RZ, 0x7610, R29 ;  /* 0x00007610ff1d7816 */ /* 0x000fc4000000001d */
[----:B0-----:R-:W-:-:S05]  /*1e020*/  LOP3.LUT R0, R0, 0x3f, RZ, 0xc0, !PT ;  /* 0x0000003f00007812 */ /* 0x001fca00078ec0ff */
[----:B------:R-:W-:-:S05]  /*1e030*/  IMAD.SHL.U32 R0, R0, 0x2, RZ ;  /* 0x0000000200007824 */ /* 0x000fca00078e00ff */
[----:B------:R0:W-:Y:S04]  /*1e040*/  STS.U16 [R0+0x4400], R28 ;  /* 0x0044001c00007388 */ /* 0x0001e80000000400 */
[----:B0-----:R-:W2:Y:S01]  /*1e050*/  LDL.LU R28, [R1+0x4] ;  /* 0x00000400011c7983 */ /* 0x001ea20000300800 */
[----:B----4-:R-:W-:-:S04]  /*1e060*/  @!P0 LOP3.LUT R3, R3, R2, RZ, 0x3c, !PT ;  /* 0x0000000203038212 */ /* 0x010fc800078e3cff */
[----:B------:R-:W-:-:S04]  /*1e070*/  @!P0 LOP3.LUT R2, R3, R2, RZ, 0x3c, !PT ;  /* 0x0000000203028212 */ /* 0x000fc800078e3cff */
[----:B------:R-:W-:-:S05]  /*1e080*/  @!P0 LOP3.LUT R3, R3, R2, RZ, 0x3c, !PT ;  /* 0x0000000203038212 */ /* 0x000fca00078e3cff */
[----:B------:R0:W4:Y:S04]  /*1e090*/  @!P0 LDG.E.U16 R29, [R2.64] ;  /* 0x0000000a021d8981 */ /* 0x000128000c1e1500 */
[----:B0-----:R-:W2:Y:S04]  /*1e0a0*/  LDL R2, [R1+0xaac] ;  /* 0x000aac0001027983 */ /* 0x001ea80000100800 */
[----:B------:R-:W2:Y:S04]  /*1e0b0*/  LDL R3, [R1+0xab0] ;  /* 0x000ab00001037983 */ /* 0x000ea80000100800 */
[----:B------:R0:W-:Y:S02]  /*1e0c0*/  STS.U16 [R0+0x4800], R6 ;  /* 0x0048000600007388 */ /* 0x0001e40000000400 */
[----:B0-----:R-:W-:-:S02]  /*1e0d0*/  PRMT R0, RZ, 0x7610, R0 ;  /* 0x00007610ff007816 */ /* 0x001fc40000000000 */
[----:B--2---:R-:W-:-:S04]  /*1e0e0*/  @!P0 LOP3.LUT R3, R3, R2, RZ, 0x3c, !PT ;  /* 0x0000000203038212 */ /* 0x004fc800078e3cff */
[----:B------:R-:W-:-:S04]  /*1e0f0*/  @!P0 LOP3.LUT R2, R3, R2, RZ, 0x3c, !PT ;  /* 0x0000000203028212 */ /* 0x000fc800078e3cff */
[----:B------:R-:W-:-:S05]  /*1e100*/  @!P0 LOP3.LUT R3, R3, R2, RZ, 0x3c, !PT ;  /* 0x0000000203038212 */ /* 0x000fca00078e3cff */
[----:B------:R-:W2:Y:S04]  /*1e110*/  @!P0 LDG.E.U16 R0, [R2.64] ;  /* 0x0000000a02008981 */ /* 0x000ea8000c1e1500 */
[----:B----4-:R0:W-:Y:S04]  /*1e120*/  STL [R1+0x174], R29 ;  /* 0x0001741d01007387 */ /* 0x0101e80000100800 */
[----:B0-----:R-:W4:Y:S04]  /*1e130*/  LDL.LU R29, [R1] ;  /* 0x00000000011d7983 */ /* 0x001f280000300800 */
[----:B------:R-:W3:Y:S04]  /*1e140*/  LDL.LU R6, [R1+0x1338] ;  /* 0x0013380001067983 */ /* 0x000ee80000300800 */
        /* <DEDUP_REMOVED lines=8> */
[----:B------:R-:W3:Y:S01]  /*1e1d0*/  LDL.LU R5, [R1+0x1334] ;  /* 0x0013340001057983 */ /* 0x000ee20000300800 */
[----:B--2---:R-:W-:-:S04]  /*1e1e0*/  @!P0 LOP3.LUT R3, R3, R2, RZ, 0x3c, !PT ;  /* 0x0000000203038212 */ /* 0x004fc800078e3cff */
        /* <DEDUP_REMOVED lines=35> */
[----:B---3--:R0:W-:Y:S02]  /*1e420*/  STS.U16 [R0+0x5800], R26 ;  /* 0x0058001a00007388 */ /* 0x0081e40000000400 */
        /* <DEDUP_REMOVED lines=38> */
[----:B----4-:R0:W-:Y:S02]  /*1e690*/  STS.U16 [R0+0x6400], R29 ;  /* 0x0064001d00007388 */ /* 0x0101e40000000400 */
[----:B0-----:R-:W-:Y:S02]  /*1e6a0*/  PRMT R0, RZ, 0x7610, R0 ;  /* 0x00007610ff007816 */ /* 0x001fe40000000000 */
[----:B------:R-:W4:Y:S01]  /*1e6b0*/  LDL.LU R29, [R1+0x131c] ;  /* 0x00131c00011d7983 */ /* 0x000f220000300800 */
        /* <DEDUP_REMOVED lines=39> */
[----:B------:R-:W2:Y:S04]  /*1e930*/  @!P0 LDG.E.U16 R0, [R2.64] ;  /* 0x0000000a02008981 */ /* 0x000ea8000c1e1500 */
[----:B--2---:R0:W-:Y:S04]  /*1e940*/  STL [R1+0xc8], R0 ;  /* 0x0000c80001007387 */ /* 0x0041e80000100800 */
[----:B------:R-:W2:Y:S04]  /*1e950*/  LDL R2, [R1+0x7ec] ;  /* 0x0007ec0001027983 */ /* 0x000ea80000100800 */
[----:B------:R-:W2:Y:S01]  /*1e960*/  LDL R3, [R1+0x7f0] ;  /* 0x0007f00001037983 */ /* 0x000ea20000100800 */
[----:B------:R-:W-:-:S03]  /*1e970*/  PRMT R20, RZ, 0x7610, R20 ;  /* 0x00007610ff147816 */ /* 0x000fc60000000014 */
[----:B0-----:R-:W0:Y:S01]  /*1e980*/  S2R R0, SR_TID.X ;  /* 0x0000000000007919 */ /* 0x001e220000002100 */
[----:B--2---:R-:W-:-:S04]  /*1e990*/  @!P0 LOP3.LUT R3, R3, R2, RZ, 0x3c, !PT ;  /* 0x0000000203038212 */ /* 0x004fc800078e3cff */
[----:B------:R-:W-:-:S04]  /*1e9a0*/  @!P0 LOP3.LUT R2, R3, R2, RZ, 0x3c, !PT ;  /* 0x0000000203028212 */ /* 0x000fc800078e3cff */
[----:B------:R-:W-:-:S05]  /*1e9b0*/  @!P0 LOP3.LUT R3, R3, R2, RZ, 0x3c, !PT ;  /* 0x0000000203038212 */ /* 0x000fca00078e3cff */
[----:B------:R1:W2:Y:S04]  /*1e9c0*/  @!P0 LDG.E.U16 R20, [R2.64] ;  /* 0x0000000a02148981 */ /* 0x0002a8000c1e1500 */
[----:B-1----:R-:W3:Y:S04]  /*1e9d0*/  LDL R2, [R1+0x7ac] ;  /* 0x0007ac0001027983 */ /* 0x002ee80000100800 */
[----:B------:R-:W3:Y:S01]  /*1e9e0*/  LDL R3, [R1+0x7b0] ;  /* 0x0007b00001037983 */ /* 0x000ee20000100800 */
[----:B0-----:R-:W-:-:S05]  /*1e9f0*/  LOP3.LUT R0, R0, 0x3f, RZ, 0xc0, !PT ;  /* 0x0000003f00007812 */ /* 0x001fca00078ec0ff */
[----:B------:R-:W-:-:S05]  /*1ea00*/  IMAD.SHL.U32 R0, R0, 0x2, RZ ;  /* 0x0000000200007824 */ /* 0x000fca00078e00ff */
[----:B------:R-:W-:Y:S04]  /*1ea10*/  STS.U16 [R0+0x7400], R26 ;  /* 0x0074001a00007388 */ /* 0x000fe80000000400 */
[----:B------:R0:W-:Y:S02]  /*1ea20*/  STS.U16 [R0+0x7800], R25 ;  /* 0x0078001900007388 */ /* 0x0001e40000000400 */
[----:B0-----:R-:W-:Y:S02]  /*1ea30*/  PRMT R0, RZ, 0x7610, R0 ;  /* 0x00007610ff007816 */ /* 0x001fe40000000000 */
[----:B---3--:R-:W-:-:S04]  /*1ea40*/  @!P0 LOP3.LUT R3, R3, R2, RZ, 0x3c, !PT ;  /* 0x0000000203038212 */ /* 0x008fc800078e3cff */
[----:B------:R-:W-:-:S04]  /*1ea50*/  @!P0 LOP3.LUT R2, R3, R2, RZ, 0x3c, !PT ;  /* 0x0000000203028212 */ /* 0x000fc800078e3cff */
[----:B------:R-:W-:-:S05]  /*1ea60*/  @!P0 LOP3.LUT R3, R3, R2, RZ, 0x3c, !PT ;  /* 0x0000000203038212 */ /* 0x000fca00078e3cff */
[----:B------:R-:W3:Y:S04]  /*1ea70*/  @!P0 LDG.E.U16 R0, [R2.64] ;  /* 0x0000000a02008981 */ /* 0x000ee8000c1e1500 */
[----:B--2---:R-:W-:Y:S04]  /*1ea80*/  STL [R1+0xbc], R20 ;  /* 0x0000bc1401007387 */ /* 0x004fe80000100800 */
[----:B---3--:R-:W-:Y:S04]  /*1ea90*/  STL [R1+0xb8], R0 ;  /* 0x0000b80001007387 */ /* 0x008fe80000100800 */
        /* <DEDUP_REMOVED lines=16> */
[----:B0-----:R-:W4:Y:S04]  /*1eba0*/  LDL R2, [R1+0x6ec] ;  /* 0x0006ec0001027983 */ /* 0x001f280000100800 */
[----:B------:R-:W4:Y:S01]  /*1ebb0*/  LDL R3, [R1+0x6f0] ;  /* 0x0006f00001037983 */ /* 0x000f220000100800 */
[----:B------:R-:W-:-:S03]  /*1ebc0*/  PRMT R18, RZ, 0x7610, R18 ;  /* 0x00007610ff127816 */ /* 0x000fc60000000012 */
[----:B---3--:R0:W-:Y:S01]  /*1ebd0*/  STL [R1+0xb0], R19 ;  /* 0x0000b01301007387 */ /* 0x0081e20000100800 */
[----:B------:R-:W-:-:S03]  /*1ebe0*/  PRMT R23, RZ, 0x7610, R23 ;  /* 0x00007610ff177816 */ /* 0x000fc60000000017 */
[----:B0-----:R-:W3:Y:S01]  /*1ebf0*/  LDL R19, [R1+0x630] ;  /* 0x0006300001137983 */ /* 0x001ee20000100800 */
[----:B----4-:R-:W-:-:S04]  /*1ec00*/  @!P0 LOP3.LUT R3, R3, R2, RZ, 0x3c, !PT ;  /* 0x0000000203038212 */ /* 0x010fc800078e3cff */
[----:B------:R-:W-:-:S04]  /*1ec10*/  @!P0 LOP3.LUT R2, R3, R2, RZ, 0x3c, !PT ;  /* 0x0000000203028212 */ /* 0x000fc800078e3cff */
[----:B------:R-:W-:-:S05]  /*1ec20*/  @!P0 LOP3.LUT R3, R3, R2, RZ, 0x3c, !PT ;  /* 0x0000000203038212 */ /* 0x000fca00078e3cff */
[----:B------:R0:W4:Y:S04]  /*1ec30*/  @!P0 LDG.E.U16 R18, [R2.64] ;  /* 0x0000000a02128981 */ /* 0x000128000c1e1500 */
[----:B0-----:R-:W2:Y:S04]  /*1ec40*/  LDL R2, [R1+0x6ac] ;  /* 0x0006ac0001027983 */ /* 0x001ea80000100800 */
[----:B------:R-:W2:Y:S04]  /*1ec50*/  LDL R3, [R1+0x6b0] ;  /* 0x0006b00001037983 */ /* 0x000ea80000100800 */
[----:B----4-:R0:W-:Y:S01]  /*1ec60*/  STL [R1+0xac], R18 ;  /* 0x0000ac1201007387 */ /* 0x0101e20000100800 */
[----:B------:R-:W-:-:S03]  /*1ec70*/  PRMT R24, RZ, 0x7610, R24 ;  /* 0x00007610ff187816 */ /* 0x000fc60000000018 */
[----:B0-----:R-:W4:Y:S01]  /*1ec80*/  LDL R18, [R1+0x5f0] ;  /* 0x0005f00001127983 */ /* 0x001f220000100800 */
[----:B--2---:R-:W-:-:S04]  /*1ec90*/  @!P0 LOP3.LUT R3, R3, R2, RZ, 0x3c, !PT ;  /* 0x0000000203038212 */ /* 0x004fc800078e3cff */
[----:B------:R-:W-:-:S04]  /*1eca0*/  @!P0 LOP3.LUT R2, R3, R2, RZ, 0x3c, !PT ;  /* 0x0000000203028212 */ /* 0x000fc800078e3cff */
[----:B------:R-:W-:-:S05]  /*1ecb0*/  @!P0 LOP3.LUT R3, R3, R2, RZ, 0x3c, !PT ;  /* 0x0000000203038212 */ /* 0x000fca00078e3cff */
[----:B------:R0:W2:Y:S04]  /*1ecc0*/  @!P0 LDG.E.U16 R23, [R2.64] ;  /* 0x0000000a02178981 */ /* 0x0000a8000c1e1500 */
[----:B0-----:R-:W3:Y:S04]  /*1ecd0*/  LDL R2, [R1+0x66c] ;  /* 0x00066c0001027983 */ /* 0x001ee80000100800 */
[----:B------:R-:W3:Y:S04]  /*1ece0*/  LDL R3, [R1+0x670] ;  /* 0x0006700001037983 */ /* 0x000ee80000100800 */
[----:B--2---:R0:W-:Y:S04]  /*1ecf0*/  STL [R1+0xa8], R23 ;  /* 0x0000a81701007387 */ /* 0x0041e80000100800 */
[----:B0-----:R-:W2:Y:S01]  /*1ed00*/  LDL.LU R23, [R1+0x7c] ;  /* 0x00007c0001177983 */ /* 0x001ea20000300800 */
[----:B---3--:R-:W-:-:S04]  /*1ed10*/  @!P0 LOP3.LUT R3, R3, R2, RZ, 0x3c, !PT ;  /* 0x0000000203038212 */ /* 0x008fc800078e3cff */
[----:B------:R-:W-:-:S04]  /*1ed20*/  @!P0 LOP3.LUT R2, R3, R2, RZ, 0x3c, !PT ;  /* 0x0000000203028212 */ /* 0x000fc800078e3cff */
[----:B------:R-:W-:-:S05]  /*1ed30*/  @!P0 LOP3.LUT R3, R3, R2, RZ, 0x3c, !PT ;  /* 0x0000000203038212 */ /* 0x000fca00078e3cff */
[----:B------:R0:W3:Y:S04]  /*1ed40*/  @!P0 LDG.E.U16 R24, [R2.64] ;  /* 0x0000000a02188981 */ /* 0x0000e8000c1e1500 */
[----:B0-----:R-:W2:Y:S01]  /*1ed50*/  LDL R3, [R1+0x62c] ;  /* 0x00062c0001037983 */ /* 0x001ea20000100800 */
[----:B------:R-:W-:Y:S01]  /*1ed60*/  PRMT R10, RZ, 0x7610, R10 ;  /* 0x00007610ff0a7816 */ /* 0x000fe2000000000a */
[----:B------:R-:W-:-:S05]  /*1ed70*/  @!P0 IMAD.MOV.U32 R2, RZ, RZ, R19 ;  /* 0x000000ffff028224 */ /* 0x000fca00078e0013 */
[----:B--2---:R-:W2:Y:S04]  /*1ed80*/  @!P0 LDG.E.U16 R10, [R2.64] ;  /* 0x0000000a020a8981 */ /* 0x004ea8000c1e1500 */
[----:B---3--:R0:W-:Y:S04]  /*1ed90*/  STL [R1+0xa4], R24 ;  /* 0x0000a41801007387 */ /* 0x0081e80000100800 */
[----:B0-----:R-:W3:Y:S04]  /*1eda0*/  LDL R24, [R1+0x570] ;  /* 0x0005700001187983 */ /* 0x001ee80000100800 */
[----:B------:R-:W3:Y:S04]  /*1edb0*/  LDL.LU R19, [R1+0x80] ;  /* 0x0000800001137983 */ /* 0x000ee80000300800 */
[----:B--2---:R0:W-:Y:S04]  /*1edc0*/  STL [R1+0xa0], R10 ;  /* 0x0000a00a01007387 */ /* 0x0041e80000100800 */
[----:B0-----:R-:W2:Y:S04]  /*1edd0*/  LDL.LU R10, [R1+0x1314] ;  /* 0x00131400010a7983 */ /* 0x001ea80000300800 */
[----:B------:R-:W2:Y:S01]  /*1ede0*/  LDL R3, [R1+0x5ec] ;  /* 0x0005ec0001037983 */ /* 0x000ea20000100800 */
[----:B------:R-:W-:Y:S01]  /*1edf0*/  PRMT R14, RZ, 0x7610, R14 ;  /* 0x00007610ff0e7816 */ /* 0x000fe2000000000e */
[----:B----4-:R-:W-:Y:S01]  /*1ee00*/  @!P0 IMAD.MOV.U32 R2, RZ, RZ, R18 ;  /* 0x000000ffff028224 */ /* 0x010fe200078e0012 */
[----:B------:R-:W-:Y:S01]  /*1ee10*/  PRMT R21, RZ, 0x7610, R21 ;  /* 0x00007610ff157816 */ /* 0x000fe20000000015 */
[----:B------:R-:W4:Y:S04]  /*1ee20*/  LDL R18, [R1+0x4f0] ;  /* 0x0004f00001127983 */ /* 0x000f280000100800 */
[----:B--2---:R0:W2:Y:S04]  /*1ee30*/  @!P0 LDG.E.U16 R14, [R2.64] ;  /* 0x0000000a020e8981 */ /* 0x0040a8000c1e1500 */
        /* <DEDUP_REMOVED lines=10> */
[----:B------:R-:W-:Y:S02]  /*1eee0*/  @!P0 IMAD.MOV.U32 R2, RZ, RZ, R24 ;  /* 0x000000ffff028224 */ /* 0x000fe400078e0018 */
[----:B---3--:R0:W-:Y:S04]  /*1eef0*/  STL [R1+0x98], R21 ;  /* 0x0000981501007387 */ /* 0x0081e80000100800 */
[----:B0-----:R-:W3:Y:S04]  /*1ef00*/  LDL.LU R21, [R1+0x8c] ;  /* 0x00008c0001157983 */ /* 0x001ee80000300800 */
[----:B--2---:R0:W2:Y:S04]  /*1ef10*/  @!P0 LDG.E.U16 R22, [R2.64] ;  /* 0x0000000a02168981 */ /* 0x0040a8000c1e1500 */
[----:B0-----:R-:W2:Y:S04]  /*1ef20*/  LDL R2, [R1+0x52c] ;  /* 0x00052c0001027983 */ /* 0x001ea80000100800 */
[----:B------:R-:W2:Y:S01]  /*1ef30*/  LDL R3, [R1+0x530] ;  /* 0x0005300001037983 */ /* 0x000ea20000100800 */
[----:B------:R-:W-:-:S02]  /*1ef40*/  PRMT R15, RZ, 0x7610, R15 ;  /* 0x00007610ff0f7816 */ /* 0x000fc4000000000f */
[----:B--2---:R-:W-:-:S04]  /*1ef50*/  @!P0 LOP3.LUT R3, R3, R2, RZ, 0x3c, !PT ;  /* 0x0000000203038212 */ /* 0x004fc800078e3cff */
[----:B------:R-:W-:-:S04]  /*1ef60*/  @!P0 LOP3.LUT R2, R3, R2, RZ, 0x3c, !PT ;  /* 0x0000000203028212 */ /* 0x000fc800078e3cff */
[----:B------:R-:W-:-:S05]  /*1ef70*/  @!P0 LOP3.LUT R3, R3, R2, RZ, 0x3c, !PT ;  /* 0x0000000203038212 */ /* 0x000fca00078e3cff */
[----:B------:R-:W2:Y:S04]  /*1ef80*/  @!P0 LDG.E.U16 R15, [R2.64] ;  /* 0x0000000a020f8981 */ /* 0x000ea8000c1e1500 */
[----:B------:R0:W-:Y:S04]  /*1ef90*/  STL [R1+0x94], R22 ;  /* 0x0000941601007387 */ /* 0x0001e80000100800 */
[----:B0-----:R-:W3:Y:S04]  /*1efa0*/  LDL R22, [R1+0x470] ;  /* 0x0004700001167983 */ /* 0x001ee80000100800 */
[----:B------:R-:W3:Y:S04]  /*1efb0*/  LDL.LU R24, [R1+0x90] ;  /* 0x0000900001187983 */ /* 0x000ee80000300800 */
[----:B--2---:R0:W-:Y:S04]  /*1efc0*/  STL [R1+0x30], R15 ;  /* 0x0000300f01007387 */ /* 0x0041e80000100800 */
[----:B0-----:R-:W2:Y:S04]  /*1efd0*/  LDL.LU R15, [R1+0x1310] ;  /* 0x00131000010f7983 */ /* 0x001ea80000300800 */
[----:B------:R-:W3:Y:S01]  /*1efe0*/  LDL R3, [R1+0x4ec] ;  /* 0x0004ec0001037983 */ /* 0x000ee20000100800 */
[----:B----4-:R-:W-:-:S03]  /*1eff0*/  @!P0 IMAD.MOV.U32 R2, RZ, RZ, R18 ;  /* 0x000000ffff028224 */ /* 0x010fc600078e0012 */
[----:B------:R-:W0:Y:S04]  /*1f000*/  S2R R20, SR_TID.X ;  /* 0x0000000000147919 */ /* 0x000e280000002100 */
[----:B------:R-:W1:Y:S01]  /*1f010*/  S2R R0, SR_TID.X ;  /* 0x0000000000007919 */ /* 0x000e620000002100 */
[----:B--2---:R-:W-:-:S06]  /*1f020*/  PRMT R15, RZ, 0x7610, R15 ;  /* 0x00007610ff0f7816 */ /* 0x004fcc000000000f */
[----:B---3--:R2:W3:Y:S01]  /*1f030*/  @!P0 LDG.E.U16 R15, [R2.64] ;  /* 0x0000000a020f8981 */ /* 0x0084e2000c1e1500 */
[----:B0-----:R-:W-:Y:S02]  /*1f040*/  LOP3.LUT R20, R20, 0x3f, RZ, 0xc0, !PT ;  /* 0x0000003f14147812 */ /* 0x001fe400078ec0ff */
[----:B-1----:R-:W-:-:S03]  /*1f050*/  LOP3.LUT R0, R0, 0x3f, RZ, 0xc0, !PT ;  /* 0x0000003f00007812 */ /* 0x002fc600078ec0ff */
[----:B------:R-:W-:Y:S02]  /*1f060*/  IMAD.SHL.U32 R20, R20, 0x2, RZ ;  /* 0x0000000214147824 */ /* 0x000fe400078e00ff */
[----:B------:R-:W-:-:S03]  /*1f070*/  IMAD.SHL.U32 R0, R0, 0x2, RZ ;  /* 0x0000000200007824 */ /* 0x000fc600078e00ff */
[----:B------:R-:W-:Y:S02]  /*1f080*/  LOP3.LUT R20, R20, 0x10, RZ, 0x3c, !PT ;  /* 0x0000001014147812 */ /* 0x000fe400078e3cff */
[----:B------:R-:W-:Y:S04]  /*1f090*/  STS.U16 [R0+0x7c00], R4 ;  /* 0x007c000400007388 */ /* 0x000fe80000000400 */
        /* <DEDUP_REMOVED lines=9> */
[----:B------:R0:W-:Y:S04]  /*1f130*/  STS.U16 [R20+0x2480], R23 ;  /* 0x0024801714007388 */ /* 0x0001e80000000400 */
[----:B0-----:R-:W4:Y:S04]  /*1f140*/  LDL.LU R23, [R1+0xc0] ;  /* 0x0000c00001177983 */ /* 0x001f280000300800 */
[----:B--2---:R-:W2:Y:S04]  /*1f150*/  LDL R2, [R1+0x4ac] ;  /* 0x0004ac0001027983 */ /* 0x004ea80000100800 */
[----:B------:R-:W2:Y:S04]  /*1f160*/  LDL R3, [R1+0x4b0] ;  /* 0x0004b00001037983 */ /* 0x000ea80000100800 */
[----:B------:R-:W4:Y:S04]  /*1f170*/  LDL R18, [R1+0x3ec] ;  /* 0x0003ec0001127983 */ /* 0x000f280000100800 */
[----:B------:R-:W-:Y:S04]  /*1f180*/  STS.U16 [R20+0x2880], R19 ;  /* 0x0028801314007388 */ /* 0x000fe80000000400 */
[----:B---3--:R0:W-:Y:S04]  /*1f190*/  STL [R1+0x28], R15 ;  /* 0x0000280f01007387 */ /* 0x0081e80000100800 */
[----:B0-----:R-:W3:Y:S04]  /*1f1a0*/  LDL R15, [R1+0x3f0] ;  /* 0x0003f000010f7983 */ /* 0x001ee80000100800 */
[----:B------:R-:W3:Y:S01]  /*1f1b0*/  LDL.LU R19, [R1+0x130c] ;  /* 0x00130c0001137983 */ /* 0x000ee20000300800 */
[----:B--2---:R-:W-:-:S04]  /*1f1c0*/  @!P0 LOP3.LUT R3, R3, R2, RZ, 0x3c, !PT ;  /* 0x0000000203038212 */ /* 0x004fc800078e3cff */
[----:B------:R-:W-:-:S04]  /*1f1d0*/  @!P0 LOP3.LUT R2, R3, R2, RZ, 0x3c, !PT ;  /* 0x0000000203028212 */ /* 0x000fc800078e3cff */
[----:B------:R-:W-:Y:S02]  /*1f1e0*/  @!P0 LOP3.LUT R3, R3, R2, RZ, 0x3c, !PT ;  /* 0x0000000203038212 */ /* 0x000fe400078e3cff */
[----:B---3--:R-:W-:-:S06]  /*1f1f0*/  PRMT R19, RZ, 0x7610, R19 ;  /* 0x00007610ff137816 */ /* 0x008fcc0000000013 */
[----:B------:R-:W2:Y:S04]  /*1f200*/  @!P0 LDG.E.U16 R19, [R2.64] ;  /* 0x0000000a02138981 */ /* 0x000ea8000c1e1500 */
[----:B--2---:R0:W-:Y:S04]  /*1f210*/  STL [R1+0x20], R19 ;  /* 0x0000201301007387 */ /* 0x0041e80000100800 */
[----:B0-----:R-:W2:Y:S04]  /*1f220*/  LDL.LU R19, [R1+0x1308] ;  /* 0x0013080001137983 */ /* 0x001ea80000300800 */
[----:B------:R-:W3:Y:S04]  /*1f230*/  LDL.LU R2, [R1+0x84] ;  /* 0x0000840001027983 */ /* 0x000ee80000300800 */
[----:B------:R-:W2:Y:S01]  /*1f240*/  LDL R3, [R1+0x46c] ;  /* 0x00046c0001037983 */ /* 0x000ea20000100800 */
[----:B------:R-:W-:-:S03]  /*1f250*/  PRMT R12, RZ, 0x7610, R12 ;  /* 0x00007610ff0c7816 */ /* 0x000fc6000000000c */
[----:B---3--:R0:W-:Y:S02]  /*1f260*/  STS.U16 [R20+0x2c80], R2 ;  /* 0x002c800214007388 */ /* 0x0081e40000000400 */
[----:B0-----:R-:W-:Y:S01]  /*1f270*/  @!P0 IMAD.MOV.U32 R2, RZ, RZ, R22 ;  /* 0x000000ffff028224 */ /* 0x001fe200078e0016 */
[----:B------:R-:W-:Y:S01]  /*1f280*/  PRMT R11, RZ, 0x7610, R11 ;  /* 0x00007610ff0b7816 */ /* 0x000fe2000000000b */
[----:B------:R-:W3:Y:S04]  /*1f290*/  LDL R22, [R1+0x3b0] ;  /* 0x0003b00001167983 */ /* 0x000ee80000100800 */
[----:B--2---:R0:W2:Y:S04]  /*1f2a0*/  @!P0 LDG.E.U16 R12, [R2.64] ;  /* 0x0000000a020c8981 */ /* 0x0040a8000c1e1500 */
[----:B0-----:R-:W2:Y:S04]  /*1f2b0*/  LDL R2, [R1+0x42c] ;  /* 0x00042c0001027983 */ /* 0x001ea80000100800 */
[----:B------:R-:W2:Y:S01]  /*1f2c0*/  LDL R3, [R1+0x430] ;  /* 0x0004300001037983 */ /* 0x000ea20000100800 */
[----:B------:R-:W-:-:S03]  /*1f2d0*/  PRMT R10, RZ, 0x7610, R10 ;  /* 0x00007610ff0a7816 */ /* 0x000fc6000000000a */
[----:B------:R0:W-:Y:S04]  /*1f2e0*/  STS.U16 [R20+0x3080], R14 ;  /* 0x0030800e14007388 */ /* 0x0001e80000000400 */
[----:B0-----:R-:W3:Y:S01]  /*1f2f0*/  LDL.LU R14, [R1+0xd0] ;  /* 0x0000d000010e7983 */ /* 0x001ee20000300800 */
[----:B--2---:R-:W-:-:S04]  /*1f300*/  @!P0 LOP3.LUT R3, R3, R2, RZ, 0x3c, !PT ;  /* 0x0000000203038212 */ /* 0x004fc800078e3cff */
[----:B------:R-:W-:-:S04]  /*1f310*/  @!P0 LOP3.LUT R2, R3, R2, RZ, 0x3c, !PT ;  /* 0x0000000203028212 */ /* 0x000fc800078e3cff */
[----:B------:R-:W-:-:S05]  /*1f320*/  @!P0 LOP3.LUT R3, R3, R2, RZ, 0x3c, !PT ;  /* 0x0000000203038212 */ /* 0x000fca00078e3cff */
[----:B------:R0:W2:Y:S02]  /*1f330*/  @!P0 LDG.E.U16 R11, [R2.64] ;  /* 0x0000000a020b8981 */ /* 0x0000a4000c1e1500 */
[----:B0-----:R-:W-:Y:S02]  /*1f340*/  @!P0 IMAD.MOV.U32 R2, RZ, RZ, R15 ;  /* 0x000000ffff028224 */ /* 0x001fe400078e000f */
[----:B----4-:R-:W-:Y:S01]  /*1f350*/  @!P0 IMAD.MOV.U32 R3, RZ, RZ, R18 ;  /* 0x000000ffff038224 */ /* 0x010fe200078e0012 */
[----:B------:R-:W4:Y:S04]  /*1f360*/  LDL R15, [R1+0xb18] ;  /* 0x000b1800010f7983 */ /* 0x000f280000100800 */
[----:B------:R-:W2:Y:S04]  /*1f370*/  LDL.LU R18, [R1+0xd4] ;  /* 0x0000d40001127983 */ /* 0x000ea80000300800 */
[----:B------:R0:W2:Y:S04]  /*1f380*/  @!P0 LDG.E.U16 R10, [R2.64] ;  /* 0x0000000a020a8981 */ /* 0x0000a8000c1e1500 */
[----:B0-----:R-:W2:Y:S01]  /*1f390*/  LDL R3, [R1+0x3ac] ;  /* 0x0003ac0001037983 */ /* 0x001ea20000100800 */
[----:B------:R-:W-:Y:S01]  /*1f3a0*/  PRMT R9, RZ, 0x7610, R9 ;  /* 0x00007610ff097816 */ /* 0x000fe20000000009 */
[----:B---3--:R-:W-:-:S02]  /*1f3b0*/  @!P0 IMAD.MOV.U32 R2, RZ, RZ, R22 ;  /* 0x000000ffff028224 */ /* 0x008fc400078e0016 */
[----:B------:R-:W-:Y:S04]  /*1f3c0*/  STS.U16 [R20+0x3480], R21 ;  /* 0x0034801514007388 */ /* 0x000fe80000000400 */
[----:B------:R0:W-:Y:S04]  /*1f3d0*/  STS.U16 [R20+0x3880], R24 ;  /* 0x0038801814007388 */ /* 0x0001e80000000400 */
[----:B0-----:R-:W3:Y:S04]  /*1f3e0*/  LDL R24, [R1+0xae8] ;  /* 0x000ae80001187983 */ /* 0x001ee80000100800 */
[----:B------:R-:W3:Y:S04]  /*1f3f0*/  LDL.LU R21, [R1+0xdc] ;  /* 0x0000dc0001157983 */ /* 0x000ee80000300800 */
[----:B--2---:R0:W2:Y:S04]  /*1f400*/  @!P0 LDG.E.U16 R9, [R2.64] ;  /* 0x0000000a02098981 */ /* 0x0040a8000c1e1500 */
[----:B0-----:R-:W2:Y:S04]  /*1f410*/  LDL R2, [R1+0x36c] ;  /* 0x00036c0001027983 */ /* 0x001ea80000100800 */
[----:B------:R-:W2:Y:S01]  /*1f420*/  LDL R3, [R1+0x370] ;  /* 0x0003700001037983 */ /* 0x000ea20000100800 */
[----:B------:R-:W-:-:S03]  /*1f430*/  PRMT R8, RZ, 0x7610, R8 ;  /* 0x00007610ff087816 */ /* 0x000fc60000000008 */
[----:B------:R0:W-:Y:S04]  /*1f440*/  STS.U16 [R20+0x3c80], R23 ;  /* 0x003c801714007388 */ /* 0x0001e80000000400 */
[----:B0-----:R-:W3:Y:S04]  /*1f450*/  LDL.LU R23, [R1+0xe0] ;  /* 0x0000e00001177983 */ /* 0x001ee80000300800 */
[----:B------:R-:W3:Y:S01]  /*1f460*/  LDL.LU R22, [R1+0xe4] ;  /* 0x0000e40001167983 */ /* 0x000ee20000300800 */
[----:B--2---:R-:W-:-:S04]  /*1f470*/  @!P0 LOP3.LUT R3, R3, R2, RZ, 0x3c, !PT ;  /* 0x0000000203038212 */ /* 0x004fc800078e3cff */
[----:B------:R-:W-:-:S04]  /*1f480*/  @!P0 LOP3.LUT R2, R3, R2, RZ, 0x3c, !PT ;  /* 0x0000000203028212 */ /* 0x000fc800078e3cff */
[----:B------:R-:W-:-:S05]  /*1f490*/  @!P0 LOP3.LUT R3, R3, R2, RZ, 0x3c, !PT ;  /* 0x0000000203038212 */ /* 0x000fca00078e3cff */
[----:B------:R0:W2:Y:S04]  /*1f4a0*/  @!P0 LDG.E.U16 R8, [R2.64] ;  /* 0x0000000a02088981 */ /* 0x0000a8000c1e1500 */
[----:B0-----:R-:W2:Y:S04]  /*1f4b0*/  LDL.LU R2, [R1+0xc4] ;  /* 0x0000c40001027983 */ /* 0x001ea80000300800 */
[----:B------:R-:W3:Y:S01]  /*1f4c0*/  LDL R3, [R1+0x33c] ;  /* 0x00033c0001037983 */ /* 0x000ee20000100800 */
[----:B------:R-:W-:-:S03]  /*1f4d0*/  PRMT R19, RZ, 0x7610, R19 ;  /* 0x00007610ff137816 */ /* 0x000fc60000000013 */
[----:B--2---:R4:W-:Y:S02]  /*1f4e0*/  STS.U16 [R20+0x4080], R2 ;  /* 0x0040800214007388 */ /* 0x0049e40000000400 */
[----:B----4-:R-:W-:Y:S02]  /*1f4f0*/  @!P0 IMAD.MOV.U32 R2, RZ, RZ, R15 ;  /* 0x000000ffff028224 */ /* 0x010fe400078e000f */
[----:B------:R-:W2:Y:S04]  /*1f500*/  LDL.LU R15, [R1+0xec] ;  /* 0x0000ec00010f7983 */ /* 0x000ea80000300800 */
[----:B---3--:R-:W3:Y:S04]  /*1f510*/  @!P0 LDG.E.U16 R19, [R2.64] ;  /* 0x0000000a02138981 */ /* 0x008ee8000c1e1500 */
[----:B---3--:R0:W-:Y:S04]  /*1f520*/  STL [R1+0x90], R19 ;  /* 0x0000901301007387 */ /* 0x0081e80000100800 */
[----:B0-----:R-:W3:Y:S04]  /*1f530*/  LDL.LU R19, [R1+0x1304] ;  /* 0x0013040001137983 */ /* 0x001ee80000300800 */
[----:B------:R-:W4:Y:S04]  /*1f540*/  LDL.LU R2, [R1+0xcc] ;  /* 0x0000cc0001027983 */ /* 0x000f280000300800 */
[----:B------:R-:W2:Y:S01]  /*1f550*/  LDL R3, [R1+0xae4] ;  /* 0x000ae40001037983 */ /* 0x000ea20000100800 */
[----:B---3--:R-:W-:-:S03]  /*1f560*/  PRMT R19, RZ, 0x7610, R19 ;  /* 0x00007610ff137816 */ /* 0x008fc60000000013 */
[----:B----4-:R0:W-:Y:S02]  /*1f570*/  STS.U16 [R20+0x4480], R2 ;  /* 0x0044800214007388 */ /* 0x0101e40000000400 */
[----:B0-----:R-:W-:-:S05]  /*1f580*/  @!P0 IMAD.MOV.U32 R2, RZ, RZ, R24 ;  /* 0x000000ffff028224 */ /* 0x001fca00078e0018 */
[----:B--2---:R0:W2:Y:S04]  /*1f590*/  @!P0 LDG.E.U16 R19, [R2.64] ;  /* 0x0000000a02138981 */ /* 0x0040a8000c1e1500 */
[----:B0-----:R-:W3:Y:S04]  /*1f5a0*/  LDL R2, [R1+0xaa4] ;  /* 0x000aa40001027983 */ /* 0x001ee80000100800 */
[----:B------:R-:W3:Y:S01]  /*1f5b0*/  LDL R3, [R1+0xaa8] ;  /* 0x000aa80001037983 */ /* 0x000ee20000100800 */
[----:B------:R-:W-:Y:S02]  /*1f5c0*/  PRMT R16, RZ, 0x7610, R16 ;  /* 0x00007610ff107816 */ /* 0x000fe40000000010 */
[----:B---3--:R-:W-:-:S04]  /*1f5d0*/  @!P0 LOP3.LUT R3, R3, R2, RZ, 0x3c, !PT ;  /* 0x0000000203038212 */ /* 0x008fc800078e3cff */
[----:B------:R-:W-:-:S04]  /*1f5e0*/  @!P0 LOP3.LUT R2, R3, R2, RZ, 0x3c, !PT ;  /* 0x0000000203028212 */ /* 0x000fc800078e3cff */
[----:B------:R-:W-:-:S05]  /*1f5f0*/  @!P0 LOP3.LUT R3, R3, R2, RZ, 0x3c, !PT ;  /* 0x0000000203038212 */ /* 0x000fca00078e3cff */
[----:B------:R-:W3:Y:S04]  /*1f600*/  @!P0 LDG.E.U16 R16, [R2.64] ;  /* 0x0000000a02108981 */ /* 0x000ee8000c1e1500 */
[----:B------:R0:W-:Y:S04]  /*1f610*/  STS.U16 [R20+0x4880], R14 ;  /* 0x0048800e14007388 */ /* 0x0001e80000000400 */
[----:B--2---:R1:W-:Y:S04]  /*1f620*/  STL [R1+0x8c], R19 ;  /* 0x00008c1301007387 */ /* 0x0043e80000100800 */
[----:B0-----:R-:W2:Y:S04]  /*1f630*/  LDL R14, [R1+0x9a8] ;  /* 0x0009a800010e7983 */ /* 0x001ea80000100800 */
[----:B-1----:R-:W4:Y:S04]  /*1f640*/  LDL R19, [R1+0x9a4] ;  /* 0x0009a40001137983 */ /* 0x002f280000100800 */
[----:B------:R-:W2:Y:S04]  /*1f650*/  LDL.LU R24, [R1+0xf0] ;  /* 0x0000f00001187983 */ /* 0x000ea80000300800 */
[----:B------:R-:W-:Y:S04]  /*1f660*/  STS.U16 [R20+0x4c80], R18 ;  /* 0x004c801214007388 */ /* 0x000fe80000000400 */
[----:B---3--:R0:W-:Y:S04]  /*1f670*/  STL [R1+0x88], R16 ;  /* 0x0000881001007387 */ /* 0x0081e80000100800 */
[----:B0-----:R-:W3:Y:S04]  /*1f680*/  LDL.LU R16, [R1+0x1300] ;  /* 0x0013000001107983 */ /* 0x001ee80000300800 */
[----:B------:R-:W2:Y:S04]  /*1f690*/  LDL R2, [R1+0xa64] ;  /* 0x000a640001027983 */ /* 0x000ea80000100800 */
[----:B------:R-:W2:Y:S04]  /*1f6a0*/  LDL R3, [R1+0xa68] ;  /* 0x000a680001037983 */ /* 0x000ea80000100800 */
[----:B------:R-:W3:Y:S01]  /*1f6b0*/  LDL.LU R18, [R1+0x12fc] ;  /* 0x0012fc0001127983 */ /* 0x000ee20000300800 */
[----:B--2---:R-:W-:-:S04]  /*1f6c0*/  @!P0 LOP3.LUT R3, R3, R2, RZ, 0x3c, !PT ;  /* 0x0000000203038212 */ /* 0x004fc800078e3cff */
[C---:B------:R-:W-:Y:S02]  /*1f6d0*/  @!P0 LOP3.LUT R2, R3.reuse, R2, RZ, 0x3c, !PT ;  /* 0x0000000203028212 */ /* 0x040fe400078e3cff */
[----:B---3--:R-:W-:Y:S02]  /*1f6e0*/  PRMT R18, RZ, 0x7610, R18 ;  /* 0x00007610ff127816 */ /* 0x008fe40000000012 */
[----:B------:R-:W-:-:S05]  /*1f6f0*/  @!P0 LOP3.LUT R3, R3, R2, RZ, 0x3c, !PT ;  /* 0x0000000203038212 */ /* 0x000fca00078e3cff */
[----:B------:R-:W2:Y:S04]  /*1f700*/  @!P0 LDG.E.U16 R18, [R2.64] ;  /* 0x0000000a02128981 */ /* 0x000ea8000c1e1500 */
[----:B------:R-:W-:Y:S04]  /*1f710*/  STS.U16 [R20+0x5080], R21 ;  /* 0x0050801514007388 */ /* 0x000fe80000000400 */
[----:B--2---:R0:W-:Y:S04]  /*1f720*/  STL [R1+0x84], R18 ;  /* 0x0000841201007387 */ /* 0x0041e80000100800 */
[----:B0-----:R-:W2:Y:S04]  /*1f730*/  LDL.LU R18, [R1+0x12f8] ;  /* 0x0012f80001127983 */ /* 0x001ea80000300800 */
[----:B------:R-:W3:Y:S04]  /*1f740*/  LDL R2, [R1+0xa24] ;  /* 0x000a240001027983 */ /* 0x000ee80000100800 */
[----:B------:R-:W3:Y:S04]  /*1f750*/  LDL R3, [R1+0xa28] ;  /* 0x000a280001037983 */ /* 0x000ee80000100800 */
[----:B------:R-:W2:Y:S01]  /*1f760*/  LDL.LU R21, [R1+0x12f4] ;  /* 0x0012f40001157983 */ /* 0x000ea20000300800 */
[----:B---3--:R-:W-:-:S04]  /*1f770*/  @!P0 LOP3.LUT R3, R3, R2, RZ, 0x3c, !PT ;  /* 0x0000000203038212 */ /* 0x008fc800078e3cff */
[C---:B------:R-:W-:Y:S02]  /*1f780*/  @!P0 LOP3.LUT R2, R3.reuse, R2, RZ, 0x3c, !PT ;  /* 0x0000000203028212 */ /* 0x040fe400078e3cff */
[----:B--2---:R-:W-:Y:S02]  /*1f790*/  PRMT R21, RZ, 0x7610, R21 ;  /* 0x00007610ff157816 */ /* 0x004fe40000000015 */
        /* <DEDUP_REMOVED lines=12> */
[----:B------:R0:W2:Y:S01]  /*1f860*/  @!P0 LDG.E.U16 R23, [R2.64] ;  /* 0x0000000a02178981 */ /* 0x0000a2000c1e1500 */
[----:B------:R-:W-:Y:S01]  /*1f870*/  PRMT R18, RZ, 0x7610, R18 ;  /* 0x00007610ff127816 */ /* 0x000fe20000000012 */
[----:B0-----:R-:W-:Y:S02]  /*1f880*/  @!P0 IMAD.MOV.U32 R2, RZ, RZ, R14 ;  /* 0x000000ffff028224 */ /* 0x001fe400078e000e */
[----:B----4-:R-:W-:-:S05]  /*1f890*/  @!P0 IMAD.MOV.U32 R3, RZ, RZ, R19 ;  /* 0x000000ffff038224 */ /* 0x010fca00078e0013 */
[----:B------:R0:W3:Y:S04]  /*1f8a0*/  @!P0 LDG.E.U16 R18, [R2.64] ;  /* 0x0000000a02128981 */ /* 0x0000e8000c1e1500 */
[----:B--2---:R1:W-:Y:S04]  /*1f8b0*/  STL [R1+0x7c], R23 ;  /* 0x00007c1701007387 */ /* 0x0043e80000100800 */
[----:B-1----:R-:W2:Y:S04]  /*1f8c0*/  LDL.LU R23, [R1+0x12e8] ;  /* 0x0012e80001177983 */ /* 0x002ea80000300800 */
[----:B------:R-:W4:Y:S04]  /*1f8d0*/  LDL R14, [R1+0x8e8] ;  /* 0x0008e800010e7983 */ /* 0x000f280000100800 */
[----:B------:R-:W4:Y:S04]  /*1f8e0*/  LDL.LU R19, [R1+0x104] ;  /* 0x0001040001137983 */ /* 0x000f280000300800 */
[----:B0-----:R-:W4:Y:S04]  /*1f8f0*/  LDL R2, [R1+0x964] ;  /* 0x0009640001027983 */ /* 0x001f280000100800 */
[----:B------:R-:W4:Y:S04]  /*1f900*/  LDL R3, [R1+0x968] ;  /* 0x0009680001037983 */ /* 0x000f280000100800 */
[----:B------:R0:W-:Y:S04]  /*1f910*/  STS.U16 [R20+0x5880], R22 ;  /* 0x0058801614007388 */ /* 0x0001e80000000400 */
[----:B------:R1:W-:Y:S04]  /*1f920*/  STS.U16 [R20+0x5c80], R15 ;  /* 0x005c800f14007388 */ /* 0x0003e80000000400 */
[----:B0-----:R-:W4:Y:S04]  /*1f930*/  LDL R22, [R1+0x8a4] ;  /* 0x0008a40001167983 */ /* 0x001f280000100800 */
[----:B-1----:R-:W4:Y:S04]  /*1f940*/  LDL R15, [R1+0x8a8] ;  /* 0x0008a800010f7983 */ /* 0x002f280000100800 */
[----:B---3--:R0:W-:Y:S04]  /*1f950*/  STL [R1+0x78], R18 ;  /* 0x0000781201007387 */ /* 0x0081e80000100800 */
[----:B0-----:R-:W3:Y:S01]  /*1f960*/  LDL.LU R18, [R1+0x10c] ;  /* 0x00010c0001127983 */ /* 0x001ee20000300800 */
[----:B--2---:R-:W-:-:S02]  /*1f970*/  PRMT R23, RZ, 0x7610, R23 ;  /* 0x00007610ff177816 */ /* 0x004fc40000000017 */
[----:B----4-:R-:W-:-:S04]  /*1f980*/  @!P0 LOP3.LUT R3, R3, R2, RZ, 0x3c, !PT ;  /* 0x0000000203038212 */ /* 0x010fc800078e3cff */
        /* <DEDUP_REMOVED lines=11> */
[----:B------:R1:W-:Y:S04]  /*1fa40*/  STS.U16 [R20+0x6080], R24 ;  /* 0x0060801814007388 */ /* 0x0003e80000000400 */
[----:B0-----:R-:W2:Y:S04]  /*1fa50*/  LDL.LU R23, [R1+0x110] ;  /* 0x0001100001177983 */ /* 0x001ea80000300800 */
[----:B-1----:R-:W2:Y:S04]  /*1fa60*/  LDL R24, [R1+0x868] ;  /* 0x0008680001187983 */ /* 0x002ea80000100800 */
[----:B----4-:R0:W-:Y:S04]  /*1fa70*/  STL [R1+0x70], R21 ;  /* 0x0000701501007387 */ /* 0x0101e80000100800 */
[----:B0-----:R-:W4:Y:S04]  /*1fa80*/  LDL.LU R21, [R1+0x12e4] ;  /* 0x0012e40001157983 */ /* 0x001f280000300800 */
[----:B------:R-:W2:Y:S04]  /*1fa90*/  LDL.LU R2, [R1+0xf4] ;  /* 0x0000f40001027983 */ /* 0x000ea80000300800 */
[----:B------:R-:W3:Y:S01]  /*1faa0*/  LDL R3, [R1+0x8e4] ;  /* 0x0008e40001037983 */ /* 0x000ee20000100800 */
[----:B----4-:R-:W-:-:S03]  /*1fab0*/  PRMT R21, RZ, 0x7610, R21 ;  /* 0x00007610ff157816 */ /* 0x010fc60000000015 */
[----:B--2---:R0:W-:Y:S02]  /*1fac0*/  STS.U16 [R20+0x6480], R2 ;  /* 0x0064800214007388 */ /* 0x0041e40000000400 */
[----:B0-----:R-:W-:Y:S02]  /*1fad0*/  @!P0 IMAD.MOV.U32 R2, RZ, RZ, R14 ;  /* 0x000000ffff028224 */ /* 0x001fe400078e000e */
[----:B------:R-:W2:Y:S04]  /*1fae0*/  LDL.LU R14, [R1+0x114] ;  /* 0x00011400010e7983 */ /* 0x000ea80000300800 */
[----:B---3--:R-:W3:Y:S04]  /*1faf0*/  @!P0 LDG.E.U16 R21, [R2.64] ;  /* 0x0000000a02158981 */ /* 0x008ee8000c1e1500 */
[----:B---3--:R0:W-:Y:S04]  /*1fb00*/  STL [R1+0x6c], R21 ;  /* 0x00006c1501007387 */ /* 0x0081e80000100800 */
[----:B0-----:R-:W3:Y:S04]  /*1fb10*/  LDL.LU R21, [R1+0x12e0] ;  /* 0x0012e00001157983 */ /* 0x001ee80000300800 */
[----:B------:R-:W4:Y:S01]  /*1fb20*/  LDL.LU R3, [R1+0xfc] ;  /* 0x0000fc0001037983 */ /* 0x000f220000300800 */
[----:B------:R-:W-:-:S03]  /*1fb30*/  @!P0 IMAD.MOV.U32 R2, RZ, RZ, R15 ;  /* 0x000000ffff028224 */ /* 0x000fc600078e000f */
[----:B------:R-:W2:Y:S01]  /*1fb40*/  LDL.LU R15, [R1+0x180] ;  /* 0x00018000010f7983 */ /* 0x000ea20000300800 */
[----:B---3--:R-:W-:-:S03]  /*1fb50*/  PRMT R21, RZ, 0x7610, R21 ;  /* 0x00007610ff157816 */ /* 0x008fc60000000015 */
[----:B----4-:R0:W-:Y:S02]  /*1fb60*/  STS.U16 [R20+0x6880], R3 ;  /* 0x0068800314007388 */ /* 0x0101e40000000400 */
[----:B0-----:R-:W-:-:S05]  /*1fb70*/  @!P0 IMAD.MOV.U32 R3, RZ, RZ, R22 ;  /* 0x000000ffff038224 */ /* 0x001fca00078e0016 */
[----:B------:R0:W3:Y:S04]  /*1fb80*/  @!P0 LDG.E.U16 R21, [R2.64] ;  /* 0x0000000a02158981 */ /* 0x0000e8000c1e1500 */
[----:B0-----:R-:W4:Y:S04]  /*1fb90*/  LDL.LU R2, [R1+0x100] ;  /* 0x0001000001027983 */ /* 0x001f280000300800 */
[----:B------:R-:W2:Y:S01]  /*1fba0*/  LDL R3, [R1+0x864] ;  /* 0x0008640001037983 */ /* 0x000ea20000100800 */
[----:B------:R-:W-:-:S03]  /*1fbb0*/  PRMT R16, RZ, 0x7610, R16 ;  /* 0x00007610ff107816 */ /* 0x000fc60000000010 */
[----:B------:R-:W2:Y:S04]  /*1fbc0*/  LDL R22, [R1+0x7a4] ;  /* 0x0007a40001167983 */ /* 0x000ea80000100800 */
[----:B----4-:R0:W-:Y:S02]  /*1fbd0*/  STS.U16 [R20+0x6c80], R2 ;  /* 0x006c800214007388 */ /* 0x0101e40000000400 */
[----:B0-----:R-:W-:-:S05]  /*1fbe0*/  @!P0 IMAD.MOV.U32 R2, RZ, RZ, R24 ;  /* 0x000000ffff028224 */ /* 0x001fca00078e0018 */
[----:B--2---:R-:W2:Y:S04]  /*1fbf0*/  @!P0 LDG.E.U16 R16, [R2.64] ;  /* 0x0000000a02108981 */ /* 0x004ea8000c1e1500 */
[----:B---3--:R0:W-:Y:S04]  /*1fc00*/  STL [R1+0x68], R21 ;  /* 0x0000681501007387 */ /* 0x0081e80000100800 */
[----:B0-----:R-:W3:Y:S04]  /*1fc10*/  LDL R21, [R1+0x7a8] ;  /* 0x0007a80001157983 */ /* 0x001ee80000100800 */
[----:B------:R-:W4:Y:S04]  /*1fc20*/  LDL.LU R24, [R1+0x178] ;  /* 0x0001780001187983 */ /* 0x000f280000300800 */
[----:B------:R-:W-:Y:S04]  /*1fc30*/  STS.U16 [R20+0x7080], R19 ;  /* 0x0070801314007388 */ /* 0x000fe80000000400 */
[----:B--2---:R0:W-:Y:S04]  /*1fc40*/  STL [R1+0x64], R16 ;  /* 0x0000641001007387 */ /* 0x0041e80000100800 */
[----:B0-----:R-:W2:Y:S04]  /*1fc50*/  LDL.LU R16, [R1+0x12dc] ;  /* 0x0012dc0001107983 */ /* 0x001ea80000300800 */
        /* <DEDUP_REMOVED lines=17> */
[----:B------:R0:W-:Y:S04]  /*1fd70*/  STS.U16 [R20+0x7480], R18 ;  /* 0x0074801214007388 */ /* 0x0001e80000000400 */
[----:B0-----:R-:W3:Y:S04]  /*1fd80*/  LDL.LU R18, [R1+0x170] ;  /* 0x0001700001127983 */ /* 0x001ee80000300800 */
[----:B--2---:R0:W-:Y:S04]  /*1fd90*/  STL [R1+0x5c], R19 ;  /* 0x00005c1301007387 */ /* 0x0041e80000100800 */
[----:B0-----:R-:W2:Y:S01]  /*1fda0*/  LDL.LU R19, [R1+0x12d0] ;  /* 0x0012d00001137983 */ /* 0x001ea20000300800 */
[----:B------:R-:W-:-:S02]  /*1fdb0*/  @!P0 IMAD.MOV.U32 R2, RZ, RZ, R21 ;  /* 0x000000ffff028224 */ /* 0x000fc400078e0015 */
[----:B------:R-:W-:Y:S01]  /*1fdc0*/  @!P0 IMAD.MOV.U32 R3, RZ, RZ, R22 ;  /* 0x000000ffff038224 */ /* 0x000fe200078e0016 */
[----:B------:R0:W-:Y:S04]  /*1fdd0*/  STS.U16 [R20+0x7880], R23 ;  /* 0x0078801714007388 */ /* 0x0001e80000000400 */
[----:B------:R-:W3:Y:S01]  /*1fde0*/  LDL R21, [R1+0x6e8] ;  /* 0x0006e80001157983 */ /* 0x000ee20000100800 */
[----:B--2---:R-:W-:-:S03]  /*1fdf0*/  PRMT R19, RZ, 0x7610, R19 ;  /* 0x00007610ff137816 */ /* 0x004fc60000000013 */
[----:B0-----:R-:W2:Y:S04]  /*1fe00*/  LDL R23, [R1+0x6e4] ;  /* 0x0006e40001177983 */ /* 0x001ea80000100800 */
[----:B------:R0:W2:Y:S04]  /*1fe10*/  @!P0 LDG.E.U16 R19, [R2.64] ;  /* 0x0000000a02138981 */ /* 0x0000a8000c1e1500 */
[----:B------:R-:W-:Y:S04]  /*1fe20*/  STS.U16 [R20+0x7c80], R14 ;  /* 0x007c800e14007388 */ /* 0x000fe80000000400 */
[----:B0-----:R-:W3:Y:S04]  /*1fe30*/  LDL R2, [R1+0x764] ;  /* 0x0007640001027983 */ /* 0x001ee80000100800 */
[----:B------:R-:W3:Y:S04]  /*1fe40*/  LDL R3, [R1+0x768] ;  /* 0x0007680001037983 */ /* 0x000ee80000100800 */
[----:B--2---:R0:W-:Y:S04]  /*1fe50*/  STL [R1+0x58], R19 ;  /* 0x0000581301007387 */ /* 0x0041e80000100800 */
[----:B0-----:R-:W2:Y:S04]  /*1fe60*/  LDL.LU R19, [R1+0x160] ;  /* 0x0001600001137983 */ /* 0x001ea80000300800 */
[----:B------:R-:W2:Y:S01]  /*1fe70*/  LDL.LU R20, [R1+0x12cc] ;  /* 0x0012cc0001147983 */ /* 0x000ea20000300800 */
[----:B---3--:R-:W-:-:S03]  /*1fe80*/  @!P0 LOP3.LUT R3, R3, R2, RZ, 0x3c, !PT ;  /* 0x0000000203038212 */ /* 0x008fc600078e3cff */
[----:B------:R-:W3:Y:S01]  /*1fe90*/  LDL.LU R14, [R1+0x12c8] ;  /* 0x0012c800010e7983 */ /* 0x000ee20000300800 */
[----:B------:R-:W-:-:S04]  /*1fea0*/  @!P0 LOP3.LUT R2, R3, R2, RZ, 0x3c, !PT ;  /* 0x0000000203028212 */ /* 0x000fc800078e3cff */
[----:B------:R-:W-:Y:S02]  /*1feb0*/  @!P0 LOP3.LUT R3, R3, R2, RZ, 0x3c, !PT ;  /* 0x0000000203038212 */ /* 0x000fe400078e3cff */
[----:B--2---:R-:W-:-:S06]  /*1fec0*/  PRMT R20, RZ, 0x7610, R20 ;  /* 0x00007610ff147816 */ /* 0x004fcc0000000014 */
[----:B------:R0:W2:Y:S04]  /*1fed0*/  @!P0 LDG.E.U16 R20, [R2.64] ;  /* 0x0000000a02148981 */ /* 0x0000a8000c1e1500 */
[----:B0-----:R-:W2:Y:S04]  /*1fee0*/  LDL R2, [R1+0x724] ;  /* 0x0007240001027983 */ /* 0x001ea80000100800 */
[----:B------:R-:W2:Y:S01]  /*1fef0*/  LDL R3, [R1+0x728] ;  /* 0x0007280001037983 */ /* 0x000ea20000100800 */
[----:B---3--:R-:W-:Y:S02]  /*1ff00*/  PRMT R14, RZ, 0x7610, R14 ;  /* 0x00007610ff0e7816 */ /* 0x008fe4000000000e */
[----:B------:R-:W-:Y:S01]  /*1ff10*/  PRMT R16, RZ, 0x7610, R16 ;  /* 0x00007610ff107816 */ /* 0x000fe20000000010 */
[----:B------:R-:W0:Y:S01]  /*1ff20*/  S2R R22, SR_TID.X ;  /* 0x0000000000167919 */ /* 0x000e220000002100 */
[----:B--2---:R-:W-:-:S04]  /*1ff30*/  @!P0 LOP3.LUT R3, R3, R2, RZ, 0x3c, !PT ;  /* 0x0000000203038212 */ /* 0x004fc800078e3cff */
[----:B------:R-:W-:-:S04]  /*1ff40*/  @!P0 LOP3.LUT R2, R3, R2, RZ, 0x3c, !PT ;  /* 0x0000000203028212 */ /* 0x000fc800078e3cff */
[----:B------:R-:W-:-:S05]  /*1ff50*/  @!P0 LOP3.LUT R3, R3, R2, RZ, 0x3c, !PT ;  /* 0x0000000203038212 */ /* 0x000fca00078e3cff */
[----:B------:R1:W2:Y:S02]  /*1ff60*/  @!P0 LDG.E.U16 R14, [R2.64] ;  /* 0x0000000a020e8981 */ /* 0x0002a4000c1e1500 */
[----:B-1----:R-:W-:Y:S02]  /*1ff70*/  @!P0 IMAD.MOV.U32 R2, RZ, RZ, R21 ;  /* 0x000000ffff028224 */ /* 0x002fe400078e0015 */
[----:B------:R-:W-:-:S05]  /*1ff80*/  @!P0 IMAD.MOV.U32 R3, RZ, RZ, R23 ;  /* 0x000000ffff038224 */ /* 0x000fca00078e0017 */
[----:B------:R-:W3:Y:S01]  /*1ff90*/  @!P0 LDG.E.U16 R16, [R2.64] ;  /* 0x0000000a02108981 */ /* 0x000ee2000c1e1500 */
[----:B0-----:R-:W-:-:S05]  /*1ffa0*/  LOP3.LUT R22, R22, 0x3f, RZ, 0xc0, !PT ;  /* 0x0000003f16167812 */ /* 0x001fca00078ec0ff */
[----:B------:R-:W-:-:S05]  /*1ffb0*/  IMAD.SHL.U32 R22, R22, 0x2, RZ ;  /* 0x0000000216167824 */ /* 0x000fca00078e00ff */
[----:B------:R-:W-:-:S05]  /*1ffc0*/  LOP3.LUT R22, R22, 0x20, RZ, 0x3c, !PT ;  /* 0x0000002016167812 */ /* 0x000fca00078e3cff */
[----:B------:R0:W-:Y:S04]  /*1ffd0*/  STS.U16 [R22+0x100], R15 ;  /* 0x0001000f16007388 */ /* 0x0001e80000000400 */
[----:B----4-:R-:W-:Y:S04]  /*1ffe0*/  STS.U16 [R22+0x500], R24 ;  /* 0x0005001816007388 */ /* 0x010fe80000000400 */
[----:B0-----:R-:W4:Y:S04]  /*1fff0*/  LDL R15, [R1+0x668] ;  /* 0x00066800010f7983 */ /* 0x001f280000100800 */
[----:B------:R0:W-:Y:S04]  /*20000*/  STL [R1+0x54], R20 ;  /* 0x0000541401007387 */ /* 0x0001e80000100800 */
[----:B0-----:R-:W4:Y:S04]  /*20010*/  LDL.LU R20, [R1+0x150] ;  /* 0x0001500001147983 */ /* 0x001f280000300800 */
[----:B------:R-:W-:Y:S04]  /*20020*/  STS.U16 [R22+0x900], R18 ;  /* 0x0009001216007388 */ /* 0x000fe80000000400 */
[----:B--2---:R0:W-:Y:S04]  /*20030*/  STL [R1+0x50], R14 ;  /* 0x0000500e01007387 */ /* 0x0041e80000100800 */
[----:B0-----:R-:W2:Y:S04]  /*20040*/  LDL.LU R14, [R1+0x148] ;  /* 0x00014800010e7983 */ /* 0x001ea80000300800 */
[----:B------:R-:W2:Y:S04]  /*20050*/  LDL R24, [R1+0x5e4] ;  /* 0x0005e40001187983 */ /* 0x000ea80000100800 */
[----:B------:R-:W2:Y:S04]  /*20060*/  LDL R23, [R1+0x5e8] ;  /* 0x0005e80001177983 */ /* 0x000ea80000100800 */
[----:B------:R-:W2:Y:S04]  /*20070*/  LDL.LU R21, [R1+0x140] ;  /* 0x0001400001157983 */ /* 0x000ea80000300800 */
        /* <DEDUP_REMOVED lines=12> */
[----:B------:R-:W3:Y:S04]  /*20140*/  LDL.LU R2, [R1+0x168] ;  /* 0x0001680001027983 */ /* 0x000ee80000300800 */
[----:B------:R-:W4:Y:S01]  /*20150*/  LDL R3, [R1+0x664] ;  /* 0x0006640001037983 */ /* 0x000f220000100800 */
[----:B--2---:R-:W-:-:S03]  /*20160*/  PRMT R18, RZ, 0x7610, R18 ;  /* 0x00007610ff127816 */ /* 0x004fc60000000012 */
[----:B---3--:R4:W-:Y:S02]  /*20170*/  STS.U16 [R22+0xd00], R2 ;  /* 0x000d000216007388 */ /* 0x0089e40000000400 */
[----:B----4-:R-:W-:Y:S02]  /*20180*/  @!P0 IMAD.MOV.U32 R2, RZ, RZ, R15 ;  /* 0x000000ffff028224 */ /* 0x010fe400078e000f */
[----:B------:R-:W2:Y:S04]  /*20190*/  LDL.LU R15, [R1+0x138] ;  /* 0x00013800010f7983 */ /* 0x000ea80000300800 */
[----:B------:R-:W3:Y:S04]  /*201a0*/  @!P0 LDG.E.U16 R18, [R2.64] ;  /* 0x0000000a02128981 */ /* 0x000ee8000c1e1500 */
[----:B------:R-:W-:Y:S04]  /*201b0*/  STS.U16 [R22+0x1100], R19 ;  /* 0x0011001316007388 */ /* 0x000fe80000000400 */
[----:B---3--:R0:W-:Y:S04]  /*201c0*/  STL [R1+0x44], R18 ;  /* 0x0000441201007387 */ /* 0x0081e80000100800 */
[----:B0-----:R-:W3:Y:S04]  /*201d0*/  LDL.LU R18, [R1+0x12b8] ;  /* 0x0012b80001127983 */ /* 0x001ee80000300800 */
[----:B------:R-:W4:Y:S04]  /*201e0*/  LDL R2, [R1+0x624] ;  /* 0x0006240001027983 */ /* 0x000f280000100800 */
[----:B------:R-:W4:Y:S04]  /*201f0*/  LDL R3, [R1+0x628] ;  /* 0x0006280001037983 */ /* 0x000f280000100800 */
[----:B------:R-:W2:Y:S01]  /*20200*/  LDL.LU R19, [R1+0x12b4] ;  /* 0x0012b40001137983 */ /* 0x000ea20000300800 */
[----:B----4-:R-:W-:-:S04]  /*20210*/  @!P0 LOP3.LUT R3, R3, R2, RZ, 0x3c, !PT ;  /* 0x0000000203038212 */ /* 0x010fc800078e3cff */
[C---:B------:R-:W-:Y:S02]  /*20220*/  @!P0 LOP3.LUT R2, R3.reuse, R2, RZ, 0x3c, !PT ;  /* 0x0000000203028212 */ /* 0x040fe400078e3cff */
[----:B--2---:R-:W-:Y:S02]  /*20230*/  PRMT R19, RZ, 0x7610, R19 ;  /* 0x00007610ff137816 */ /* 0x004fe40000000013 */
[----:B------:R-:W-:-:S05]  /*20240*/  @!P0 LOP3.LUT R3, R3, R2, RZ, 0x3c, !PT ;  /* 0x0000000203038212 */ /* 0x000fca00078e3cff */
[----:B------:R-:W2:Y:S04]  /*20250*/  @!P0 LDG.E.U16 R19, [R2.64] ;  /* 0x0000000a02138981 */ /* 0x000ea8000c1e1500 */
[----:B--2---:R0:W-:Y:S04]  /*20260*/  STL [R1+0x40], R19 ;  /* 0x0000401301007387 */ /* 0x0041e80000100800 */
[----:B0-----:R-:W2:Y:S04]  /*20270*/  LDL.LU R19, [R1+0x12b0] ;  /* 0x0012b00001137983 */ /* 0x001ea80000300800 */
[----:B------:R-:W4:Y:S01]  /*20280*/  LDL.LU R3, [R1+0x158] ;  /* 0x0001580001037983 */ /* 0x000f220000300800 */
[----:B------:R-:W-:-:S03]  /*20290*/  @!P0 IMAD.MOV.U32 R2, RZ, RZ, R23 ;  /* 0x000000ffff028224 */ /* 0x000fc600078e0017 */
[----:B------:R-:W3:Y:S01]  /*202a0*/  LDL R23, [R1+0x4e8] ;  /* 0x0004e80001177983 */ /* 0x000ee20000100800 */
[----:B--2---:R-:W-:-:S03]  /*202b0*/  PRMT R19, RZ, 0x7610, R19 ;  /* 0x00007610ff137816 */ /* 0x004fc60000000013 */
[----:B----4-:R0:W-:Y:S02]  /*202c0*/  STS.U16 [R22+0x1500], R3 ;  /* 0x0015000316007388 */ /* 0x0101e40000000400 */
[----:B0-----:R-:W-:Y:S02]  /*202d0*/  @!P0 IMAD.MOV.U32 R3, RZ, RZ, R24 ;  /* 0x000000ffff038224 */ /* 0x001fe400078e0018 */
[----:B------:R-:W2:Y:S04]  /*202e0*/  LDL R24, [R1+0x4e4] ;  /* 0x0004e40001187983 */ /* 0x000ea80000100800 */
[----:B------:R-:W4:Y:S04]  /*202f0*/  @!P0 LDG.E.U16 R19, [R2.64] ;  /* 0x0000000a02138981 */ /* 0x000f28000c1e1500 */
[----:B------:R-:W-:Y:S04]  /*20300*/  STS.U16 [R22+0x1900], R20 ;  /* 0x0019001416007388 */ /* 0x000fe80000000400 */
[----:B----4-:R0:W-:Y:S04]  /*20310*/  STL [R1+0x3c], R19 ;  /* 0x00003c1301007387 */ /* 0x0101e80000100800 */
[----:B0-----:R-:W4:Y:S04]  /*20320*/  LDL.LU R19, [R1+0x12ac] ;  /* 0x0012ac0001137983 */ /* 0x001f280000300800 */
        /* <DEDUP_REMOVED lines=29> */
[----:B0-----:R-:W3:Y:S04]  /*20500*/  LDL R21, [R1+0x468] ;  /* 0x0004680001157983 */ /* 0x001ee80000100800 */
[----:B--2---:R0:W-:Y:S04]  /*20510*/  STL [R1+0x2c], R14 ;  /* 0x00002c0e01007387 */ /* 0x0041e80000100800 */
[----:B0-----:R-:W2:Y:S04]  /*20520*/  LDL.LU R14, [R1+0x1298] ;  /* 0x00129800010e7983 */ /* 0x001ea80000300800 */
[----:B------:R-:W3:Y:S01]  /*20530*/  LDL.LU R3, [R1+0x13c] ;  /* 0x00013c0001037983 */ /* 0x000ee20000300800 */
[----:B------:R-:W-:-:S03]  /*20540*/  @!P0 IMAD.MOV.U32 R2, RZ, RZ, R23 ;  /* 0x000000ffff028224 */ /* 0x000fc600078e0017 */
[----:B------:R-:W4:Y:S01]  /*20550*/  LDL R23, [R1+0x428] ;  /* 0x0004280001177983 */ /* 0x000f220000100800 */
[----:B--2---:R-:W-:-:S03]  /*20560*/  PRMT R14, RZ, 0x7610, R14 ;  /* 0x00007610ff0e7816 */ /* 0x004fc6000000000e */
[----:B---3--:R0:W-:Y:S02]  /*20570*/  STS.U16 [R22+0x2500], R3 ;  /* 0x0025000316007388 */ /* 0x0081e40000000400 */
[----:B0-----:R-:W-:Y:S02]  /*20580*/  @!P0 IMAD.MOV.U32 R3, RZ, RZ, R24 ;  /* 0x000000ffff038224 */ /* 0x001fe400078e0018 */
[----:B------:R-:W2:Y:S04]  /*20590*/  LDL R24, [R1+0x424] ;  /* 0x0004240001187983 */ /* 0x000ea80000100800 */
[----:B------:R-:W3:Y:S04]  /*205a0*/  @!P0 LDG.E.U16 R14, [R2.64] ;  /* 0x0000000a020e8981 */ /* 0x000ee8000c1e1500 */
[----:B---3--:R0:W-:Y:S04]  /*205b0*/  STL [R1+0x24], R14 ;  /* 0x0000240e01007387 */ /* 0x0081e80000100800 */
[----:B0-----:R-:W3:Y:S04]  /*205c0*/  LDL.LU R14, [R1+0x1294] ;  /* 0x00129400010e7983 */ /* 0x001ee80000300800 */
[----:B------:R-:W2:Y:S04]  /*205d0*/  LDL R2, [R1+0x4a4] ;  /* 0x0004a40001027983 */ /* 0x000ea80000100800 */
[----:B------:R-:W2:Y:S01]  /*205e0*/  LDL R3, [R1+0x4a8] ;  /* 0x0004a80001037983 */ /* 0x000ea20000100800 */
[----:B------:R-:W-:-:S03]  /*205f0*/  PRMT R7, RZ, 0x7610, R7 ;  /* 0x00007610ff077816 */ /* 0x000fc60000000007 */
[----:B------:R0:W-:Y:S04]  /*20600*/  STS.U16 [R22+0x2900], R15 ;  /* 0x0029000f16007388 */ /* 0x0001e80000000400 */
[----:B0-----:R-:W3:Y:S01]  /*20610*/  LDL.LU R15, [R1+0x1290] ;  /* 0x00129000010f7983 */ /* 0x001ee20000300800 */
        /* <DEDUP_REMOVED lines=8> */
[----:B0-----:R-:W-:-:S05]  /*206a0*/  @!P0 IMAD.MOV.U32 R2, RZ, RZ, R21 ;  /* 0x000000ffff028224 */ /* 0x001fca00078e0015 */
[----:B---3--:R0:W2:Y:S04]  /*206b0*/  @!P0 LDG.E.U16 R6, [R2.64] ;  /* 0x0000000a02068981 */ /* 0x0080a8000c1e1500 */
[----:B------:R1:W-:Y:S04]  /*206c0*/  STL [R1+0x121c], R7 ;  /* 0x00121c0701007387 */ /* 0x0003e80000100800 */
[----:B-1----:R-:W3:Y:S04]  /*206d0*/  LDL R7, [R1+0x3e8] ;  /* 0x0003e80001077983 */ /* 0x002ee80000100800 */
[----:B------:R-:W3:Y:S04]  /*206e0*/  LDL.LU R21, [R1+0x1c] ;  /* 0x00001c0001157983 */ /* 0x000ee80000300800 */
[----:B0-----:R-:W3:Y:S04]  /*206f0*/  LDL.LU R3, [R1+0x130] ;  /* 0x0001300001037983 */ /* 0x001ee80000300800 */
[----:B--2---:R0:W-:Y:S04]  /*20700*/  STL [R1+0x1220], R6 ;  /* 0x0012200601007387 */ /* 0x0041e80000100800 */
[----:B0-----:R-:W2:Y:S01]  /*20710*/  LDL R6, [R1+0x3e4] ;  /* 0x0003e40001067983 */ /* 0x001ea20000100800 */
[----:B------:R-:W-:Y:S01]  /*20720*/  PRMT R5, RZ, 0x7610, R5 ;  /* 0x00007610ff057816 */ /* 0x000fe20000000005 */
[----:B----4-:R-:W-:Y:S01]  /*20730*/  @!P0 IMAD.MOV.U32 R2, RZ, RZ, R23 ;  /* 0x000000ffff028224 */ /* 0x010fe200078e0017 */
[----:B------:R-:W-:Y:S01]  /*20740*/  PRMT R4, RZ, 0x7610, R4 ;  /* 0x00007610ff047816 */ /* 0x000fe20000000004 */
[----:B---3--:R0:W-:Y:S02]  /*20750*/  STS.U16 [R22+0x3100], R3 ;  /* 0x0031000316007388 */ /* 0x0081e40000000400 */
[----:B0-----:R-:W-:-:S05]  /*20760*/  @!P0 IMAD.MOV.U32 R3, RZ, RZ, R24 ;  /* 0x000000ffff038224 */ /* 0x001fca00078e0018 */
[----:B------:R0:W3:Y:S02]  /*20770*/  @!P0 LDG.E.U16 R5, [R2.64] ;  /* 0x0000000a02058981 */ /* 0x0000e4000c1e1500 */
[----:B0-----:R-:W-:Y:S02]  /*20780*/  @!P0 IMAD.MOV.U32 R2, RZ, RZ, R7 ;  /* 0x000000ffff028224 */ /* 0x001fe400078e0007 */
[----:B--2---:R-:W-:-:S05]  /*20790*/  @!P0 IMAD.MOV.U32 R3, RZ, RZ, R6 ;  /* 0x000000ffff038224 */ /* 0x004fca00078e0006 */
[----:B------:R-:W2:Y:S04]  /*207a0*/  @!P0 LDG.E.U16 R4, [R2.64] ;  /* 0x0000000a02048981 */ /* 0x000ea8000c1e1500 */
[----:B------:R-:W0:Y:S04]  /*207b0*/  S2R R23, SR_TID.X ;  /* 0x0000000000177919 */ /* 0x000e280000002100 */
[----:B------:R1:W-:Y:S04]  /*207c0*/  STS.U16 [R22+0x3500], R15 ;  /* 0x0035000f16007388 */ /* 0x0003e80000000400 */
[----:B---3--:R-:W-:Y:S04]  /*207d0*/  STL [R1+0x1224], R5 ;  /* 0x0012240501007387 */ /* 0x008fe80000100800 */
[----:B-1----:R-:W3:Y:S01]  /*207e0*/  LDL R15, [R1+0x3a8] ;  /* 0x0003a800010f7983 */ /* 0x002ee20000100800 */
[----:B0-----:R-:W-:-:S03]  /*207f0*/  LOP3.LUT R7, R23, 0x3f, RZ, 0xc0, !PT ;  /* 0x0000003f17077812 */ /* 0x001fc600078ec0ff */
[----:B------:R-:W4:Y:S04]  /*20800*/  LDL R24, [R1+0x368] ;  /* 0x0003680001187983 */ /* 0x000f280000100800 */
[----:B------:R-:W3:Y:S04]  /*20810*/  LDL.LU R22, [R1+0x128] ;  /* 0x0001280001167983 */ /* 0x000ee80000300800 */
[----:B------:R-:W3:Y:S04]  /*20820*/  LDL.LU R23, [R1+0x124] ;  /* 0x0001240001177983 */ /* 0x000ee80000300800 */
[----:B--2---:R0:W-:Y:S04]  /*20830*/  STL [R1+0x1228], R4 ;  /* 0x0012280401007387 */ /* 0x0041e80000100800 */
[----:B------:R-:W2:Y:S01]  /*20840*/  LDL R6, [R1+0xae0] ;  /* 0x000ae00001067983 */ /* 0x000ea20000100800 */
[----:B0-----:R-:W-:-:S03]  /*20850*/  IMAD.SHL.U32 R4, R7, 0x2, RZ ;  /* 0x0000000207047824 */ /* 0x001fc600078e00ff */
[----:B------:R-:W2:Y:S02]  /*20860*/  LDL.LU R7, [R1+0x120] ;  /* 0x0001200001077983 */ /* 0x000ea40000300800 */
[----:B------:R-:W-:-:S05]  /*20870*/  LOP3.LUT R4, R4, 0x20, RZ, 0x3c, !PT ;  /* 0x0000002004047812 */ /* 0x000fca00078e3cff */
[----:B------:R0:W-:Y:S04]  /*20880*/  STS.U16 [R4+0x3900], R14 ;  /* 0x0039000e04007388 */ /* 0x0001e80000000400 */
[----:B0-----:R-:W3:Y:S01]  /*20890*/  LDL R14, [R1+0x3a4] ;  /* 0x0003a400010e7983 */ /* 0x001ee20000100800 */
[----:B------:R-:W-:Y:S02]  /*208a0*/  PRMT R3, RZ, 0x7610, R3 ;  /* 0x00007610ff037816 */ /* 0x000fe40000000003 */
[----:B---3--:R-:W-:-:S04]  /*208b0*/  @!P0 LOP3.LUT R15, R15, R14, RZ, 0x3c, !PT ;  /* 0x0000000e0f0f8212 */ /* 0x008fc800078e3cff */
[----:B------:R-:W-:-:S04]  /*208c0*/  @!P0 LOP3.LUT R14, R15, R14, RZ, 0x3c, !PT ;  /* 0x0000000e0f0e8212 */ /* 0x000fc800078e3cff */
[----:B------:R-:W-:-:S05]  /*208d0*/  @!P0 LOP3.LUT R15, R15, R14, RZ, 0x3c, !PT ;  /* 0x0000000e0f0f8212 */ /* 0x000fca00078e3cff */
[----:B------:R0:W3:Y:S04]  /*208e0*/  @!P0 LDG.E.U16 R3, [R14.64] ;  /* 0x0000000a0e038981 */ /* 0x0000e8000c1e1500 */
[----:B0-----:R-:W2:Y:S04]  /*208f0*/  LDL.LU R14, [R1+0x12c] ;  /* 0x00012c00010e7983 */ /* 0x001ea80000300800 */
[----:B------:R-:W3:Y:S01]  /*20900*/  LDL R15, [R1+0x364] ;  /* 0x00036400010f7983 */ /* 0x000ee20000100800 */
[----:B------:R-:W-:-:S03]  /*20910*/  PRMT R2, RZ, 0x7610, R2 ;  /* 0x00007610ff027816 */ /* 0x000fc60000000002 */
[----:B--2---:R4:W-:Y:S02]  /*20920*/  STS.U16 [R4+0x3d00], R14 ;  /* 0x003d000e04007388 */ /* 0x0049e40000000400 */
[----:B----4-:R-:W-:-:S05]  /*20930*/  @!P0 IMAD.MOV.U32 R14, RZ, RZ, R24 ;  /* 0x000000ffff0e8224 */ /* 0x010fca00078e0018 */
[----:B---3--:R0:W2:Y:S04]  /*20940*/  @!P0 LDG.E.U16 R2, [R14.64] ;  /* 0x0000000a0e028981 */ /* 0x0080a8000c1e1500 */
[----:B------:R-:W-:Y:S04]  /*20950*/  STL [R1+0x122c], R3 ;  /* 0x00122c0301007387 */ /* 0x000fe80000100800 */
[----:B------:R-:W3:Y:S04]  /*20960*/  LDL.LU R24, [R1+0x118] ;  /* 0x0001180001187983 */ /* 0x000ee80000300800 */
[----:B0-----:R-:W4:Y:S04]  /*20970*/  LDL R14, [R1+0x338] ;  /* 0x00033800010e7983 */ /* 0x001f280000100800 */
[----:B------:R-:W4:Y:S04]  /*20980*/  LDL R15, [R1+0xb14] ;  /* 0x000b1400010f7983 */ /* 0x000f280000100800 */
[----:B------:R0:W-:Y:S04]  /*20990*/  STS.U16 [R4+0x4100], R21 ;  /* 0x0041001504007388 */ /* 0x0001e80000000400 */
[----:B--2---:R-:W-:Y:S04]  /*209a0*/  STL [R1+0x1230], R2 ;  /* 0x0012300201007387 */ /* 0x004fe80000100800 */
[----:B0-----:R-:W2:Y:S01]  /*209b0*/  LDL.LU R21, [R1+0x128c] ;  /* 0x00128c0001157983 */ /* 0x001ea20000300800 */
[----:B----4-:R-:W-:-:S04]  /*209c0*/  @!P0 LOP3.LUT R15, R15, R14, RZ, 0x3c, !PT ;  /* 0x0000000e0f0f8212 */ /* 0x010fc800078e3cff */
[----:B------:R-:W-:-:S04]  /*209d0*/  @!P0 LOP3.LUT R14, R15, R14, RZ, 0x3c, !PT ;  /* 0x0000000e0f0e8212 */ /* 0x000fc800078e3cff */
[----:B------:R-:W-:Y:S02]  /*209e0*/  @!P0 LOP3.LUT R15, R15, R14, RZ, 0x3c, !PT ;  /* 0x0000000e0f0f8212 */ /* 0x000fe400078e3cff */
[----:B--2---:R-:W-:-:S06]  /*209f0*/  PRMT R21, RZ, 0x7610, R21 ;  /* 0x00007610ff157816 */ /* 0x004fcc0000000015 */
[----:B------:R-:W2:Y:S04]  /*20a00*/  @!P0 LDG.E.U16 R21, [R14.64] ;  /* 0x0000000a0e158981 */ /* 0x000ea8000c1e1500 */
[----:B--2---:R0:W-:Y:S04]  /*20a10*/  STL [R1+0x1c], R21 ;  /* 0x00001c1501007387 */ /* 0x0041e80000100800 */
[----:B0-----:R-:W2:Y:S04]  /*20a20*/  LDL.LU R21, [R1+0x1288] ;  /* 0x0012880001157983 */ /* 0x001ea80000300800 */
[----:B------:R-:W4:Y:S04]  /*20a30*/  LDL.LU R14, [R1+0x18] ;  /* 0x00001800010e7983 */ /* 0x000f280000300800 */
[----:B------:R-:W2:Y:S01]  /*20a40*/  LDL R15, [R1+0xadc] ;  /* 0x000adc00010f7983 */ /* 0x000ea20000100800 */
[----:B------:R-:W-:-:S03]  /*20a50*/  PRMT R2, RZ, 0x7610, R2 ;  /* 0x00007610ff027816 */ /* 0x000fc60000000002 */
[----:B----4-:R0:W-:Y:S02]  /*20a60*/  STS.U16 [R4+0x4500], R14 ;  /* 0x0045000e04007388 */ /* 0x0101e40000000400 */
[----:B0-----:R-:W-:Y:S02]  /*20a70*/  @!P0 IMAD.MOV.U32 R14, RZ, RZ, R6 ;  /* 0x000000ffff0e8224 */ /* 0x001fe400078e0006 */
[----:B------:R-:W4:Y:S04]  /*20a80*/  LDL R6, [R1+0x9dc] ;  /* 0x0009dc0001067983 */ /* 0x000f280000100800 */
[----:B--2---:R0:W2:Y:S04]  /*20a90*/  @!P0 LDG.E.U16 R2, [R14.64] ;  /* 0x0000000a0e028981 */ /* 0x0040a8000c1e1500 */
[----:B------:R-:W-:Y:S04]  /*20aa0*/  STS.U16 [R4+0x4900], R22 ;  /* 0x0049001604007388 */ /* 0x000fe80000000400 */
[----:B0-----:R-:W3:Y:S04]  /*20ab0*/  LDL R14, [R1+0xa9c] ;  /* 0x000a9c00010e7983 */ /* 0x001ee80000100800 */
[----:B------:R-:W3:Y:S04]  /*20ac0*/  LDL R15, [R1+0xaa0] ;  /* 0x000aa000010f7983 */ /* 0x000ee80000100800 */
[----:B--2---:R0:W-:Y:S04]  /*20ad0*/  STL [R1+0x18], R2 ;  /* 0x0000180201007387 */ /* 0x0041e80000100800 */
[----:B0-----:R-:W2:Y:S04]  /*20ae0*/  LDL R2, [R1+0x9e0] ;  /* 0x0009e00001027983 */ /* 0x001ea80000100800 */
[----:B------:R-:W2:Y:S01]  /*20af0*/  LDL.LU R22, [R1+0x1284] ;  /* 0x0012840001167983 */ /* 0x000ea20000300800 */
[----:B---3--:R-:W-:-:S04]  /*20b00*/  @!P0 LOP3.LUT R15, R15, R14, RZ, 0x3c, !PT ;  /* 0x0000000e0f0f8212 */ /* 0x008fc800078e3cff */
[----:B------:R-:W-:-:S04]  /*20b10*/  @!P0 LOP3.LUT R14, R15, R14, RZ, 0x3c, !PT ;  /* 0x0000000e0f0e8212 */ /* 0x000fc800078e3cff */
[----:B------:R-:W-:Y:S02]  /*20b20*/  @!P0 LOP3.LUT R15, R15, R14, RZ, 0x3c, !PT ;  /* 0x0000000e0f0f8212 */ /* 0x000fe400078e3cff */
[----:B--2---:R-:W-:-:S06]  /*20b30*/  PRMT R22, RZ, 0x7610, R22 ;  /* 0x00007610ff167816 */ /* 0x004fcc0000000016 */
[----:B------:R-:W2:Y:S04]  /*20b40*/  @!P0 LDG.E.U16 R22, [R14.64] ;  /* 0x0000000a0e168981 */ /* 0x000ea8000c1e1500 */
[----:B--2---:R0:W-:Y:S04]  /*20b50*/  STL [R1+0x14], R22 ;  /* 0x0000141601007387 */ /* 0x0041e80000100800 */
[----:B0-----:R-:W2:Y:S04]  /*20b60*/  LDL.LU R22, [R1+0x1280] ;  /* 0x0012800001167983 */ /* 0x001ea80000300800 */
[----:B------:R-:W3:Y:S04]  /*20b70*/  LDL R14, [R1+0xa5c] ;  /* 0x000a5c00010e7983 */ /* 0x000ee80000100800 */
[----:B------:R-:W3:Y:S01]  /*20b80*/  LDL R15, [R1+0xa60] ;  /* 0x000a6000010f7983 */ /* 0x000ee20000100800 */
[----:B------:R-:W-:-:S03]  /*20b90*/  PRMT R5, RZ, 0x7610, R5 ;  /* 0x00007610ff057816 */ /* 0x000fc60000000005 */
[----:B------:R0:W-:Y:S04]  /*20ba0*/  STS.U16 [R4+0x4d00], R23 ;  /* 0x004d001704007388 */ /* 0x0001e80000000400 */
[----:B0-----:R-:W2:Y:S01]  /*20bb0*/  LDL.LU R23, [R1+0x127c] ;  /* 0x00127c0001177983 */ /* 0x001ea20000300800 */
        /* <DEDUP_REMOVED lines=11> */
[----:B------:R0:W-:Y:S04]  /*20c70*/  STS.U16 [R4+0x5100], R7 ;  /* 0x0051000704007388 */ /* 0x0001e80000000400 */
[----:B0-----:R-:W3:Y:S04]  /*20c80*/  LDL R7, [R1+0x95c] ;  /* 0x00095c0001077983 */ /* 0x001ee80000100800 */
[----:B------:R0:W-:Y:S04]  /*20c90*/  STL [R1+0x10], R5 ;  /* 0x0000100501007387 */ /* 0x0001e80000100800 */
        /* <DEDUP_REMOVED lines=8> */
[----:B----4-:R-:W-:Y:S02]  /*20d20*/  @!P0 IMAD.MOV.U32 R15, RZ, RZ, R6 ;  /* 0x000000ffff0f8224 */ /* 0x010fe400078e0006 */
[----:B------:R-:W2:Y:S04]  /*20d30*/  LDL R6, [R1+0x91c] ;  /* 0x00091c0001067983 */ /* 0x000ea80000100800 */
[----:B------:R-:W3:Y:S04]  /*20d40*/  @!P0 LDG.E.U16 R23, [R14.64] ;  /* 0x0000000a0e178981 */ /* 0x000ee8000c1e1500 */
[----:B---3--:R0:W-:Y:S04]  /*20d50*/  STL [R1+0x8], R23 ;  /* 0x0000081701007387 */ /* 0x0081e80000100800 */
[----:B0-----:R-:W3:Y:S04]  /*20d60*/  LDL.LU R23, [R1+0x1274] ;  /* 0x0012740001177983 */ /* 0x001ee80000300800 */
[----:B------:R-:W4:Y:S04]  /*20d70*/  LDL R14, [R1+0x99c] ;  /* 0x00099c00010e7983 */ /* 0x000f280000100800 */
[----:B------:R-:W4:Y:S01]  /*20d80*/  LDL R15, [R1+0x9a0] ;  /* 0x0009a000010f7983 */ /* 0x000f220000100800 */
[----:B------:R-:W-:-:S02]  /*20d90*/  PRMT R3, RZ, 0x7610, R3 ;  /* 0x00007610ff037816 */ /* 0x000fc40000000003 */
[----:B------:R-:W-:Y:S02]  /*20da0*/  PRMT R0, RZ, 0x7610, R0 ;  /* 0x00007610ff007816 */ /* 0x000fe40000000000 */
[----:B----4-:R-:W-:-:S04]  /*20db0*/  @!P0 LOP3.LUT R15, R15, R14, RZ, 0x3c, !PT ;  /* 0x0000000e0f0f8212 */ /* 0x010fc800078e3cff */
[----:B------:R-:W-:-:S04]  /*20dc0*/  @!P0 LOP3.LUT R14, R15, R14, RZ, 0x3c, !PT ;  /* 0x0000000e0f0e8212 */ /* 0x000fc800078e3cff */
[----:B------:R-:W-:-:S05]  /*20dd0*/  @!P0 LOP3.LUT R15, R15, R14, RZ, 0x3c, !PT ;  /* 0x0000000e0f0f8212 */ /* 0x000fca00078e3cff */
[----:B------:R0:W4:Y:S02]  /*20de0*/  @!P0 LDG.E.U16 R3, [R14.64] ;  /* 0x0000000a0e038981 */ /* 0x000124000c1e1500 */
[----:B0-----:R-:W-:Y:S02]  /*20df0*/  @!P0 IMAD.MOV.U32 R14, RZ, RZ, R5 ;  /* 0x000000ffff0e8224 */ /* 0x001fe400078e0005 */
[----:B------:R-:W-:-:S05]  /*20e00*/  @!P0 IMAD.MOV.U32 R15, RZ, RZ, R7 ;  /* 0x000000ffff0f8224 */ /* 0x000fca00078e0007 */
[----:B------:R-:W2:Y:S04]  /*20e10*/  @!P0 LDG.E.U16 R0, [R14.64] ;  /* 0x0000000a0e008981 */ /* 0x000ea8000c1e1500 */
[----:B------:R0:W-:Y:S04]  /*20e20*/  STS.U16 [R4+0x5900], R24 ;  /* 0x0059001804007388 */ /* 0x0001e80000000400 */
[----:B0-----:R-:W3:Y:S04]  /*20e30*/  LDL.LU R24, [R1+0x1270] ;  /* 0x0012700001187983 */ /* 0x001ee80000300800 */
[----:B----4-:R0:W-:Y:S04]  /*20e40*/  STL [R1+0x4], R3 ;  /* 0x0000040301007387 */ /* 0x0101e80000100800 */
[----:B------:R-:W4:Y:S04]  /*20e50*/  LDL R7, [R1+0x89c] ;  /* 0x00089c0001077983 */ /* 0x000f280000100800 */
[----:B------:R-:W4:Y:S04]  /*20e60*/  LDL R5, [R1+0x8a0] ;  /* 0x0008a00001057983 */ /* 0x000f280000100800 */
[----:B0-----:R-:W4:Y:S04]  /*20e70*/  LDL R3, [R1+0x8e0] ;  /* 0x0008e00001037983 */ /* 0x001f280000100800 */
[----:B--2---:R0:W-:Y:S04]  /*20e80*/  STL [R1+0x1204], R0 ;  /* 0x0012040001007387 */ /* 0x0041e80000100800 */
[----:B0-----:R-:W2:Y:S01]  /*20e90*/  LDL R0, [R1+0x8dc] ;  /* 0x0008dc0001007983 */ /* 0x001ea20000100800 */
[----:B------:R-:W-:Y:S01]  /*20ea0*/  PRMT R28, RZ, 0x7610, R28 ;  /* 0x00007610ff1c7816 */ /* 0x000fe2000000001c */
[----:B------:R-:W-:-:S02]  /*20eb0*/  @!P0 IMAD.MOV.U32 R14, RZ, RZ, R2 ;  /* 0x000000ffff0e8224 */ /* 0x000fc400078e0002 */
[----:B------:R-:W-:Y:S01]  /*20ec0*/  @!P0 IMAD.MOV.U32 R15, RZ, RZ, R6 ;  /* 0x000000ffff0f8224 */ /* 0x000fe200078e0006 */
[----:B------:R-:W-:Y:S01]  /*20ed0*/  PRMT R26, RZ, 0x7610, R26 ;  /* 0x00007610ff1a7816 */ /* 0x000fe2000000001a */
[----:B---3--:R0:W-:Y:S04]  /*20ee0*/  STS.U16 [R4+0x5d00], R24 ;  /* 0x005d001804007388 */ /* 0x0081e80000000400 */
[----:B------:R4:W3:Y:S04]  /*20ef0*/  @!P0 LDG.E.U16 R28, [R14.64] ;  /* 0x0000000a0e1c8981 */ /* 0x0008e8000c1e1500 */
[----:B------:R-:W3:Y:S01]  /*20f00*/  LDL R6, [R1+0x85c] ;  /* 0x00085c0001067983 */ /* 0x000ee20000100800 */
[----:B0-----:R-:W-:-:S03]  /*20f10*/  PRMT R24, RZ, 0x7610, R24 ;  /* 0x00007610ff187816 */ /* 0x001fc60000000018 */
[----:B------:R-:W3:Y:S01]  /*20f20*/  LDL R2, [R1+0x860] ;  /* 0x0008600001027983 */ /* 0x000ee20000100800 */
[----:B----4-:R-:W-:Y:S02]  /*20f30*/  @!P0 IMAD.MOV.U32 R14, RZ, RZ, R3 ;  /* 0x000000ffff0e8224 */ /* 0x010fe400078e0003 */
[----:B--2---:R-:W-:-:S05]  /*20f40*/  @!P0 IMAD.MOV.U32 R15, RZ, RZ, R0 ;  /* 0x000000ffff0f8224 */ /* 0x004fca00078e0000 */
[----:B------:R0:W2:Y:S02]  /*20f50*/  @!P0 LDG.E.U16 R26, [R14.64] ;  /* 0x0000000a0e1a8981 */ /* 0x0000a4000c1e1500 */
[----:B0-----:R-:W-:Y:S02]  /*20f60*/  @!P0 IMAD.MOV.U32 R14, RZ, RZ, R5 ;  /* 0x000000ffff0e8224 */ /* 0x001fe400078e0005 */
[----:B------:R-:W-:-:S05]  /*20f70*/  @!P0 IMAD.MOV.U32 R15, RZ, RZ, R7 ;  /* 0x000000ffff0f8224 */ /* 0x000fca00078e0007 */
[----:B------:R0:W4:Y:S04]  /*20f80*/  @!P0 LDG.E.U16 R24, [R14.64] ;  /* 0x0000000a0e188981 */ /* 0x000128000c1e1500 */
[----:B---3--:R-:W-:Y:S04]  /*20f90*/  STL [R1+0x1208], R28 ;  /* 0x0012081c01007387 */ /* 0x008fe80000100800 */
[----:B------:R-:W3:Y:S04]  /*20fa0*/  LDL R3, [R1+0x81c] ;  /* 0x00081c0001037983 */ /* 0x000ee80000100800 */
[----:B------:R-:W3:Y:S01]  /*20fb0*/  LDL R0, [R1+0x820] ;  /* 0x0008200001007983 */ /* 0x000ee20000100800 */
[----:B0-----:R-:W-:-:S02]  /*20fc0*/  @!P0 IMAD.MOV.U32 R14, RZ, RZ, R2 ;  /* 0x000000ffff0e8224 */ /* 0x001fc400078e0002 */
[----:B------:R-:W-:Y:S01]  /*20fd0*/  @!P0 IMAD.MOV.U32 R15, RZ, RZ, R6 ;  /* 0x000000ffff0f8224 */ /* 0x000fe200078e0006 */
[----:B------:R-:W-:Y:S04]  /*20fe0*/  STS.U16 [R4+0x6100], R23 ;  /* 0x0061001704007388 */ /* 0x000fe80000000400 */
[----:B------:R0:W-:Y:S02]  /*20ff0*/  STS.U16 [R4+0x6500], R22 ;  /* 0x0065001604007388 */ /* 0x0001e40000000400 */
[----:B0-----:R-:W-:-:S06]  /*21000*/  PRMT R22, RZ, 0x7610, R22 ;  /* 0x00007610ff167816 */ /* 0x001fcc0000000016 */
[----:B------:R3:W3:Y:S04]  /*21010*/  @!P0 LDG.E.U16 R22, [R14.64] ;  /* 0x0000000a0e168981 */ /* 0x0006e8000c1e1500 */
[----:B--2---:R0:W-:Y:S04]  /*21020*/  STL [R1+0x120c], R26 ;  /* 0x00120c1a01007387 */ /* 0x0041e80000100800 */
[----:B------:R-:W2:Y:S04]  /*21030*/  LDL R5, [R1+0x7e0] ;  /* 0x0007e00001057983 */ /* 0x000ea80000100800 */
[----:B0-----:R-:W2:Y:S04]  /*21040*/  LDL R26, [R1+0x7dc] ;  /* 0x0007dc00011a7983 */ /* 0x001ea80000100800 */
[----:B----4-:R-:W-:Y:S04]  /*21050*/  STL [R1+0x1210], R24 ;  /* 0x0012101801007387 */ /* 0x010fe80000100800 */
[----:B------:R-:W4:Y:S04]  /*21060*/  LDL R6, [R1+0x79c] ;  /* 0x00079c0001067983 */ /* 0x000f280000100800 */
[----:B------:R-:W4:Y:S01]  /*21070*/  LDL R2, [R1+0x7a0] ;  /* 0x0007a00001027983 */ /* 0x000f220000100800 */
[----:B---3--:R-:W-:-:S03]  /*21080*/  @!P0 IMAD.MOV.U32 R15, RZ, RZ, R3 ;  /* 0x000000ffff0f8224 */ /* 0x008fc600078e0003 */
[----:B------:R-:W-:Y:S01]  /*21090*/  STS.U16 [R4+0x6900], R21 ;  /* 0x0069001504007388 */ /* 0x000fe20000000400 */
[----:B------:R-:W-:-:S03]  /*210a0*/  @!P0 IMAD.MOV.U32 R14, RZ, RZ, R0 ;  /* 0x000000ffff0e8224 */ /* 0x000fc600078e0000 */
[----:B------:R0:W-:Y:S04]  /*210b0*/  STS.U16 [R4+0x6d00], R20 ;  /* 0x006d001404007388 */ /* 0x0001e80000000400 */
[----:B------:R-:W-:Y:S04]  /*210c0*/  STS.U16 [R4+0x7100], R19 ;  /* 0x0071001304007388 */ /* 0x000fe80000000400 */
[----:B------:R-:W3:Y:S01]  /*210d0*/  LDL.LU R7, [R1+0x17c] ;  /* 0x00017c0001077983 */ /* 0x000ee20000300800 */
[----:B0-----:R-:W-:-:S03]  /*210e0*/  PRMT R20, RZ, 0x7610, R20 ;  /* 0x00007610ff147816 */ /* 0x001fc60000000014 */
[----:B------:R0:W-:Y:S04]  /*210f0*/  STS.U16 [R4+0x7500], R18 ;  /* 0x0075001204007388 */ /* 0x0001e80000000400 */
[----:B------:R2:W3:Y:S01]  /*21100*/  @!P0 LDG.E.U16 R20, [R14.64] ;  /* 0x0000000a0e148981 */ /* 0x0004e2000c1e1500 */
[----:B0-----:R-:W-:-:S03]  /*21110*/  PRMT R18, RZ, 0x7610, R18 ;  /* 0x00007610ff127816 */ /* 0x001fc60000000012 */
[----:B------:R0:W-:Y:S02]  /*21120*/  STS.U16 [R4+0x7900], R16 ;  /* 0x0079001004007388 */ /* 0x0001e40000000400 */
[----:B0-----:R-:W-:Y:S02]  /*21130*/  PRMT R16, RZ, 0x7610, R16 ;  /* 0x00007610ff107816 */ /* 0x001fe40000000010 */
[----:B------:R-:W-:Y:S04]  /*21140*/  STL [R1+0x1214], R22 ;  /* 0x0012141601007387 */ /* 0x000fe80000100800 */
[----:B------:R-:W3:Y:S04]  /*21150*/  LDL R3, [R1+0x75c] ;  /* 0x00075c0001037983 */ /* 0x000ee80000100800 */
[----:B------:R-:W3:Y:S04]  /*21160*/  LDL R0, [R1+0x760] ;  /* 0x0007600001007983 */ /* 0x000ee80000100800 */
[----:B------:R-:W3:Y:S01]  /*21170*/  LDL.LU R24, [R1+0x174] ;  /* 0x0001740001187983 */ /* 0x000ee20000300800 */
[----:B--2---:R-:W-:-:S02]  /*21180*/  @!P0 IMAD.MOV.U32 R14, RZ, RZ, R5 ;  /* 0x000000ffff0e8224 */ /* 0x004fc400078e0005 */
[----:B------:R-:W-:-:S05]  /*21190*/  @!P0 IMAD.MOV.U32 R15, RZ, RZ, R26 ;  /* 0x000000ffff0f8224 */ /* 0x000fca00078e001a */
[----:B------:R4:W2:Y:S02]  /*211a0*/  @!P0 LDG.E.U16 R18, [R14.64] ;  /* 0x0000000a0e128981 */ /* 0x0008a4000c1e1500 */
[----:B----4-:R-:W-:Y:S02]  /*211b0*/  @!P0 IMAD.MOV.U32 R14, RZ, RZ, R2 ;  /* 0x000000ffff0e8224 */ /* 0x010fe400078e0002 */
[----:B------:R-:W-:-:S05]  /*211c0*/  @!P0 IMAD.MOV.U32 R15, RZ, RZ, R6 ;  /* 0x000000ffff0f8224 */ /* 0x000fca00078e0006 */
[----:B------:R0:W4:Y:S04]  /*211d0*/  @!P0 LDG.E.U16 R16, [R14.64] ;  /* 0x0000000a0e108981 */ /* 0x000128000c1e1500 */
[----:B---3--:R1:W-:Y:S04]  /*211e0*/  STL [R1+0x1218], R20 ;  /* 0x0012181401007387 */ /* 0x0083e80000100800 */
[----:B------:R-:W3:Y:S04]  /*211f0*/  LDL.LU R5, [R1+0x16c] ;  /* 0x00016c0001057983 */ /* 0x000ee80000300800 */
[----:B------:R-:W-:Y:S01]  /*21200*/  STS.U16 [R4+0x7d00], R17 ;  /* 0x007d001104007388 */ /* 0x000fe20000000400 */
[----:B------:R-:W-:Y:S01]  /*21210*/  PRMT R13, RZ, 0x7610, R13 ;  /* 0x00007610ff0d7816 */ /* 0x000fe2000000000d */
[----:B0-----:R-:W-:-:S02]  /*21220*/  @!P0 IMAD.MOV.U32 R15, RZ, RZ, R3 ;  /* 0x000000ffff0f8224 */ /* 0x001fc400078e0003 */
[----:B------:R-:W-:-:S05]  /*21230*/  @!P0 IMAD.MOV.U32 R14, RZ, RZ, R0 ;  /* 0x000000ffff0e8224 */ /* 0x000fca00078e0000 */
[----:B------:R-:W3:Y:S04]  /*21240*/  @!P0 LDG.E.U16 R13, [R14.64] ;  /* 0x0000000a0e0d8981 */ /* 0x000ee8000c1e1500 */
[----:B--2---:R0:W-:Y:S04]  /*21250*/  STL [R1+0x1234], R18 ;  /* 0x0012341201007387 */ /* 0x0041e80000100800 */
[----:B----4-:R2:W-:Y:S04]  /*21260*/  STL [R1+0x1238], R16 ;  /* 0x0012381001007387 */ /* 0x0105e80000100800 */
[----:B-1----:R-:W4:Y:S04]  /*21270*/  LDL R20, [R1+0x71c] ;  /* 0x00071c0001147983 */ /* 0x002f280000100800 */
[----:B0-----:R-:W4:Y:S04]  /*21280*/  LDL R18, [R1+0x720] ;  /* 0x0007200001127983 */ /* 0x001f280000100800 */
[----:B------:R-:W4:Y:S04]  /*21290*/  LDL.LU R26, [R1+0x164] ;  /* 0x00016400011a7983 */ /* 0x000f280000300800 */
[----:B--2---:R-:W2:Y:S04]  /*212a0*/  LDL R16, [R1+0x6dc] ;  /* 0x0006dc0001107983 */ /* 0x004ea80000100800 */
[----:B------:R-:W2:Y:S01]  /*212b0*/  LDL R4, [R1+0x6e0] ;  /* 0x0006e00001047983 */ /* 0x000ea20000100800 */
[----:B------:R-:W-:-:S03]  /*212c0*/  PRMT R17, RZ, 0x7610, R17 ;  /* 0x00007610ff117816 */ /* 0x000fc60000000011 */
[----:B------:R-:W0:Y:S01]  /*212d0*/  S2R R6, SR_TID.X ;  /* 0x0000000000067919 */ /* 0x000e220000002100 */
[----:B------:R-:W-:-:S03]  /*212e0*/  PRMT R19, RZ, 0x7610, R19 ;  /* 0x00007610ff137816 */ /* 0x000fc60000000013 */
[----:B------:R-:W2:Y:S01]  /*212f0*/  LDL.LU R28, [R1+0x15c] ;  /* 0x00015c00011c7983 */ /* 0x000ea20000300800 */
[----:B0-----:R-:W-:-:S05]  /*21300*/  LOP3.LUT R6, R6, 0x3f, RZ, 0xc0, !PT ;  /* 0x0000003f06067812 */ /* 0x001fca00078ec0ff */
[----:B------:R-:W-:Y:S02]  /*21310*/  IMAD.SHL.U32 R2, R6, 0x2, RZ ;  /* 0x0000000206027824 */ /* 0x000fe400078e00ff */
[----:B------:R-:W2:Y:S04]  /*21320*/  LDL.LU R6, [R1+0x154] ;  /* 0x0001540001067983 */ /* 0x000ea80000300800 */
[----:B---3--:R-:W-:Y:S04]  /*21330*/  STL [R1+0x123c], R13 ;  /* 0x00123c0d01007387 */ /* 0x008fe80000100800 */
[----:B------:R-:W3:Y:S04]  /*21340*/  LDL R3, [R1+0x69c] ;  /* 0x00069c0001037983 */ /* 0x000ee80000100800 */
[----:B------:R-:W3:Y:S01]  /*21350*/  LDL R0, [R1+0x6a0] ;  /* 0x0006a00001007983 */ /* 0x000ee20000100800 */
[----:B----4-:R-:W-:-:S02]  /*21360*/  @!P0 IMAD.MOV.U32 R15, RZ, RZ, R20 ;  /* 0x000000ffff0f8224 */ /* 0x010fc400078e0014 */
[----:B------:R-:W-:-:S05]  /*21370*/  @!P0 IMAD.MOV.U32 R14, RZ, RZ, R18 ;  /* 0x000000ffff0e8224 */ /* 0x000fca00078e0012 */
[----:B------:R2:W4:Y:S02]  /*21380*/  @!P0 LDG.E.U16 R17, [R14.64] ;  /* 0x0000000a0e118981 */ /* 0x000524000c1e1500 */
[----:B--2---:R-:W-:Y:S02]  /*21390*/  @!P0 IMAD.MOV.U32 R14, RZ, RZ, R4 ;  /* 0x000000ffff0e8224 */ /* 0x004fe400078e0004 */
[----:B------:R-:W-:-:S05]  /*213a0*/  @!P0 IMAD.MOV.U32 R15, RZ, RZ, R16 ;  /* 0x000000ffff0f8224 */ /* 0x000fca00078e0010 */
[----:B------:R3:W2:Y:S01]  /*213b0*/  @!P0 LDG.E.U16 R19, [R14.64] ;  /* 0x0000000a0e138981 */ /* 0x0006a2000c1e1500 */
[----:B------:R-:W-:-:S05]  /*213c0*/  LOP3.LUT R2, R2, 0x30, RZ, 0x3c, !PT ;  /* 0x0000003002027812 */ /* 0x000fca00078e3cff */
[----:B------:R0:W-:Y:S04]  /*213d0*/  STS.U16 [R2+0x180], R7 ;  /* 0x0001800702007388 */ /* 0x0001e80000000400 */
[----:B0-----:R-:W2:Y:S04]  /*213e0*/  LDL.LU R7, [R1+0x14c] ;  /* 0x00014c0001077983 */ /* 0x001ea80000300800 */
[----:B------:R-:W-:Y:S04]  /*213f0*/  STS.U16 [R2+0x580], R24 ;  /* 0x0005801802007388 */ /* 0x000fe80000000400 */
[----:B------:R-:W-:Y:S01]  /*21400*/  STS.U16 [R2+0x980], R5 ;  /* 0x0009800502007388 */ /* 0x000fe20000000400 */
[----:B---3--:R-:W-:-:S02]  /*21410*/  @!P0 IMAD.MOV.U32 R15, RZ, RZ, R3 ;  /* 0x000000ffff0f8224 */ /* 0x008fc400078e0003 */
[----:B------:R-:W-:Y:S01]  /*21420*/  @!P0 IMAD.MOV.U32 R14, RZ, RZ, R0 ;  /* 0x000000ffff0e8224 */ /* 0x000fe200078e0000 */
[----:B----4-:R0:W-:Y:S04]  /*21430*/  STL [R1+0x1240], R17 ;  /* 0x0012401101007387 */ /* 0x0101e80000100800 */
[----:B------:R-:W3:Y:S04]  /*21440*/  LDL R18, [R1+0x65c] ;  /* 0x00065c0001127983 */ /* 0x000ee80000100800 */
[----:B------:R-:W4:Y:S04]  /*21450*/  LDL R16, [R1+0x61c] ;  /* 0x00061c0001107983 */ /* 0x000f280000100800 */
[----:B0-----:R-:W4:Y:S04]  /*21460*/  LDL R17, [R1+0x660] ;  /* 0x0006600001117983 */ /* 0x001f280000100800 */
[----:B------:R-:W4:Y:S04]  /*21470*/  LDL R13, [R1+0x620] ;  /* 0x00062000010d7983 */ /* 0x000f280000100800 */
[----:B--2---:R-:W-:Y:S04]  /*21480*/  STL [R1+0x1244], R19 ;  /* 0x0012441301007387 */ /* 0x004fe80000100800 */
[----:B------:R-:W2:Y:S04]  /*21490*/  LDL R5, [R1+0x5dc] ;  /* 0x0005dc0001057983 */ /* 0x000ea80000100800 */
[----:B------:R-:W2:Y:S04]  /*214a0*/  LDL R4, [R1+0x5e0] ;  /* 0x0005e00001047983 */ /* 0x000ea80000100800 */
[----:B------:R-:W2:Y:S04]  /*214b0*/  LDL R3, [R1+0x59c] ;  /* 0x00059c0001037983 */ /* 0x000ea80000100800 */
[----:B------:R-:W2:Y:S01]  /*214c0*/  LDL R0, [R1+0x5a0] ;  /* 0x0005a00001007983 */ /* 0x000ea20000100800 */
[----:B------:R-:W-:-:S02]  /*214d0*/  PRMT R21, RZ, 0x7610, R21 ;  /* 0x00007610ff157816 */ /* 0x000fc40000000015 */
[----:B------:R-:W-:-:S04]  /*214e0*/  PRMT R23, RZ, 0x7610, R23 ;  /* 0x00007610ff177816 */ /* 0x000fc80000000017 */
[----:B------:R3:W2:Y:S01]  /*214f0*/  @!P0 LDG.E.U16 R21, [R14.64] ;  /* 0x0000000a0e158981 */ /* 0x0006a2000c1e1500 */
[----:B------:R-:W-:Y:S02]  /*21500*/  PRMT R25, RZ, 0x7610, R25 ;  /* 0x00007610ff197816 */ /* 0x000fe40000000019 */
[----:B------:R-:W-:Y:S02]  /*21510*/  PRMT R27, RZ, 0x7610, R27 ;  /* 0x00007610ff1b7816 */ /* 0x000fe4000000001b */
[----:B------:R-:W-:Y:S01]  /*21520*/  PRMT R29, RZ, 0x7610, R29 ;  /* 0x00007610ff1d7816 */ /* 0x000fe2000000001d */
[----:B---3--:R-:W-:Y:S02]  /*21530*/  @!P0 IMAD.MOV.U32 R15, RZ, RZ, R18 ;  /* 0x000000ffff0f8224 */ /* 0x008fe400078e0012 */
[----:B----4-:R-:W-:-:S05]  /*21540*/  @!P0 IMAD.MOV.U32 R14, RZ, RZ, R17 ;  /* 0x000000ffff0e8224 */ /* 0x010fca00078e0011 */
[----:B------:R0:W3:Y:S02]  /*21550*/  @!P0 LDG.E.U16 R23, [R14.64] ;  /* 0x0000000a0e178981 */ /* 0x0000e4000c1e1500 */
[----:B0-----:R-:W-:Y:S02]  /*21560*/  @!P0 IMAD.MOV.U32 R14, RZ, RZ, R13 ;  /* 0x000000ffff0e8224 */ /* 0x001fe400078e000d */
[----:B------:R-:W-:-:S05]  /*21570*/  @!P0 IMAD.MOV.U32 R15, RZ, RZ, R16 ;  /* 0x000000ffff0f8224 */ /* 0x000fca00078e0010 */
[----:B------:R2:W4:Y:S02]  /*21580*/  @!P0 LDG.E.U16 R25, [R14.64] ;  /* 0x0000000a0e198981 */ /* 0x000524000c1e1500 */
[----:B--2---:R-:W-:Y:S02]  /*21590*/  @!P0 IMAD.MOV.U32 R14, RZ, RZ, R4 ;  /* 0x000000ffff0e8224 */ /* 0x004fe400078e0004 */
[----:B------:R-:W-:-:S05]  /*215a0*/  @!P0 IMAD.MOV.U32 R15, RZ, RZ, R5 ;  /* 0x000000ffff0f8224 */ /* 0x000fca00078e0005 */
[----:B------:R0:W2:Y:S02]  /*215b0*/  @!P0 LDG.E.U16 R27, [R14.64] ;  /* 0x0000000a0e1b8981 */ /* 0x0000a4000c1e1500 */
[----:B0-----:R-:W-:Y:S02]  /*215c0*/  @!P0 IMAD.MOV.U32 R14, RZ, RZ, R0 ;  /* 0x000000ffff0e8224 */ /* 0x001fe400078e0000 */
[----:B------:R-:W-:-:S05]  /*215d0*/  @!P0 IMAD.MOV.U32 R15, RZ, RZ, R3 ;  /* 0x000000ffff0f8224 */ /* 0x000fca00078e0003 */
[----:B------:R-:W2:Y:S04]  /*215e0*/  @!P0 LDG.E.U16 R29, [R14.64] ;  /* 0x0000000a0e1d8981 */ /* 0x000ea8000c1e1500 */
[----:B------:R-:W-:Y:S04]  /*215f0*/  STL [R1+0x1248], R21 ;  /* 0x0012481501007387 */ /* 0x000fe80000100800 */
[----:B------:R-:W-:Y:S04]  /*21600*/  STS.U16 [R2+0xd80], R26 ;  /* 0x000d801a02007388 */ /* 0x000fe80000000400 */
[----:B------:R-:W-:Y:S04]  /*21610*/  STS.U16 [R2+0x1180], R28 ;  /* 0x0011801c02007388 */ /* 0x000fe80000000400 */
[----:B------:R-:W-:Y:S04]  /*21620*/  STS.U16 [R2+0x1580], R6 ;  /* 0x0015800602007388 */ /* 0x000fe80000000400 */
[----:B------:R-:W-:Y:S04]  /*21630*/  STS.U16 [R2+0x1980], R7 ;  /* 0x0019800702007388 */ /* 0x000fe80000000400 */
[----:B---3--:R-:W-:Y:S04]  /*21640*/  STL [R1+0x124c], R23 ;  /* 0x00124c1701007387 */ /* 0x008fe80000100800 */
[----:B----4-:R-:W-:Y:S04]  /*21650*/  STL [R1+0x1250], R25 ;  /* 0x0012501901007387 */ /* 0x010fe80000100800 */
[----:B--2---:R0:W-:Y:S04]  /*21660*/  STL [R1+0x1254], R27 ;  /* 0x0012541b01007387 */ /* 0x0041e80000100800 */
[----:B0-----:R-:W2:Y:S04]  /*21670*/  LDL.LU R27, [R1+0x144] ;  /* 0x00014400011b7983 */ /* 0x001ea80000300800 */
[----:B------:R-:W3:Y:S04]  /*21680*/  LDL.LU R25, [R1+0x108] ;  /* 0x0001080001197983 */ /* 0x000ee80000300800 */
[----:B------:R-:W4:Y:S04]  /*21690*/  LDL.LU R23, [R1+0xf8] ;  /* 0x0000f80001177983 */ /* 0x000f280000300800 */
[----:B------:R-:W2:Y:S04]  /*216a0*/  LDL.LU R21, [R1+0xe8] ;  /* 0x0000e80001157983 */ /* 0x000ea80000300800 */
        /* <DEDUP_REMOVED lines=52> */
[----:B------:R0:W-:Y:S04]  /*219f0*/  STL [R1+0x125c], R15 ;  /* 0x00125c0f01007387 */ /* 0x0001e80000100800 */
[----:B0-----:R-:W2:Y:S04]  /*21a00*/  LDL.LU R15, [R1+0x80] ;  /* 0x00008000010f7983 */ /* 0x001ea80000300800 */
[----:B--2---:R0:W-:Y:S04]  /*21a10*/  STL [R1+0x1260], R15 ;  /* 0x0012600f01007387 */ /* 0x0041e80000100800 */
[----:B0-----:R-:W2:Y:S04]  /*21a20*/  LDL.LU R15, [R1+0x84] ;  /* 0x00008400010f7983 */ /* 0x001ea80000300800 */
[----:B--2---:R0:W-:Y:S04]  /*21a30*/  STL [R1+0x1264], R15 ;  /* 0x0012640f01007387 */ /* 0x0041e80000100800 */
[----:B0-----:R-:W2:Y:S04]  /*21a40*/  LDL.LU R15, [R1+0x88] ;  /* 0x00008800010f7983 */ /* 0x001ea80000300800 */
[----:B--2---:R0:W-:Y:S04]  /*21a50*/  STL [R1+0x1268], R15 ;  /* 0x0012680f01007387 */ /* 0x0041e80000100800 */
[----:B0-----:R-:W2:Y:S04]  /*21a60*/  LDL.LU R15, [R1+0x8c] ;  /* 0x00008c00010f7983 */ /* 0x001ea80000300800 */
[----:B------:R-:W-:Y:S04]  /*21a70*/  STS.U16 [R2+0x1d80], R27 ;  /* 0x001d801b02007388 */ /* 0x000fe80000000400 */
[----:B---3--:R-:W-:Y:S04]  /*21a80*/  STS.U16 [R2+0x2180], R25 ;  /* 0x0021801902007388 */ /* 0x008fe80000000400 */
[----:B----4-:R-:W-:Y:S04]  /*21a90*/  STS.U16 [R2+0x2580], R23 ;  /* 0x0025801702007388 */ /* 0x010fe80000000400 */
        /* <DEDUP_REMOVED lines=8> */
[----:B--2---:R0:W-:Y:S04]  /*21b20*/  STL [R1+0x126c], R15 ;  /* 0x00126c0f01007387 */ /* 0x0041e80000100800 */
[----:B0-----:R-:W2:Y:S04]  /*21b30*/  LDL.LU R15, [R1+0x90] ;  /* 0x00009000010f7983 */ /* 0x001ea80000300800 */
[----:B------:R0:W-:Y:S04]  /*21b40*/  STS.U16 [R2+0x4980], R24 ;  /* 0x0049801802007388 */ /* 0x0001e80000000400 */
[----:B------:R-:W-:Y:S04]  /*21b50*/  STS.U16 [R2+0x4d80], R26 ;  /* 0x004d801a02007388 */ /* 0x000fe80000000400 */
[----:B------:R-:W-:Y:S04]  /*21b60*/  STS.U16 [R2+0x5180], R28 ;  /* 0x0051801c02007388 */ /* 0x000fe80000000400 */
[----:B------:R-:W-:Y:S04]  /*21b70*/  STS.U16 [R2+0x5580], R0 ;  /* 0x0055800002007388 */ /* 0x000fe80000000400 */
[----:B------:R-:W-:Y:S04]  /*21b80*/  STS.U16 [R2+0x5980], R3 ;  /* 0x0059800302007388 */ /* 0x000fe80000000400 */
[----:B------:R1:W-:Y:S04]  /*21b90*/  STS.U16 [R2+0x5d80], R7 ;  /* 0x005d800702007388 */ /* 0x0003e80000000400 */
[----:B------:R-:W3:Y:S04]  /*21ba0*/  LDL.LU R22, [R1+0x7c] ;  /* 0x00007c0001167983 */ /* 0x000ee80000300800 */
[----:B0-----:R-:W4:Y:S04]  /*21bb0*/  LDL.LU R24, [R1+0x78] ;  /* 0x0000780001187983 */ /* 0x001f280000300800 */
[----:B-1----:R-:W0:Y:S04]  /*21bc0*/  S2R R7, SR_TID.X ;  /* 0x0000000000077919 */ /* 0x002e280000002100 */
[----:B------:R-:W3:Y:S04]  /*21bd0*/  LDL.LU R26, [R1+0x74] ;  /* 0x00007400011a7983 */ /* 0x000ee80000300800 */
[----:B------:R-:W3:Y:S04]  /*21be0*/  LDL.LU R28, [R1+0x70] ;  /* 0x00007000011c7983 */ /* 0x000ee80000300800 */
[----:B------:R-:W3:Y:S04]  /*21bf0*/  LDL.LU R0, [R1+0x6c] ;  /* 0x00006c0001007983 */ /* 0x000ee80000300800 */
[----:B------:R-:W-:Y:S04]  /*21c00*/  STL [R1+0x11fc], R12 ;  /* 0x0011fc0c01007387 */ /* 0x000fe80000100800 */
[----:B------:R-:W3:Y:S01]  /*21c10*/  LDL.LU R29, [R1+0x68] ;  /* 0x00006800011d7983 */ /* 0x000ee20000300800 */
[----:B0-----:R-:W-:-:S03]  /*21c20*/  LOP3.LUT R14, R7, 0x3f, RZ, 0xc0, !PT ;  /* 0x0000003f070e7812 */ /* 0x001fc600078ec0ff */
[----:B------:R-:W3:Y:S04]  /*21c30*/  LDL.LU R27, [R1+0x64] ;  /* 0x00006400011b7983 */ /* 0x000ee80000300800 */
[----:B------:R-:W-:Y:S01]  /*21c40*/  STS.U16 [R2+0x6180], R4 ;  /* 0x0061800402007388 */ /* 0x000fe20000000400 */
[----:B------:R-:W-:-:S03]  /*21c50*/  IMAD.SHL.U32 R20, R14, 0x2, RZ ;  /* 0x000000020e147824 */ /* 0x000fc600078e00ff */
[----:B------:R-:W3:Y:S04]  /*21c60*/  LDL.LU R25, [R1+0x60] ;  /* 0x0000600001197983 */ /* 0x000ee80000300800 */
[----:B------:R-:W-:Y:S04]  /*21c70*/  STS.U16 [R2+0x6580], R5 ;  /* 0x0065800502007388 */ /* 0x000fe80000000400 */
[----:B------:R-:W3:Y:S04]  /*21c80*/  LDL.LU R23, [R1+0x5c] ;  /* 0x00005c0001177983 */ /* 0x000ee80000300800 */
[----:B------:R-:W-:Y:S04]  /*21c90*/  STS.U16 [R2+0x6980], R6 ;  /* 0x0069800602007388 */ /* 0x000fe80000000400 */
[----:B------:R-:W3:Y:S04]  /*21ca0*/  LDL.LU R21, [R1+0x58] ;  /* 0x0000580001157983 */ /* 0x000ee80000300800 */
[----:B------:R-:W-:Y:S04]  /*21cb0*/  STS.U16 [R2+0x6d80], R12 ;  /* 0x006d800c02007388 */ /* 0x000fe80000000400 */
[----:B------:R-:W3:Y:S04]  /*21cc0*/  LDL.LU R19, [R1+0x54] ;  /* 0x0000540001137983 */ /* 0x000ee80000300800 */
[----:B------:R-:W-:Y:S04]  /*21cd0*/  STS.U16 [R2+0x7180], R11 ;  /* 0x0071800b02007388 */ /* 0x000fe80000000400 */
[----:B------:R-:W3:Y:S01]  /*21ce0*/  LDL.LU R17, [R1+0x50] ;  /* 0x0000500001117983 */ /* 0x000ee20000300800 */
[----:B------:R-:W-:-:S03]  /*21cf0*/  LOP3.LUT R20, R20, 0x40, RZ, 0x3c, !PT ;  /* 0x0000004014147812 */ /* 0x000fc600078e3cff */
[----:B------:R-:W-:Y:S04]  /*21d00*/  STS.U16 [R2+0x7580], R10 ;  /* 0x0075800a02007388 */ /* 0x000fe80000000400 */
[----:B------:R-:W3:Y:S04]  /*21d10*/  LDL.LU R13, [R1+0x4c] ;  /* 0x00004c00010d7983 */ /* 0x000ee80000300800 */
[----:B------:R-:W-:Y:S04]  /*21d20*/  STS.U16 [R2+0x7980], R9 ;  /* 0x0079800902007388 */ /* 0x000fe80000000400 */
[----:B------:R-:W3:Y:S04]  /*21d30*/  LDL.LU R16, [R1+0x48] ;  /* 0x0000480001107983 */ /* 0x000ee80000300800 */
[----:B------:R0:W-:Y:S04]  /*21d40*/  STS.U16 [R2+0x7d80], R8 ;  /* 0x007d800802007388 */ /* 0x0001e80000000400 */
[----:B------:R-:W3:Y:S04]  /*21d50*/  LDL.LU R18, [R1+0x44] ;  /* 0x0000440001127983 */ /* 0x000ee80000300800 */
[----:B0-----:R-:W3:Y:S04]  /*21d60*/  LDL.LU R2, [R1+0x40] ;  /* 0x0000400001027983 */ /* 0x001ee80000300800 */
[----:B------:R-:W3:Y:S04]  /*21d70*/  LDL.LU R3, [R1+0x3c] ;  /* 0x00003c0001037983 */ /* 0x000ee80000300800 */
[----:B------:R-:W3:Y:S04]  /*21d80*/  LDL.LU R4, [R1+0x38] ;  /* 0x0000380001047983 */ /* 0x000ee80000300800 */
[----:B------:R-:W3:Y:S04]  /*21d90*/  LDL.LU R5, [R1+0x34] ;  /* 0x0000340001057983 */ /* 0x000ee80000300800 */
[----:B------:R-:W3:Y:S04]  /*21da0*/  LDL.LU R6, [R1+0x2c] ;  /* 0x00002c0001067983 */ /* 0x000ee80000300800 */
[----:B------:R-:W3:Y:S04]  /*21db0*/  LDL.LU R7, [R1+0x24] ;  /* 0x0000240001077983 */ /* 0x000ee80000300800 */
[----:B--2---:R0:W-:Y:S04]  /*21dc0*/  STS.U16 [R20+0x200], R15 ;  /* 0x0002000f14007388 */ /* 0x0041e80000000400 */
[----:B0-----:R-:W2:Y:S04]  /*21dd0*/  LDL.LU R15, [R1+0x126c] ;  /* 0x00126c00010f7983 */ /* 0x001ea80000300800 */
[----:B--2---:R0:W-:Y:S04]  /*21de0*/  STS.U16 [R20+0x600], R15 ;  /* 0x0006000f14007388 */ /* 0x0041e80000000400 */
[----:B0-----:R-:W2:Y:S04]  /*21df0*/  LDL.LU R15, [R1+0x1268] ;  /* 0x00126800010f7983 */ /* 0x001ea80000300800 */
[----:B--2---:R0:W-:Y:S04]  /*21e00*/  STS.U16 [R20+0xa00], R15 ;  /* 0x000a000f14007388 */ /* 0x0041e80000000400 */
[----:B0-----:R-:W2:Y:S04]  /*21e10*/  LDL.LU R15, [R1+0x1264] ;  /* 0x00126400010f7983 */ /* 0x001ea80000300800 */
[----:B--2---:R0:W-:Y:S04]  /*21e20*/  STS.U16 [R20+0xe00], R15 ;  /* 0x000e000f14007388 */ /* 0x0041e80000000400 */
[----:B0-----:R-:W2:Y:S04]  /*21e30*/  LDL.LU R15, [R1+0x1260] ;  /* 0x00126000010f7983 */ /* 0x001ea80000300800 */
[----:B--2---:R0:W-:Y:S04]  /*21e40*/  STS.U16 [R20+0x1200], R15 ;  /* 0x0012000f14007388 */ /* 0x0041e80000000400 */
[----:B---3--:R1:W-:Y:S04]  /*21e50*/  STS.U16 [R20+0x1600], R22 ;  /* 0x0016001614007388 */ /* 0x0083e80000000400 */
[----:B----4-:R2:W-:Y:S04]  /*21e60*/  STS.U16 [R20+0x1a00], R24 ;  /* 0x001a001814007388 */ /* 0x0105e80000000400 */
[----:B0-----:R-:W3:Y:S04]  /*21e70*/  LDL.LU R15, [R1+0x125c] ;  /* 0x00125c00010f7983 */ /* 0x001ee80000300800 */
[----:B-1----:R-:W4:Y:S04]  /*21e80*/  LDL.LU R22, [R1+0x1c] ;  /* 0x00001c0001167983 */ /* 0x002f280000300800 */
[----:B------:R0:W-:Y:S04]  /*21e90*/  STS.U16 [R20+0x1e00], R26 ;  /* 0x001e001a14007388 */ /* 0x0001e80000000400 */
[----:B--2---:R-:W2:Y:S04]  /*21ea0*/  LDL.LU R24, [R1+0x18] ;  /* 0x0000180001187983 */ /* 0x004ea80000300800 */
[----:B------:R1:W-:Y:S04]  /*21eb0*/  STS.U16 [R20+0x2200], R28 ;  /* 0x0022001c14007388 */ /* 0x0003e80000000400 */
[----:B0-----:R-:W2:Y:S04]  /*21ec0*/  LDL.LU R26, [R1+0x14] ;  /* 0x00001400011a7983 */ /* 0x001ea80000300800 */
[----:B------:R0:W-:Y:S04]  /*21ed0*/  STS.U16 [R20+0x2600], R0 ;  /* 0x0026000014007388 */ /* 0x0001e80000000400 */
[----:B-1----:R-:W2:Y:S04]  /*21ee0*/  LDL.LU R28, [R1+0x10] ;  /* 0x00001000011c7983 */ /* 0x002ea80000300800 */
        /* <DEDUP_REMOVED lines=32> */
[----:B0-----:R-:W2:Y:S01]  /*220f0*/  LDL.LU R7, [R1+0x121c] ;  /* 0x00121c0001077983 */ /* 0x001ea20000300800 */
[----:B------:R-:W-:-:S03]  /*22100*/  IMAD.SHL.U32 R14, R14, 0x2, RZ ;  /* 0x000000020e0e7824 */ /* 0x000fc600078e00ff */
[----:B--2---:R-:W-:Y:S04]  /*22110*/  STS.U16 [R20+0x6a00], R7 ;  /* 0x006a000714007388 */ /* 0x004fe80000000400 */
[----:B------:R-:W-:Y:S04]  /*22120*/  STS.U16 [R20+0x6e00], R6 ;  /* 0x006e000614007388 */ /* 0x000fe80000000400 */
[----:B------:R-:W-:Y:S04]  /*22130*/  STS.U16 [R20+0x7200], R5 ;  /* 0x0072000514007388 */ /* 0x000fe80000000400 */
[----:B------:R-:W-:Y:S04]  /*22140*/  STS.U16 [R20+0x7600], R4 ;  /* 0x0076000414007388 */ /* 0x000fe80000000400 */
[----:B------:R0:W-:Y:S04]  /*22150*/  STS.U16 [R20+0x7a00], R3 ;  /* 0x007a000314007388 */ /* 0x0001e80000000400 */
[----:B------:R1:W-:Y:S04]  /*22160*/  STS.U16 [R20+0x7e00], R2 ;  /* 0x007e000214007388 */ /* 0x0003e80000000400 */
[----:B0-----:R-:W2:Y:S04]  /*22170*/  LDL.LU R3, [R1+0x4] ;  /* 0x0000040001037983 */ /* 0x001ea80000300800 */
[----:B-1----:R-:W2:Y:S04]  /*22180*/  LDL.LU R20, [R1+0x1218] ;  /* 0x0012180001147983 */ /* 0x002ea80000300800 */
[----:B------:R-:W2:Y:S01]  /*22190*/  LDL.LU R2, [R1+0x8] ;  /* 0x0000080001027983 */ /* 0x000ea20000300800 */
[----:B------:R-:W-:-:S05]  /*221a0*/  LOP3.LUT R14, R14, 0x50, RZ, 0x3c, !PT ;  /* 0x000000500e0e7812 */ /* 0x000fca00078e3cff */
[----:B----4-:R0:W-:Y:S04]  /*221b0*/  STS.U16 [R14+0x280], R22 ;  /* 0x000280160e007388 */ /* 0x0101e80000000400 */
[----:B------:R1:W-:Y:S04]  /*221c0*/  STS.U16 [R14+0x680], R24 ;  /* 0x000680180e007388 */ /* 0x0003e80000000400 */
[----:B------:R4:W-:Y:S04]  /*221d0*/  STS.U16 [R14+0xa80], R26 ;  /* 0x000a801a0e007388 */ /* 0x0009e80000000400 */
[----:B0-----:R-:W3:Y:S04]  /*221e0*/  LDL.LU R22, [R1+0x1214] ;  /* 0x0012140001167983 */ /* 0x001ee80000300800 */
[----:B-1----:R-:W3:Y:S04]  /*221f0*/  LDL.LU R24, [R1+0x1210] ;  /* 0x0012100001187983 */ /* 0x002ee80000300800 */
[----:B------:R0:W-:Y:S04]  /*22200*/  STS.U16 [R14+0xe80], R28 ;  /* 0x000e801c0e007388 */ /* 0x0001e80000000400 */
[----:B----4-:R-:W4:Y:S04]  /*22210*/  LDL.LU R26, [R1+0x120c] ;  /* 0x00120c00011a7983 */ /* 0x010f280000300800 */
[----:B------:R1:W-:Y:S04]  /*22220*/  STS.U16 [R14+0x1280], R0 ;  /* 0x001280000e007388 */ /* 0x0003e80000000400 */
[----:B0-----:R-:W3:Y:S04]  /*22230*/  LDL.LU R28, [R1+0x1208] ;  /* 0x00120800011c7983 */ /* 0x001ee80000300800 */
[----:B-1----:R-:W3:Y:S04]  /*22240*/  LDL.LU R0, [R1+0x1204] ;  /* 0x0012040001007983 */ /* 0x002ee80000300800 */
[----:B--2---:R0:W-:Y:S04]  /*22250*/  STS.U16 [R14+0x1680], R2 ;  /* 0x001680020e007388 */ /* 0x0041e80000000400 */
[----:B------:R1:W-:Y:S04]  /*22260*/  STS.U16 [R14+0x1a80], R3 ;  /* 0x001a80030e007388 */ /* 0x0003e80000000400 */
[----:B0-----:R-:W2:Y:S04]  /*22270*/  LDL R2, [R1+0xb10] ;  /* 0x000b100001027983 */ /* 0x001ea80000100800 */
[----:B-1----:R-:W2:Y:S01]  /*22280*/  LDL R3, [R1+0x334] ;  /* 0x0003340001037983 */ /* 0x002ea20000100800 */
[----:B------:R-:W-:-:S06]  /*22290*/  PRMT R12, RZ, 0x7610, R12 ;  /* 0x00007610ff0c7816 */ /* 0x000fcc000000000c */
[----:B--2---:R-:W2:Y:S04]  /*222a0*/  @!P0 LDG.E.U16 R12, [R2.64] ;  /* 0x0000000a020c8981 */ /* 0x004ea8000c1e1500 */
[----:B---3--:R0:W-:Y:S04]  /*222b0*/  STS.U16 [R14+0x1e80], R0 ;  /* 0x001e80000e007388 */ /* 0x0081e80000000400 */
[----:B------:R-:W-:Y:S04]  /*222c0*/  STS.U16 [R14+0x2280], R28 ;  /* 0x0022801c0e007388 */ /* 0x000fe80000000400 */
        /* <DEDUP_REMOVED lines=13> */
[----:B0-----:R-:W3:Y:S04]  /*223a0*/  LDL.LU R0, [R1+0x34c] ;  /* 0x00034c0001007983 */ /* 0x001ee80000300800 */
[----:B------:R0:W-:Y:S04]  /*223b0*/  STS.U16 [R14+0x5a80], R29 ;  /* 0x005a801d0e007388 */ /* 0x0001e80000000400 */
[----:B0-----:R-:W4:Y:S04]  /*223c0*/  LDL.LU R14, [R1+0x1200] ;  /* 0x00120000010e7983 */ /* 0x001f280000300800 */
        /* <DEDUP_REMOVED lines=40> */
[----:B----4-:R-:W-:-:S02]  /*22650*/  PRMT R15, RZ, 0x7610, R15 ;  /* 0x00007610ff0f7816 */ /* 0x010fc4000000000f */
[----:B---3--:R-:W-:-:S04]  /*22660*/  @!P0 LOP3.LUT R3, R3, R2, RZ, 0x3c, !PT ;  /* 0x0000000203038212 */ /* 0x008fc800078e3cff */
[----:B------:R-:W-:-:S04]  /*22670*/  @!P0 LOP3.LUT R2, R3, R2, RZ, 0x3c, !PT ;  /* 0x0000000203028212 */ /* 0x000fc800078e3cff */
[----:B------:R-:W-:-:S05]  /*22680*/  @!P0 LOP3.LUT R3, R3, R2, RZ, 0x3c, !PT ;  /* 0x0000000203038212 */ /* 0x000fca00078e3cff */
[----:B------:R-:W3:Y:S04]  /*22690*/  @!P0 LDG.E.U16 R15, [R2.64] ;  /* 0x0000000a020f8981 */ /* 0x000ee8000c1e1500 */
[----:B---3--:R0:W-:Y:S04]  /*226a0*/  STL [R1+0xa4], R15 ;  /* 0x0000a40f01007387 */ /* 0x0081e80000100800 */
[----:B0-----:R-:W3:Y:S04]  /*226b0*/  LDL.LU R15, [R1+0x11e8] ;  /* 0x0011e800010f7983 */ /* 0x001ee80000300800 */
[----:B------:R-:W4:Y:S04]  /*226c0*/  LDL R2, [R1+0xa54] ;  /* 0x000a540001027983 */ /* 0x000f280000100800 */
[----:B------:R-:W4:Y:S01]  /*226d0*/  LDL R3, [R1+0xa58] ;  /* 0x000a580001037983 */ /* 0x000f220000100800 */
[----:B--2---:R-:W-:-:S02]  /*226e0*/  PRMT R14, RZ, 0x7610, R14 ;  /* 0x00007610ff0e7816 */ /* 0x004fc4000000000e */
[----:B----4-:R-:W-:-:S04]  /*226f0*/  @!P0 LOP3.LUT R3, R3, R2, RZ, 0x3c, !PT ;  /* 0x0000000203038212 */ /* 0x010fc800078e3cff */
[----:B------:R-:W-:-:S04]  /*22700*/  @!P0 LOP3.LUT R2, R3, R2, RZ, 0x3c, !PT ;  /* 0x0000000203028212 */ /* 0x000fc800078e3cff */
[----:B------:R-:W-:-:S05]  /*22710*/  @!P0 LOP3.LUT R3, R3, R2, RZ, 0x3c, !PT ;  /* 0x0000000203038212 */ /* 0x000fca00078e3cff */
[----:B------:R-:W2:Y:S04]  /*22720*/  @!P0 LDG.E.U16 R14, [R2.64] ;  /* 0x0000000a020e8981 */ /* 0x000ea8000c1e1500 */
[----:B--2---:R0:W-:Y:S04]  /*22730*/  STL [R1+0xa0], R14 ;  /* 0x0000a00e01007387 */ /* 0x0041e80000100800 */
[----:B0-----:R-:W2:Y:S04]  /*22740*/  LDL.LU R14, [R1+0x11e4] ;  /* 0x0011e400010e7983 */ /* 0x001ea80000300800 */
[----:B------:R-:W4:Y:S04]  /*22750*/  LDL R2, [R1+0xa4c] ;  /* 0x000a4c0001027983 */ /* 0x000f280000100800 */
[----:B------:R-:W4:Y:S01]  /*22760*/  LDL R3, [R1+0xa50] ;  /* 0x000a500001037983 */ /* 0x000f220000100800 */
[----:B---3--:R-:W-:-:S02]  /*22770*/  PRMT R15, RZ, 0x7610, R15 ;  /* 0x00007610ff0f7816 */ /* 0x008fc4000000000f */
[----:B----4-:R-:W-:-:S04]  /*22780*/  @!P0 LOP3.LUT R3, R3, R2, RZ, 0x3c, !PT ;  /* 0x0000000203038212 */ /* 0x010fc800078e3cff */
        /* <DEDUP_REMOVED lines=112> */
[----:B0-----:R-:W3:Y:S01]  /*22e90*/  LDL.LU R15, [R1+0x11b0] ;  /* 0x0011b000010f7983 */ /* 0x001ee20000300800 */
[----:B------:R-:W4:Y:S02]  /*22ea0*/  LDL R2, [R1+0x894] ;  /* 0x0008940001027983 */ /* 0x000f240000100800 */
[----:B------:R-:W4:Y:S01]  /*22eb0*/  LDL R3, [R1+0x898] ;  /* 0x0008980001037983 */ /* 0x000f220000100800 */
[----:B--2---:R-:W-:-:S02]  /*22ec0*/  PRMT R14, RZ, 0x7610, R14 ;  /* 0x00007610ff0e7816 */ /* 0x004fc4000000000e */
[----:B----4-:R-:W-:-:S04]  /*22ed0*/  @!P0 LOP3.LUT R3, R3, R2, RZ, 0x3c, !PT ;  /* 0x0000000203038212 */ /* 0x010fc800078e3cff */
[----:B------:R-:W-:-:S04]  /*22ee0*/  @!P0 LOP3.LUT R2, R3, R2, RZ, 0x3c, !PT ;  /* 0x0000000203028212 */ /* 0x000fc800078e3cff */
[----:B------:R-:W-:-:S05]  /*22ef0*/  @!P0 LOP3.LUT R3, R3, R2, RZ, 0x3c, !PT ;  /* 0x0000000203038212 */ /* 0x000fca00078e3cff */
[----:B------:R-:W2:Y:S04]  /*22f00*/  @!P0 LDG.E.U16 R14, [R2.64] ;  /* 0x0000000a020e8981 */ /* 0x000ea8000c1e1500 */
[----:B--2---:R0:W-:Y:S04]  /*22f10*/  STL [R1+0x68], R14 ;  /* 0x0000680e01007387 */ /* 0x0041e80000100800 */
[----:B0-----:R-:W2:Y:S01]  /*22f20*/  LDL.LU R14, [R1+0x11ac] ;  /* 0x0011ac00010e7983 */ /* 0x001ea20000300800 */
[----:B------:R-:W4:Y:S02]  /*22f30*/  LDL R2, [R1+0x88c] ;  /* 0x00088c0001027983 */ /* 0x000f240000100800 */
        /* <DEDUP_REMOVED lines=73> */
[----:B------:R-:W-:-:S02]  /*233d0*/  PRMT R13, RZ, 0x7610, R13 ;  /* 0x00007610ff0d7816 */ /* 0x000fc4000000000d */
[----:B----4-:R-:W-:-:S04]  /*233e0*/  @!P0 LOP3.LUT R3, R3, R2, RZ, 0x3c, !PT ;  /* 0x0000000203038212 */ /* 0x010fc800078e3cff */
[----:B------:R-:W-:-:S04]  /*233f0*/  @!P0 LOP3.LUT R2, R3, R2, RZ, 0x3c, !PT ;  /* 0x0000000203028212 */ /* 0x000fc800078e3cff */
[----:B------:R-:W-:-:S05]  /*23400*/  @!P0 LOP3.LUT R3, R3, R2, RZ, 0x3c, !PT ;  /* 0x0000000203038212 */ /* 0x000fca00078e3cff */
[----:B------:R0:W4:Y:S04]  /*23410*/  @!P0 LDG.E.U16 R13, [R2.64] ;  /* 0x0000000a020d8981 */ /* 0x000128000c1e1500 */
[----:B0-----:R-:W2:Y:S04]  /*23420*/  LDL R2, [R1+0x754] ;  /* 0x0007540001027983 */ /* 0x001ea80000100800 */
[----:B------:R-:W2:Y:S01]  /*23430*/  LDL R3, [R1+0x758] ;  /* 0x0007580001037983 */ /* 0x000ea20000100800 */
[----:B------:R-:W-:Y:S02]  /*23440*/  PRMT R12, RZ, 0x7610, R12 ;  /* 0x00007610ff0c7816 */ /* 0x000fe4000000000c */
[----:B--2---:R-:W-:-:S04]  /*23450*/  @!P0 LOP3.LUT R3, R3, R2, RZ, 0x3c, !PT ;  /* 0x0000000203038212 */ /* 0x004fc800078e3cff */
[----:B------:R-:W-:-:S04]  /*23460*/  @!P0 LOP3.LUT R2, R3, R2, RZ, 0x3c, !PT ;  /* 0x0000000203028212 */ /* 0x000fc800078e3cff */
[----:B------:R-:W-:Y:S01]  /*23470*/  @!P0 LOP3.LUT R3, R3, R2, RZ, 0x3c, !PT ;  /* 0x0000000203038212 */ /* 0x000fe200078e3cff */
[----:B----4-:R0:W-:Y:S04]  /*23480*/  STL [R1+0x44], R13 ;  /* 0x0000440d01007387 */ /* 0x0101e80000100800 */
[----:B------:R1:W2:Y:S01]  /*23490*/  @!P0 LDG.E.U16 R12, [R2.64] ;  /* 0x0000000a020c8981 */ /* 0x0002a2000c1e1500 */
[----:B---3--:R-:W-:-:S03]  /*234a0*/  PRMT R15, RZ, 0x7610, R15 ;  /* 0x00007610ff0f7816 */ /* 0x008fc6000000000f */
[----:B0-----:R-:W3:Y:S04]  /*234b0*/  LDL R13, [R1+0x6d0] ;  /* 0x0006d000010d7983 */ /* 0x001ee80000100800 */
[----:B-1----:R-:W4:Y:S04]  /*234c0*/  LDL R2, [R1+0x74c] ;  /* 0x00074c0001027983 */ /* 0x002f280000100800 */
[----:B------:R-:W4:Y:S02]  /*234d0*/  LDL R3, [R1+0x750] ;  /* 0x0007500001037983 */ /* 0x000f240000100800 */
[----:B----4-:R-:W-:-:S04]  /*234e0*/  @!P0 LOP3.LUT R3, R3, R2, RZ, 0x3c, !PT ;  /* 0x0000000203038212 */ /* 0x010fc800078e3cff */
[----:B------:R-:W-:-:S04]  /*234f0*/  @!P0 LOP3.LUT R2, R3, R2, RZ, 0x3c, !PT ;  /* 0x0000000203028212 */ /* 0x000fc800078e3cff */
[----:B------:R-:W-:-:S05]  /*23500*/  @!P0 LOP3.LUT R3, R3, R2, RZ, 0x3c, !PT ;  /* 0x0000000203038212 */ /* 0x000fca00078e3cff */
[----:B------:R-:W4:Y:S04]  /*23510*/  @!P0 LDG.E.U16 R15, [R2.64] ;  /* 0x0000000a020f8981 */ /* 0x000f28000c1e1500 */
[----:B--2---:R0:W-:Y:S04]  /*23520*/  STL [R1+0x40], R12 ;  /* 0x0000400c01007387 */ /* 0x0041e80000100800 */
[----:B0-----:R-:W2:Y:S04]  /*23530*/  LDL R12, [R1+0x698] ;  /* 0x00069800010c7983 */ /* 0x001ea80000100800 */
[----:B----4-:R0:W-:Y:S04]  /*23540*/  STL [R1+0x3c], R15 ;  /* 0x00003c0f01007387 */ /* 0x0101e80000100800 */
[----:B0-----:R-:W4:Y:S01]  /*23550*/  LDL.LU R15, [R1+0x1188] ;  /* 0x00118800010f7983 */ /* 0x001f220000300800 */
[----:B------:R-:W2:Y:S02]  /*23560*/  LDL R2, [R1+0x714] ;  /* 0x0007140001027983 */ /* 0x000ea40000100800 */
[----:B------:R-:W2:Y:S01]  /*23570*/  LDL R3, [R1+0x718] ;  /* 0x0007180001037983 */ /* 0x000ea20000100800 */
[----:B------:R-:W-:-:S02]  /*23580*/  PRMT R14, RZ, 0x7610, R14 ;  /* 0x00007610ff0e7816 */ /* 0x000fc4000000000e */
[----:B--2---:R-:W-:-:S04]  /*23590*/  @!P0 LOP3.LUT R3, R3, R2, RZ, 0x3c, !PT ;  /* 0x0000000203038212 */ /* 0x004fc800078e3cff */
[----:B------:R-:W-:-:S04]  /*235a0*/  @!P0 LOP3.LUT R2, R3, R2, RZ, 0x3c, !PT ;  /* 0x0000000203028212 */ /* 0x000fc800078e3cff */
[----:B------:R-:W-:-:S05]  /*235b0*/  @!P0 LOP3.LUT R3, R3, R2, RZ, 0x3c, !PT ;  /* 0x0000000203038212 */ /* 0x000fca00078e3cff */
[----:B------:R-:W2:Y:S04]  /*235c0*/  @!P0 LDG.E.U16 R14, [R2.64] ;  /* 0x0000000a020e8981 */ /* 0x000ea8000c1e1500 */
[----:B--2---:R0:W-:Y:S04]  /*235d0*/  STL [R1+0x38], R14 ;  /* 0x0000380e01007387 */ /* 0x0041e80000100800 */
[----:B0-----:R-:W2:Y:S01]  /*235e0*/  LDL.LU R14, [R1+0x1184] ;  /* 0x00118400010e7983 */ /* 0x001ea20000300800 */
[----:B------:R-:W2:Y:S02]  /*235f0*/  LDL R2, [R1+0x70c] ;  /* 0x00070c0001027983 */ /* 0x000ea40000100800 */
[----:B------:R-:W2:Y:S01]  /*23600*/  LDL R3, [R1+0x710] ;  /* 0x0007100001037983 */ /* 0x000ea20000100800 */
[----:B----4-:R-:W-:-:S02]  /*23610*/  PRMT R15, RZ, 0x7610, R15 ;  /* 0x00007610ff0f7816 */ /* 0x010fc4000000000f */
[----:B--2---:R-:W-:-:S04]  /*23620*/  @!P0 LOP3.LUT R3, R3, R2, RZ, 0x3c, !PT ;  /* 0x0000000203038212 */ /* 0x004fc800078e3cff */
        /* <DEDUP_REMOVED lines=11> */
[----:B------:R-:W4:Y:S01]  /*236e0*/  @!P0 LDG.E.U16 R14, [R2.64] ;  /* 0x0000000a020e8981 */ /* 0x000f22000c1e1500 */
[----:B------:R-:W-:-:S03]  /*236f0*/  PRMT R9, RZ, 0x7610, R9 ;  /* 0x00007610ff097816 */ /* 0x000fc60000000009 */
[----:B----4-:R0:W-:Y:S04]  /*23700*/  STL [R1+0x30], R14 ;  /* 0x0000300e01007387 */ /* 0x0101e80000100800 */
[----:B0-----:R-:W4:Y:S01]  /*23710*/  LDL.LU R14, [R1+0x117c] ;  /* 0x00117c00010e7983 */ /* 0x001f220000300800 */
[----:B------:R-:W2:Y:S02]  /*23720*/  LDL R3, [R1+0x6cc] ;  /* 0x0006cc0001037983 */ /* 0x000ea40000100800 */
[----:B---3--:R-:W-:Y:S01]  /*23730*/  @!P0 IMAD.MOV.U32 R2, RZ, RZ, R13 ;  /* 0x000000ffff028224 */ /* 0x008fe200078e000d */
[----:B------:R-:W-:Y:S01]  /*23740*/  PRMT R7, RZ, 0x7610, R7 ;  /* 0x00007610ff077816 */ /* 0x000fe20000000007 */
[----:B------:R-:W3:Y:S04]  /*23750*/  LDL R13, [R1+0x614] ;  /* 0x00061400010d7983 */ /* 0x000ee80000100800 */
[----:B--2---:R0:W2:Y:S04]  /*23760*/  @!P0 LDG.E.U16 R9, [R2.64] ;  /* 0x0000000a02098981 */ /* 0x0040a8000c1e1500 */
[----:B0-----:R-:W3:Y:S01]  /*23770*/  LDL R3, [R1+0x694] ;  /* 0x0006940001037983 */ /* 0x001ee20000100800 */
[----:B------:R-:W-:-:S03]  /*23780*/  @!P0 IMAD.MOV.U32 R2, RZ, RZ, R12 ;  /* 0x000000ffff028224 */ /* 0x000fc600078e000c */
[----:B--2---:R0:W-:Y:S01]  /*23790*/  STL [R1+0x2c], R9 ;  /* 0x00002c0901007387 */ /* 0x0041e20000100800 */
[----:B----4-:R-:W-:Y:S01]  /*237a0*/  PRMT R14, RZ, 0x7610, R14 ;  /* 0x00007610ff0e7816 */ /* 0x010fe2000000000e */
[----:B------:R-:W2:Y:S02]  /*237b0*/  LDL R12, [R1+0x60c] ;  /* 0x00060c00010c7983 */ /* 0x000ea40000100800 */
[----:B---3--:R1:W3:Y:S04]  /*237c0*/  @!P0 LDG.E.U16 R7, [R2.64] ;  /* 0x0000000a02078981 */ /* 0x0082e8000c1e1500 */
[----:B0-----:R-:W4:Y:S04]  /*237d0*/  LDL R9, [R1+0x618] ;  /* 0x0006180001097983 */ /* 0x001f280000100800 */
[----:B-1----:R-:W2:Y:S04]  /*237e0*/  LDL R2, [R1+0x68c] ;  /* 0x00068c0001027983 */ /* 0x002ea80000100800 */
[----:B------:R-:W2:Y:S02]  /*237f0*/  LDL R3, [R1+0x690] ;  /* 0x0006900001037983 */ /* 0x000ea40000100800 */
[----:B--2---:R-:W-:-:S04]  /*23800*/  @!P0 LOP3.LUT R3, R3, R2, RZ, 0x3c, !PT ;  /* 0x0000000203038212 */ /* 0x004fc800078e3cff */
[----:B------:R-:W-:-:S04]  /*23810*/  @!P0 LOP3.LUT R2, R3, R2, RZ, 0x3c, !PT ;  /* 0x0000000203028212 */ /* 0x000fc800078e3cff */
[----:B------:R-:W-:-:S05]  /*23820*/  @!P0 LOP3.LUT R3, R3, R2, RZ, 0x3c, !PT ;  /* 0x0000000203038212 */ /* 0x000fca00078e3cff */
[----:B------:R-:W2:Y:S04]  /*23830*/  @!P0 LDG.E.U16 R14, [R2.64] ;  /* 0x0000000a020e8981 */ /* 0x000ea8000c1e1500 */
[----:B---3--:R0:W-:Y:S04]  /*23840*/  STL [R1+0x28], R7 ;  /* 0x0000280701007387 */ /* 0x0081e80000100800 */
[----:B0-----:R-:W3:Y:S04]  /*23850*/  LDL R7, [R1+0x610] ;  /* 0x0006100001077983 */ /* 0x001ee80000100800 */
[----:B--2---:R0:W-:Y:S04]  /*23860*/  STL [R1+0x24], R14 ;  /* 0x0000240e01007387 */ /* 0x0041e80000100800 */
[----:B0-----:R-:W2:Y:S01]  /*23870*/  LDL.LU R14, [R1+0x1178] ;  /* 0x00117800010e7983 */ /* 0x001ea20000300800 */
[----:B------:R-:W2:Y:S02]  /*23880*/  LDL R2, [R1+0x654] ;  /* 0x0006540001027983 */ /* 0x000ea40000100800 */
        /* <DEDUP_REMOVED lines=9> */
[----:B------:R-:W-:-:S02]  /*23920*/  PRMT R8, RZ, 0x7610, R8 ;  /* 0x00007610ff087816 */ /* 0x000fc40000000008 */
[----:B--2---:R-:W-:-:S04]  /*23930*/  @!P0 LOP3.LUT R3, R3, R2, RZ, 0x3c, !PT ;  /* 0x0000000203038212 */ /* 0x004fc800078e3cff */
[----:B------:R-:W-:-:S04]  /*23940*/  @!P0 LOP3.LUT R2, R3, R2, RZ, 0x3c, !PT ;  /* 0x0000000203028212 */ /* 0x000fc800078e3cff */
[----:B------:R-:W-:-:S05]  /*23950*/  @!P0 LOP3.LUT R3, R3, R2, RZ, 0x3c, !PT ;  /* 0x0000000203038212 */ /* 0x000fca00078e3cff */
[----:B------:R4:W2:Y:S02]  /*23960*/  @!P0 LDG.E.U16 R15, [R2.64] ;  /* 0x0000000a020f8981 */ /* 0x0008a4000c1e1500 */
[----:B----4-:R-:W-:Y:S02]  /*23970*/  @!P0 IMAD.MOV.U32 R2, RZ, RZ, R9 ;  /* 0x000000ffff028224 */ /* 0x010fe400078e0009 */
[----:B------:R-:W-:-:S05]  /*23980*/  @!P0 IMAD.MOV.U32 R3, RZ, RZ, R13 ;  /* 0x000000ffff038224 */ /* 0x000fca00078e000d */
[----:B------:R3:W4:Y:S01]  /*23990*/  @!P0 LDG.E.U16 R8, [R2.64] ;  /* 0x0000000a02088981 */ /* 0x000722000c1e1500 */
[----:B------:R-:W-:-:S03]  /*239a0*/  PRMT R6, RZ, 0x7610, R6 ;  /* 0x00007610ff067816 */ /* 0x000fc60000000006 */
[----:B------:R0:W-:Y:S01]  /*239b0*/  STL [R1+0x20], R5 ;  /* 0x0000200501007387 */ /* 0x0001e20000100800 */
[----:B---3--:R-:W-:Y:S02]  /*239c0*/  @!P0 IMAD.MOV.U32 R2, RZ, RZ, R7 ;  /* 0x000000ffff028224 */ /* 0x008fe400078e0007 */
[----:B------:R-:W-:Y:S01]  /*239d0*/  @!P0 IMAD.MOV.U32 R3, RZ, RZ, R12 ;  /* 0x000000ffff038224 */ /* 0x000fe200078e000c */
[----:B0-----:R-:W3:Y:S04]  /*239e0*/  LDL R5, [R1+0x5d8] ;  /* 0x0005d80001057983 */ /* 0x001ee80000100800 */
[----:B------:R0:W3:Y:S04]  /*239f0*/  @!P0 LDG.E.U16 R6, [R2.64] ;  /* 0x0000000a02068981 */ /* 0x0000e8000c1e1500 */
[----:B--2---:R1:W-:Y:S04]  /*23a00*/  STL [R1+0x1c], R15 ;  /* 0x00001c0f01007387 */ /* 0x0043e80000100800 */
[----:B-1----:R-:W2:Y:S01]  /*23a10*/  LDL.LU R15, [R1+0x1174] ;  /* 0x00117400010f7983 */ /* 0x002ea20000300800 */
[----:B------:R-:W2:Y:S03]  /*23a20*/  LDL R9, [R1+0x594] ;  /* 0x0005940001097983 */ /* 0x000ea60000100800 */
[----:B----4-:R1:W-:Y:S01]  /*23a30*/  STL [R1+0x18], R8 ;  /* 0x0000180801007387 */ /* 0x0103e20000100800 */
[----:B0-----:R-:W4:Y:S01]  /*23a40*/  LDL R3, [R1+0x5d4] ;  /* 0x0005d40001037983 */ /* 0x001f220000100800 */
[----:B------:R-:W-:Y:S01]  /*23a50*/  PRMT R4, RZ, 0x7610, R4 ;  /* 0x00007610ff047816 */ /* 0x000fe20000000004 */
[----:B------:R-:W2:Y:S01]  /*23a60*/  LDL R13, [R1+0x58c] ;  /* 0x00058c00010d7983 */ /* 0x000ea20000100800 */
[----:B------:R-:W2:Y:S04]  /*23a70*/  LDL R12, [R1+0x590] ;  /* 0x00059000010c7983 */ /* 0x000ea80000100800 */
[----:B------:R-:W2:Y:S04]  /*23a80*/  LDL R7, [R1+0x55c] ;  /* 0x00055c0001077983 */ /* 0x000ea80000100800 */
[----:B-1----:R-:W2:Y:S01]  /*23a90*/  LDL R8, [R1+0x598] ;  /* 0x0005980001087983 */ /* 0x002ea20000100800 */
[----:B---3--:R-:W-:-:S03]  /*23aa0*/  @!P0 IMAD.MOV.U32 R2, RZ, RZ, R5 ;  /* 0x000000ffff028224 */ /* 0x008fc600078e0005 */
[----:B------:R0:W-:Y:S01]  /*23ab0*/  STL [R1+0x14], R6 ;  /* 0x0000140601007387 */ /* 0x0001e20000100800 */
[----:B------:R-:W3:Y:S03]  /*23ac0*/  LDL R5, [R1+0x554] ;  /* 0x0005540001057983 */ /* 0x000ee60000100800 */
[----:B0-----:R-:W3:Y:S04]  /*23ad0*/  LDL R6, [R1+0x560] ;  /* 0x0005600001067983 */ /* 0x001ee80000100800 */
[----:B----4-:R0:W4:Y:S04]  /*23ae0*/  @!P0 LDG.E.U16 R4, [R2.64] ;  /* 0x0000000a02048981 */ /* 0x010128000c1e1500 */
[----:B0-----:R-:W3:Y:S04]  /*23af0*/  LDL R2, [R1+0x5cc] ;  /* 0x0005cc0001027983 */ /* 0x001ee80000100800 */
[----:B------:R-:W3:Y:S01]  /*23b00*/  LDL R3, [R1+0x5d0] ;  /* 0x0005d00001037983 */ /* 0x000ee20000100800 */
[----:B--2---:R-:W-:-:S02]  /*23b10*/  PRMT R15, RZ, 0x7610, R15 ;  /* 0x00007610ff0f7816 */ /* 0x004fc4000000000f */
[----:B------:R-:W-:Y:S01]  /*23b20*/  PRMT R14, RZ, 0x7610, R14 ;  /* 0x00007610ff0e7816 */ /* 0x000fe2000000000e */
[----:B----4-:R0:W-:Y:S04]  /*23b30*/  STL [R1+0x10], R4 ;  /* 0x0000100401007387 */ /* 0x0101e80000100800 */
[----:B0-----:R-:W2:Y:S01]  /*23b40*/  LDL R4, [R1+0x558] ;  /* 0x0005580001047983 */ /* 0x001ea20000100800 */
[----:B---3--:R-:W-:-:S04]  /*23b50*/  @!P0 LOP3.LUT R3, R3, R2, RZ, 0x3c, !PT ;  /* 0x0000000203038212 */ /* 0x008fc800078e3cff */
[----:B------:R-:W-:-:S04]  /*23b60*/  @!P0 LOP3.LUT R2, R3, R2, RZ, 0x3c, !PT ;  /* 0x0000000203028212 */ /* 0x000fc800078e3cff */
[----:B------:R-:W-:-:S05]  /*23b70*/  @!P0 LOP3.LUT R3, R3, R2, RZ, 0x3c, !PT ;  /* 0x0000000203038212 */ /* 0x000fca00078e3cff */
[----:B------:R0:W3:Y:S01]  /*23b80*/  @!P0 LDG.E.U16 R15, [R2.64] ;  /* 0x0000000a020f8981 */ /* 0x0000e2000c1e1500 */
[----:B------:R-:W-:Y:S01]  /*23b90*/  PRMT R11, RZ, 0x7610, R11 ;  /* 0x00007610ff0b7816 */ /* 0x000fe2000000000b */
[----:B0-----:R-:W-:Y:S02]  /*23ba0*/  @!P0 IMAD.MOV.U32 R2, RZ, RZ, R8 ;  /* 0x000000ffff028224 */ /* 0x001fe400078e0008 */
[----:B------:R-:W-:Y:S01]  /*23bb0*/  @!P0 IMAD.MOV.U32 R3, RZ, RZ, R9 ;  /* 0x000000ffff038224 */ /* 0x000fe200078e0009 */
[----:B------:R-:W-:Y:S02]  /*23bc0*/  PRMT R10, RZ, 0x7610, R10 ;  /* 0x00007610ff0a7816 */ /* 0x000fe4000000000a */
[----:B------:R-:W-:Y:S01]  /*23bd0*/  PRMT R28, RZ, 0x7610, R28 ;  /* 0x00007610ff1c7816 */ /* 0x000fe2000000001c */
[----:B------:R-:W4:Y:S04]  /*23be0*/  LDL R9, [R1+0x54c] ;  /* 0x00054c0001097983 */ /* 0x000f280000100800 */
[----:B------:R0:W3:Y:S04]  /*23bf0*/  @!P0 LDG.E.U16 R14, [R2.64] ;  /* 0x0000000a020e8981 */ /* 0x0000e8000c1e1500 */
[----:B------:R-:W3:Y:S01]  /*23c00*/  LDL R8, [R1+0x550] ;  /* 0x0005500001087983 */ /* 0x000ee20000100800 */
[----:B0-----:R-:W-:-:S02]  /*23c10*/  @!P0 IMAD.MOV.U32 R2, RZ, RZ, R12 ;  /* 0x000000ffff028224 */ /* 0x001fc400078e000c */
[----:B------:R-:W-:-:S05]  /*23c20*/  @!P0 IMAD.MOV.U32 R3, RZ, RZ, R13 ;  /* 0x000000ffff038224 */ /* 0x000fca00078e000d */
[----:B------:R0:W3:Y:S02]  /*23c30*/  @!P0 LDG.E.U16 R11, [R2.64] ;  /* 0x0000000a020b8981 */ /* 0x0000e4000c1e1500 */
[----:B0-----:R-:W-:Y:S02]  /*23c40*/  @!P0 IMAD.MOV.U32 R2, RZ, RZ, R6 ;  /* 0x000000ffff028224 */ /* 0x001fe400078e0006 */
[----:B------:R-:W-:Y:S01]  /*23c50*/  @!P0 IMAD.MOV.U32 R3, RZ, RZ, R7 ;  /* 0x000000ffff038224 */ /* 0x000fe200078e0007 */
[----:B------:R-:W3:Y:S04]  /*23c60*/  LDL R6, [R1+0x520] ;  /* 0x0005200001067983 */ /* 0x000ee80000100800 */
[----:B------:R-:W3:Y:S04]  /*23c70*/  LDL R7, [R1+0x51c] ;  /* 0x00051c0001077983 */ /* 0x000ee80000100800 */
[----:B------:R0:W3:Y:S02]  /*23c80*/  @!P0 LDG.E.U16 R10, [R2.64] ;  /* 0x0000000a020a8981 */ /* 0x0000e4000c1e1500 */
[----:B0-----:R-:W-:-:S02]  /*23c90*/  @!P0 IMAD.MOV.U32 R3, RZ, RZ, R5 ;  /* 0x000000ffff038224 */ /* 0x001fc400078e0005 */
[----:B------:R-:W3:Y:S01]  /*23ca0*/  LDL R5, [R1+0x514] ;  /* 0x0005140001057983 */ /* 0x000ee20000100800 */
[----:B--2---:R-:W-:-:S03]  /*23cb0*/  @!P0 IMAD.MOV.U32 R2, RZ, RZ, R4 ;  /* 0x000000ffff028224 */ /* 0x004fc600078e0004 */
[----:B------:R-:W2:Y:S04]  /*23cc0*/  LDL R4, [R1+0x518] ;  /* 0x0005180001047983 */ /* 0x000ea80000100800 */
[----:B------:R4:W2:Y:S01]  /*23cd0*/  @!P0 LDG.E.U16 R28, [R2.64] ;  /* 0x0000000a021c8981 */ /* 0x0008a2000c1e1500 */
[----:B------:R-:W-:Y:S01]  /*23ce0*/  PRMT R26, RZ, 0x7610, R26 ;  /* 0x00007610ff1a7816 */ /* 0x000fe2000000001a */
[----:B----4-:R-:W-:Y:S02]  /*23cf0*/  @!P0 IMAD.MOV.U32 R3, RZ, RZ, R9 ;  /* 0x000000ffff038224 */ /* 0x010fe400078e0009 */
[----:B---3--:R-:W-:-:S05]  /*23d00*/  @!P0 IMAD.MOV.U32 R2, RZ, RZ, R8 ;  /* 0x000000ffff028224 */ /* 0x008fca00078e0008 */
[----:B------:R0:W3:Y:S04]  /*23d10*/  @!P0 LDG.E.U16 R26, [R2.64] ;  /* 0x0000000a021a8981 */ /* 0x0000e8000c1e1500 */
[----:B--2---:R-:W-:Y:S01]  /*23d20*/  STL [R1+0x114c], R28 ;  /* 0x00114c1c01007387 */ /* 0x004fe20000100800 */
[----:B------:R1:W-:Y:S03]  /*23d30*/  STL [R1+0x4], R11 ;  /* 0x0000040b01007387 */ /* 0x0003e60000100800 */
[----:B-1----:R-:W2:Y:S01]  /*23d40*/  LDL R11, [R1+0x50c] ;  /* 0x00050c00010b7983 */ /* 0x002ea20000100800 */
[----:B------:R1:W-:Y:S01]  /*23d50*/  STL [R1], R10 ;  /* 0x0000000a01007387 */ /* 0x0003e20000100800 */
[----:B------:R-:W-:Y:S01]  /*23d60*/  PRMT R24, RZ, 0x7610, R24 ;  /* 0x00007610ff187816 */ /* 0x000fe20000000018 */
[----:B0-----:R-:W-:-:S02]  /*23d70*/  @!P0 IMAD.MOV.U32 R2, RZ, RZ, R6 ;  /* 0x000000ffff028224 */ /* 0x001fc400078e0006 */
[----:B------:R-:W-:Y:S01]  /*23d80*/  @!P0 IMAD.MOV.U32 R3, RZ, RZ, R7 ;  /* 0x000000ffff038224 */ /* 0x000fe200078e0007 */
[----:B------:R-:W-:Y:S02]  /*23d90*/  PRMT R22, RZ, 0x7610, R22 ;  /* 0x00007610ff167816 */ /* 0x000fe40000000016 */
[----:B------:R-:W-:Y:S01]  /*23da0*/  PRMT R20, RZ, 0x7610, R20 ;  /* 0x00007610ff147816 */ /* 0x000fe20000000014 */
[----:B------:R-:W4:Y:S04]  /*23db0*/  LDL R9, [R1+0x4dc] ;  /* 0x0004dc0001097983 */ /* 0x000f280000100800 */
[----:B------:R0:W4:Y:S04]  /*23dc0*/  @!P0 LDG.E.U16 R24, [R2.64] ;  /* 0x0000000a02188981 */ /* 0x000128000c1e1500 */
[----:B-1----:R-:W4:Y:S04]  /*23dd0*/  LDL R10, [R1+0x510] ;  /* 0x00051000010a7983 */ /* 0x002f280000100800 */
[----:B------:R-:W4:Y:S01]  /*23de0*/  LDL R8, [R1+0x4e0] ;  /* 0x0004e00001087983 */ /* 0x000f220000100800 */
[----:B0-----:R-:W-:-:S02]  /*23df0*/  @!P0 IMAD.MOV.U32 R2, RZ, RZ, R4 ;  /* 0x000000ffff028224 */ /* 0x001fc400078e0004 */
[----:B------:R-:W-:-:S05]  /*23e00*/  @!P0 IMAD.MOV.U32 R3, RZ, RZ, R5 ;  /* 0x000000ffff038224 */ /* 0x000fca00078e0005 */
[----:B------:R2:W4:Y:S04]  /*23e10*/  @!P0 LDG.E.U16 R22, [R2.64] ;  /* 0x0000000a02168981 */ /* 0x000528000c1e1500 */
[----:B---3--:R-:W-:Y:S01]  /*23e20*/  STL [R1+0x1138], R26 ;  /* 0x0011381a01007387 */ /* 0x008fe20000100800 */
[----:B------:R-:W-:Y:S02]  /*23e30*/  STL [R1+0xc], R15 ;  /* 0x00000c0f01007387 */ /* 0x000fe40000100800 */
[----:B------:R-:W3:Y:S02]  /*23e40*/  LDL R7, [R1+0x4d4] ;  /* 0x0004d40001077983 */ /* 0x000ee40000100800 */
[----:B------:R-:W3:Y:S02]  /*23e50*/  LDL R6, [R1+0x4d8] ;  /* 0x0004d80001067983 */ /* 0x000ee40000100800 */
[----:B--2---:R-:W-:-:S02]  /*23e60*/  @!P0 IMAD.MOV.U32 R3, RZ, RZ, R11 ;  /* 0x000000ffff038224 */ /* 0x004fc400078e000b */
[----:B----4-:R-:W-:-:S05]  /*23e70*/  @!P0 IMAD.MOV.U32 R2, RZ, RZ, R10 ;  /* 0x000000ffff028224 */ /* 0x010fca00078e000a */
[----:B------:R0:W2:Y:S04]  /*23e80*/  @!P0 LDG.E.U16 R20, [R2.64] ;  /* 0x0000000a02148981 */ /* 0x0000a8000c1e1500 */
[----:B------:R1:W-:Y:S01]  /*23e90*/  STL [R1+0x8], R14 ;  /* 0x0000080e01007387 */ /* 0x0003e20000100800 */
[----:B------:R-:W4:Y:S02]  /*23ea0*/  LDL R5, [R1+0x4cc] ;  /* 0x0004cc0001057983 */ /* 0x000f240000100800 */
[----:B------:R-:W4:Y:S01]  /*23eb0*/  LDL R4, [R1+0x4d0] ;  /* 0x0004d00001047983 */ /* 0x000f220000100800 */
[----:B------:R-:W-:Y:S01]  /*23ec0*/  PRMT R18, RZ, 0x7610, R18 ;  /* 0x00007610ff127816 */ /* 0x000fe20000000012 */
[----:B------:R-:W-:Y:S01]  /*23ed0*/  STL [R1+0x1150], R22 ;  /* 0x0011501601007387 */ /* 0x000fe20000100800 */
[----:B0-----:R-:W-:-:S02]  /*23ee0*/  @!P0 IMAD.MOV.U32 R2, RZ, RZ, R8 ;  /* 0x000000ffff028224 */ /* 0x001fc400078e0008 */
[----:B------:R-:W-:-:S05]  /*23ef0*/  @!P0 IMAD.MOV.U32 R3, RZ, RZ, R9 ;  /* 0x000000ffff038224 */ /* 0x000fca00078e0009 */
[----:B------:R3:W4:Y:S01]  /*23f00*/  @!P0 LDG.E.U16 R18, [R2.64] ;  /* 0x0000000a02128981 */ /* 0x000722000c1e1500 */
[----:B------:R-:W-:Y:S01]  /*23f10*/  PRMT R16, RZ, 0x7610, R16 ;  /* 0x00007610ff107816 */ /* 0x000fe20000000010 */
[----:B---3--:R-:W-:Y:S02]  /*23f20*/  @!P0 IMAD.MOV.U32 R2, RZ, RZ, R6 ;  /* 0x000000ffff028224 */ /* 0x008fe400078e0006 */
[----:B------:R-:W-:-:S05]  /*23f30*/  @!P0 IMAD.MOV.U32 R3, RZ, RZ, R7 ;  /* 0x000000ffff038224 */ /* 0x000fca00078e0007 */
[----:B------:R0:W3:Y:S04]  /*23f40*/  @!P0 LDG.E.U16 R16, [R2.64] ;  /* 0x0000000a02108981 */ /* 0x0000e8000c1e1500 */
[----:B--2---:R-:W-:Y:S01]  /*23f50*/  STL [R1+0x113c], R20 ;  /* 0x00113c1401007387 */ /* 0x004fe20000100800 */
[----:B------:R-:W2:Y:S02]  /*23f60*/  LDL R11, [R1+0x49c] ;  /* 0x00049c00010b7983 */ /* 0x000ea40000100800 */
[----:B------:R-:W2:Y:S02]  /*23f70*/  LDL R10, [R1+0x4a0] ;  /* 0x0004a000010a7983 */ /* 0x000ea40000100800 */
[----:B------:R-:W2:Y:S01]  /*23f80*/  LDL R7, [R1+0x494] ;  /* 0x0004940001077983 */ /* 0x000ea20000100800 */
[----:B------:R-:W2:Y:S01]  /*23f90*/  LDL R6, [R1+0x498] ;  /* 0x0004980001067983 */ /* 0x000ea20000100800 */
[----:B0-----:R-:W-:-:S02]  /*23fa0*/  PRMT R2, RZ, 0x7610, R2 ;  /* 0x00007610ff027816 */ /* 0x001fc40000000002 */
[----:B------:R-:W-:-:S04]  /*23fb0*/  PRMT R3, RZ, 0x7610, R3 ;  /* 0x00007610ff037816 */ /* 0x000fc80000000003 */
[----:B----4-:R2:W4:Y:S04]  /*23fc0*/  @!P0 LDG.E.U16 R2, [R4.64] ;  /* 0x0000000a04028981 */ /* 0x010528000c1e1500 */
[----:B---3--:R-:W-:Y:S01]  /*23fd0*/  STL [R1+0x1154], R16 ;  /* 0x0011541001007387 */ /* 0x008fe20000100800 */
[----:B------:R-:W3:Y:S02]  /*23fe0*/  LDL R13, [R1+0x45c] ;  /* 0x00045c00010d7983 */ /* 0x000ee40000100800 */
[----:B------:R-:W3:Y:S02]  /*23ff0*/  LDL R12, [R1+0x460] ;  /* 0x00046000010c7983 */ /* 0x000ee40000100800 */
[----:B------:R-:W3:Y:S01]  /*24000*/  LDL R9, [R1+0x41c] ;  /* 0x00041c0001097983 */ /* 0x000ee20000100800 */
[----:B------:R-:W3:Y:S01]  /*24010*/  LDL R8, [R1+0x420] ;  /* 0x0004200001087983 */ /* 0x000ee20000100800 */
[----:B--2---:R-:W-:-:S02]  /*24020*/  @!P0 IMAD.MOV.U32 R5, RZ, RZ, R11 ;  /* 0x000000ffff058224 */ /* 0x004fc400078e000b */
[----:B------:R-:W-:-:S05]  /*24030*/  @!P0 IMAD.MOV.U32 R4, RZ, RZ, R10 ;  /* 0x000000ffff048224 */ /* 0x000fca00078e000a */
[----:B------:R0:W2:Y:S02]  /*24040*/  @!P0 LDG.E.U16 R3, [R4.64] ;  /* 0x0000000a04038981 */ /* 0x0000a4000c1e1500 */
[----:B0-----:R-:W-:-:S06]  /*24050*/  PRMT R4, RZ, 0x7610, R4 ;  /* 0x00007610ff047816 */ /* 0x001fcc0000000004 */
[----:B------:R3:W2:Y:S04]  /*24060*/  @!P0 LDG.E.U16 R4, [R6.64] ;  /* 0x0000000a06048981 */ /* 0x0006a8000c1e1500 */
[----:B----4-:R0:W-:Y:S01]  /*24070*/  STL [R1+0x1140], R2 ;  /* 0x0011400201007387 */ /* 0x0101e20000100800 */
[----:B-1----:R-:W4:Y:S02]  /*24080*/  LDL R14, [R1+0x3dc] ;  /* 0x0003dc00010e7983 */ /* 0x002f240000100800 */
[----:B------:R-:W4:Y:S02]  /*24090*/  LDL R11, [R1+0x3e0] ;  /* 0x0003e000010b7983 */ /* 0x000f240000100800 */
[----:B------:R-:W4:Y:S01]  /*240a0*/  LDL R10, [R1+0x39c] ;  /* 0x00039c00010a7983 */ /* 0x000f220000100800 */
[----:B0-----:R-:W4:Y:S01]  /*240b0*/  LDL R2, [R1+0x3a0] ;  /* 0x0003a00001027983 */ /* 0x001f220000100800 */
[----:B---3--:R-:W-:-:S02]  /*240c0*/  @!P0 IMAD.MOV.U32 R6, RZ, RZ, R12 ;  /* 0x000000ffff068224 */ /* 0x008fc400078e000c */
[----:B------:R-:W-:Y:S01]  /*240d0*/  @!P0 IMAD.MOV.U32 R7, RZ, RZ, R13 ;  /* 0x000000ffff078224 */ /* 0x000fe200078e000d */
[----:B------:R-:W-:-:S06]  /*240e0*/  PRMT R5, RZ, 0x7610, R5 ;  /* 0x00007610ff057816 */ /* 0x000fcc0000000005 */
[----:B------:R0:W3:Y:S04]  /*240f0*/  @!P0 LDG.E.U16 R5, [R6.64] ;  /* 0x0000000a06058981 */ /* 0x0000e8000c1e1500 */
[----:B--2---:R1:W-:Y:S01]  /*24100*/  STL [R1+0x1158], R4 ;  /* 0x0011580401007387 */ /* 0x0043e20000100800 */
[----:B------:R-:W2:Y:S02]  /*24110*/  LDL R20, [R1+0x35c] ;  /* 0x00035c0001147983 */ /* 0x000ea40000100800 */
[----:B------:R-:W3:Y:S02]  /*24120*/  LDL R16, [R1+0x360] ;  /* 0x0003600001107983 */ /* 0x000ee40000100800 */
[----:B------:R-:W3:Y:S01]  /*24130*/  LDL R13, [R1+0x454] ;  /* 0x00045400010d7983 */ /* 0x000ee20000100800 */
[----:B------:R-:W3:Y:S01]  /*24140*/  LDL R12, [R1+0x458] ;  /* 0x00045800010c7983 */ /* 0x000ee20000100800 */
[----:B0-----:R-:W-:-:S02]  /*24150*/  PRMT R6, RZ, 0x7610, R6 ;  /* 0x00007610ff067816 */ /* 0x001fc40000000006 */
[----:B------:R-:W-:Y:S01]  /*24160*/  PRMT R7, RZ, 0x7610, R7 ;  /* 0x00007610ff077816 */ /* 0x000fe20000000007 */
[----:B------:R-:W3:Y:S04]  /*24170*/  LDL R15, [R1+0x414] ;  /* 0x00041400010f7983 */ /* 0x000ee80000100800 */
[----:B-1----:R-:W3:Y:S04]  /*24180*/  LDL R4, [R1+0x3d4] ;  /* 0x0003d40001047983 */ /* 0x002ee80000100800 */
[----:B------:R4:W3:Y:S04]  /*24190*/  @!P0 LDG.E.U16 R6, [R8.64] ;  /* 0x0000000a08068981 */ /* 0x0008e8000c1e1500 */
[----:B------:R-:W3:Y:S01]  /*241a0*/  LDL R22, [R1+0x394] ;  /* 0x0003940001167983 */ /* 0x000ee20000100800 */
[----:B----4-:R-:W-:-:S02]  /*241b0*/  @!P0 IMAD.MOV.U32 R8, RZ, RZ, R11 ;  /* 0x000000ffff088224 */ /* 0x010fc400078e000b */
[----:B------:R-:W-:Y:S02]  /*241c0*/  @!P0 IMAD.MOV.U32 R9, RZ, RZ, R14 ;  /* 0x000000ffff098224 */ /* 0x000fe400078e000e */
[----:B------:R-:W-:Y:S02]  /*241d0*/  @!P0 IMAD.MOV.U32 R11, RZ, RZ, R10 ;  /* 0x000000ffff0b8224 */ /* 0x000fe400078e000a */
[----:B------:R-:W-:Y:S01]  /*241e0*/  @!P0 IMAD.MOV.U32 R10, RZ, RZ, R2 ;  /* 0x000000ffff0a8224 */ /* 0x000fe200078e0002 */
[----:B------:R-:W4:Y:S04]  /*241f0*/  LDL R14, [R1+0x418] ;  /* 0x00041800010e7983 */ /* 0x000f280000100800 */
[----:B------:R0:W4:Y:S04]  /*24200*/  @!P0 LDG.E.U16 R7, [R8.64] ;  /* 0x0000000a08078981 */ /* 0x000128000c1e1500 */
[----:B------:R-:W4:Y:S01]  /*24210*/  LDL R2, [R1+0x3d8] ;  /* 0x0003d80001027983 */ /* 0x000f220000100800 */
[----:B0-----:R-:W-:-:S02]  /*24220*/  PRMT R8, RZ, 0x7610, R8 ;  /* 0x00007610ff087816 */ /* 0x001fc40000000008 */
[----:B------:R-:W-:-:S04]  /*24230*/  PRMT R9, RZ, 0x7610, R9 ;  /* 0x00007610ff097816 */ /* 0x000fc80000000009 */
[----:B------:R2:W4:Y:S02]  /*24240*/  @!P0 LDG.E.U16 R8, [R10.64] ;  /* 0x0000000a0a088981 */ /* 0x000524000c1e1500 */
[----:B--2---:R-:W-:Y:S02]  /*24250*/  @!P0 IMAD.MOV.U32 R11, RZ, RZ, R20 ;  /* 0x000000ffff0b8224 */ /* 0x004fe400078e0014 */
[----:B---3--:R-:W-:Y:S01]  /*24260*/  @!P0 IMAD.MOV.U32 R10, RZ, RZ, R16 ;  /* 0x000000ffff0a8224 */ /* 0x008fe200078e0010 */
[----:B------:R-:W2:Y:S04]  /*24270*/  LDL R20, [R1+0x398] ;  /* 0x0003980001147983 */ /* 0x000ea80000100800 */
[----:B------:R0:W3:Y:S02]  /*24280*/  @!P0 LDG.E.U16 R9, [R10.64] ;  /* 0x0000000a0a098981 */ /* 0x0000e4000c1e1500 */
[----:B0-----:R-:W-:-:S06]  /*24290*/  PRMT R10, RZ, 0x7610, R10 ;  /* 0x00007610ff0a7816 */ /* 0x001fcc000000000a */
[----:B------:R4:W3:Y:S01]  /*242a0*/  @!P0 LDG.E.U16 R10, [R12.64] ;  /* 0x0000000a0c0a8981 */ /* 0x0008e2000c1e1500 */
[----:B------:R-:W-:Y:S01]  /*242b0*/  PRMT R11, RZ, 0x7610, R11 ;  /* 0x00007610ff0b7816 */ /* 0x000fe2000000000b */
[----:B----4-:R-:W-:Y:S02]  /*242c0*/  @!P0 IMAD.MOV.U32 R12, RZ, RZ, R14 ;  /* 0x000000ffff0c8224 */ /* 0x010fe400078e000e */
[----:B------:R-:W-:Y:S02]  /*242d0*/  @!P0 IMAD.MOV.U32 R13, RZ, RZ, R15 ;  /* 0x000000ffff0d8224 */ /* 0x000fe400078e000f */
[----:B------:R-:W-:Y:S02]  /*242e0*/  @!P0 IMAD.MOV.U32 R14, RZ, RZ, R2 ;  /* 0x000000ffff0e8224 */ /* 0x000fe400078e0002 */
[----:B------:R-:W-:Y:S01]  /*242f0*/  @!P0 IMAD.MOV.U32 R15, RZ, RZ, R4 ;  /* 0x000000ffff0f8224 */ /* 0x000fe200078e0004 */
[----:B------:R0:W4:Y:S02]  /*24300*/  @!P0 LDG.E.U16 R11, [R12.64] ;  /* 0x0000000a0c0b8981 */ /* 0x000124000c1e1500 */
[----:B0-----:R-:W-:-:S02]  /*24310*/  PRMT R12, RZ, 0x7610, R12 ;  /* 0x00007610ff0c7816 */ /* 0x001fc4000000000c */
[----:B------:R-:W-:-:S04]  /*24320*/  PRMT R13, RZ, 0x7610, R13 ;  /* 0x00007610ff0d7816 */ /* 0x000fc8000000000d */
[----:B------:R0:W4:Y:S02]  /*24330*/  @!P0 LDG.E.U16 R12, [R14.64] ;  /* 0x0000000a0e0c8981 */ /* 0x000124000c1e1500 */
[----:B0-----:R-:W-:Y:S02]  /*24340*/  @!P0 IMAD.MOV.U32 R15, RZ, RZ, R22 ;  /* 0x000000ffff0f8224 */ /* 0x001fe400078e0016 */
[----:B--2---:R-:W-:-:S05]  /*24350*/  @!P0 IMAD.MOV.U32 R14, RZ, RZ, R20 ;  /* 0x000000ffff0e8224 */ /* 0x004fca00078e0014 */
[----:B------:R-:W2:Y:S04]  /*24360*/  @!P0 LDG.E.U16 R13, [R14.64] ;  /* 0x0000000a0e0d8981 */ /* 0x000ea8000c1e1500 */
[----:B---3--:R0:W-:Y:S01]  /*24370*/  STL [R1+0x115c], R10 ;  /* 0x00115c0a01007387 */ /* 0x0081e20000100800 */
[----:B------:R-:W3:Y:S03]  /*24380*/  LDL R16, [R1+0x354] ;  /* 0x0003540001107983 */ /* 0x000ee60000100800 */
[----:B0-----:R-:W3:Y:S04]  /*24390*/  LDL R10, [R1+0x358] ;  /* 0x00035800010a7983 */ /* 0x001ee80000100800 */
[----:B----4-:R-:W-:Y:S01]  /*243a0*/  STL [R1+0x1160], R11 ;  /* 0x0011600b01007387 */ /* 0x010fe20000100800 */
[----:B------:R-:W4:Y:S02]  /*243b0*/  LDL R4, [R1+0x48c] ;  /* 0x00048c0001047983 */ /* 0x000f240000100800 */
[----:B------:R-:W4:Y:S01]  /*243c0*/  LDL R2, [R1+0x490] ;  /* 0x0004900001027983 */ /* 0x000f220000100800 */
[----:B------:R0:W-:Y:S01]  /*243d0*/  STL [R1+0x1164], R12 ;  /* 0x0011640c01007387 */ /* 0x0001e20000100800 */
[----:B------:R-:W4:Y:S02]  /*243e0*/  LDL R22, [R1+0x44c] ;  /* 0x00044c0001167983 */ /* 0x000f240000100800 */
[----:B------:R-:W4:Y:S02]  /*243f0*/  LDL R20, [R1+0x450] ;  /* 0x0004500001147983 */ /* 0x000f240000100800 */
[----:B------:R-:W4:Y:S01]  /*24400*/  LDL.LU R26, [R1] ;  /* 0x00000000011a7983 */ /* 0x000f220000300800 */
[----:B------:R-:W-:Y:S01]  /*24410*/  PRMT R17, RZ, 0x7610, R17 ;  /* 0x00007610ff117816 */ /* 0x000fe20000000011 */
[----:B--2---:R1:W-:Y:S01]  /*24420*/  STL [R1+0x1168], R13 ;  /* 0x0011680d01007387 */ /* 0x0043e20000100800 */
[----:B------:R-:W-:-:S02]  /*24430*/  PRMT R19, RZ, 0x7610, R19 ;  /* 0x00007610ff137816 */ /* 0x000fc40000000013 */
[----:B------:R-:W-:Y:S02]  /*24440*/  PRMT R21, RZ, 0x7610, R21 ;  /* 0x00007610ff157816 */ /* 0x000fe40000000015 */
[----:B------:R-:W-:Y:S01]  /*24450*/  PRMT R23, RZ, 0x7610, R23 ;  /* 0x00007610ff177816 */ /* 0x000fe20000000017 */
[----:B0-----:R-:W2:Y:S04]  /*24460*/  LDL R12, [R1+0x3cc] ;  /* 0x0003cc00010c7983 */ /* 0x001ea80000100800 */
[----:B------:R-:W2:Y:S04]  /*24470*/  LDL R11, [R1+0x3d0] ;  /* 0x0003d000010b7983 */ /* 0x000ea80000100800 */
[----:B-1----:R-:W2:Y:S01]  /*24480*/  LDL R13, [R1+0x410] ;  /* 0x00041000010d7983 */ /* 0x002ea20000100800 */
[----:B---3--:R-:W-:-:S03]  /*24490*/  @!P0 IMAD.MOV.U32 R15, RZ, RZ, R16 ;  /* 0x000000ffff0f8224 */ /* 0x008fc600078e0010 */
[----:B------:R-:W3:Y:S01]  /*244a0*/  LDL R16, [R1+0x40c] ;  /* 0x00040c0001107983 */ /* 0x000ee20000100800 */
[----:B------:R-:W-:-:S05]  /*244b0*/  @!P0 IMAD.MOV.U32 R14, RZ, RZ, R10 ;  /* 0x000000ffff0e8224 */ /* 0x000fca00078e000a */
[----:B------:R4:W3:Y:S02]  /*244c0*/  @!P0 LDG.E.U16 R17, [R14.64] ;  /* 0x0000000a0e118981 */ /* 0x0008e4000c1e1500 */
[----:B----4-:R-:W-:Y:S02]  /*244d0*/  @!P0 IMAD.MOV.U32 R14, RZ, RZ, R2 ;  /* 0x000000ffff0e8224 */ /* 0x010fe400078e0002 */
[----:B------:R-:W-:-:S05]  /*244e0*/  @!P0 IMAD.MOV.U32 R15, RZ, RZ, R4 ;  /* 0x000000ffff0f8224 */ /* 0x000fca00078e0004 */
[----:B------:R0:W4:Y:S02]  /*244f0*/  @!P0 LDG.E.U16 R19, [R14.64] ;  /* 0x0000000a0e138981 */ /* 0x000124000c1e1500 */
[----:B0-----:R-:W-:Y:S02]  /*24500*/  @!P0 IMAD.MOV.U32 R14, RZ, RZ, R20 ;  /* 0x000000ffff0e8224 */ /* 0x001fe400078e0014 */
[----:B------:R-:W-:-:S05]  /*24510*/  @!P0 IMAD.MOV.U32 R15, RZ, RZ, R22 ;  /* 0x000000ffff0f8224 */ /* 0x000fca00078e0016 */
[----:B------:R2:W4:Y:S02]  /*24520*/  @!P0 LDG.E.U16 R21, [R14.64] ;  /* 0x0000000a0e158981 */ /* 0x000524000c1e1500 */
[----:B--2---:R-:W-:Y:S02]  /*24530*/  @!P0 IMAD.MOV.U32 R14, RZ, RZ, R13 ;  /* 0x000000ffff0e8224 */ /* 0x004fe400078e000d */
[----:B---3--:R-:W-:-:S05]  /*24540*/  @!P0 IMAD.MOV.U32 R15, RZ, RZ, R16 ;  /* 0x000000ffff0f8224 */ /* 0x008fca00078e0010 */
[----:B------:R0:W2:Y:S04]  /*24550*/  @!P0 LDG.E.U16 R23, [R14.64] ;  /* 0x0000000a0e178981 */ /* 0x0000a8000c1e1500 */
[----:B------:R-:W-:Y:S01]  /*24560*/  STL [R1+0x116c], R17 ;  /* 0x00116c1101007387 */ /* 0x000fe20000100800 */
[----:B------:R-:W3:Y:S02]  /*24570*/  LDL R10, [R1+0x38c] ;  /* 0x00038c00010a7983 */ /* 0x000ee40000100800 */
[----:B------:R-:W3:Y:S02]  /*24580*/  LDL R4, [R1+0x390] ;  /* 0x0003900001047983 */ /* 0x000ee40000100800 */
[----:B------:R-:W3:Y:S01]  /*24590*/  LDL R2, [R1+0x350] ;  /* 0x0003500001027983 */ /* 0x000ee20000100800 */
[----:B------:R-:W1:Y:S04]  /*245a0*/  S2R R28, SR_TID.X ;  /* 0x00000000001c7919 */ /* 0x000e680000002100 */
[----:B----4-:R-:W-:Y:S01]  /*245b0*/  STL [R1+0x1144], R19 ;  /* 0x0011441301007387 */ /* 0x010fe20000100800 */
[----:B-1----:R-:W-:-:S03]  /*245c0*/  LOP3.LUT R28, R28, 0x3f, RZ, 0xc0, !PT ;  /* 0x0000003f1c1c7812 */ /* 0x002fc600078ec0ff */
[----:B------:R-:W-:Y:S01]  /*245d0*/  STL [R1+0x1148], R21 ;  /* 0x0011481501007387 */ /* 0x000fe20000100800 */
[----:B------:R-:W-:Y:S01]  /*245e0*/  PRMT R25, RZ, 0x7610, R25 ;  /* 0x00007610ff197816 */ /* 0x000fe20000000019 */
[----:B0-----:R-:W-:Y:S02]  /*245f0*/  @!P0 IMAD.MOV.U32 R14, RZ, RZ, R11 ;  /* 0x000000ffff0e8224 */ /* 0x001fe400078e000b */
[----:B------:R-:W-:Y:S01]  /*24600*/  @!P0 IMAD.MOV.U32 R15, RZ, RZ, R12 ;  /* 0x000000ffff0f8224 */ /* 0x000fe200078e000c */
[----:B------:R-:W-:-:S04]  /*24610*/  PRMT R27, RZ, 0x7610, R27 ;  /* 0x00007610ff1b7816 */ /* 0x000fc8000000001b */
[----:B------:R3:W4:Y:S01]  /*24620*/  @!P0 LDG.E.U16 R25, [R14.64] ;  /* 0x0000000a0e198981 */ /* 0x000722000c1e1500 */
[----:B------:R-:W-:-:S03]  /*24630*/  PRMT R29, RZ, 0x7610, R29 ;  /* 0x00007610ff1d7816 */ /* 0x000fc6000000001d */
[----:B--2---:R0:W-:Y:S02]  /*24640*/  STL [R1+0x1170], R23 ;  /* 0x0011701701007387 */ /* 0x0041e40000100800 */
[----:B0-----:R-:W-:Y:S02]  /*24650*/  IMAD.SHL.U32 R23, R28, 0x2, RZ ;  /* 0x000000021c177824 */ /* 0x001fe400078e00ff */
[----:B------:R-:W0:Y:S04]  /*24660*/  S2R R28, SR_TID.X ;  /* 0x00000000001c7919 */ /* 0x000e280000002100 */
[----:B------:R0:W-:Y:S01]  /*24670*/  STL [R1+0xbb4], R0 ;  /* 0x000bb40001007387 */ /* 0x0001e20000100800 */
[----:B---3--:R-:W-:Y:S02]  /*24680*/  @!P0 IMAD.MOV.U32 R14, RZ, RZ, R4 ;  /* 0x000000ffff0e8224 */ /* 0x008fe400078e0004 */
[----:B------:R-:W-:-:S02]  /*24690*/  @!P0 IMAD.MOV.U32 R15, RZ, RZ, R10 ;  /* 0x000000ffff0f8224 */ /* 0x000fc400078e000a */
[----:B------:R-:W2:Y:S01]  /*246a0*/  LDL.LU R17, [R1+0xb8] ;  /* 0x0000b80001117983 */ /* 0x000ea20000300800 */
[----:B------:R-:W3:Y:S01]  /*246b0*/  LDL.LU R13, [R1+0xb0] ;  /* 0x0000b000010d7983 */ /* 0x000ee20000300800 */
[----:B------:R-:W4:Y:S02]  /*246c0*/  LDL.LU R12, [R1+0xa8] ;  /* 0x0000a800010c7983 */ /* 0x000f240000300800 */
[----:B------:R-:W4:Y:S02]  /*246d0*/  LDL.LU R11, [R1+0xa0] ;  /* 0x0000a000010b7983 */ /* 0x000f240000300800 */
[----:B------:R-:W4:Y:S01]  /*246e0*/  LDL.LU R10, [R1+0x98] ;  /* 0x00009800010a7983 */ /* 0x000f220000300800 */
[----:B------:R1:W4:Y:S04]  /*246f0*/  @!P0 LDG.E.U16 R27, [R14.64] ;  /* 0x0000000a0e1b8981 */ /* 0x000328000c1e1500 */
[----:B------:R-:W4:Y:S01]  /*24700*/  LDL.LU R4, [R1+0x90] ;  /* 0x0000900001047983 */ /* 0x000f220000300800 */
[----:B------:R-:W4:Y:S02]  /*24710*/  LDL.LU R16, [R1+0x88] ;  /* 0x0000880001107983 */ /* 0x000f240000300800 */
[----:B------:R-:W4:Y:S02]  /*24720*/  LDL.LU R22, [R1+0x80] ;  /* 0x0000800001167983 */ /* 0x000f240000300800 */
[----:B-1----:R-:W-:Y:S01]  /*24730*/  @!P0 IMAD.MOV.U32 R15, RZ, RZ, R0 ;  /* 0x000000ffff0f8224 */ /* 0x002fe200078e0000 */
[----:B0-----:R-:W-:-:S02]  /*24740*/  LOP3.LUT R0, R28, 0x3f, RZ, 0xc0, !PT ;  /* 0x0000003f1c007812 */ /* 0x001fc400078ec0ff */
[----:B------:R-:W4:Y:S01]  /*24750*/  LDL.LU R28, [R1+0x78] ;  /* 0x00007800011c7983 */ /* 0x000f220000300800 */
[----:B------:R-:W-:Y:S01]  /*24760*/  LOP3.LUT R23, R23, 0x50, RZ, 0x3c, !PT ;  /* 0x0000005017177812 */ /* 0x000fe200078e3cff */
[----:B------:R-:W-:-:S04]  /*24770*/  @!P0 IMAD.MOV.U32 R14, RZ, RZ, R2 ;  /* 0x000000ffff0e8224 */ /* 0x000fc800078e0002 */
[----:B------:R-:W-:Y:S01]  /*24780*/  STS.U16 [R23+0x5e80], R26 ;  /* 0x005e801a17007388 */ /* 0x000fe20000000400 */
[----:B------:R-:W-:Y:S02]  /*24790*/  STS.U16 [R23+0x6280], R24 ;  /* 0x0062801817007388 */ /* 0x000fe40000000400 */
[----:B------:R0:W-:Y:S01]  /*247a0*/  STS.U16 [R23+0x6680], R18 ;  /* 0x0066801217007388 */ /* 0x0001e20000000400 */
[----:B------:R1:W4:Y:S01]  /*247b0*/  @!P0 LDG.E.U16 R29, [R14.64] ;  /* 0x0000000a0e1d8981 */ /* 0x000322000c1e1500 */
[----:B------:R1:W-:Y:S03]  /*247c0*/  STS.U16 [R23+0x6a80], R3 ;  /* 0x006a800317007388 */ /* 0x0003e60000000400 */
[----:B0-----:R-:W4:Y:S01]  /*247d0*/  LDL.LU R18, [R1+0x40] ;  /* 0x0000400001127983 */ /* 0x001f220000300800 */
[----:B------:R-:W4:Y:S02]  /*247e0*/  LDL.LU R24, [R1+0x38] ;  /* 0x0000380001187983 */ /* 0x000f240000300800 */
[----:B-1----:R-:W4:Y:S02]  /*247f0*/  LDL.LU R14, [R1+0x30] ;  /* 0x00003000010e7983 */ /* 0x002f240000300800 */
[----:B------:R-:W4:Y:S01]  /*24800*/  LDL.LU R15, [R1+0x28] ;  /* 0x00002800010f7983 */ /* 0x000f220000300800 */
[----:B------:R-:W4:Y:S01]  /*24810*/  LDL.LU R19, [R1+0x20] ;  /* 0x0000200001137983 */ /* 0x000f220000300800 */
[----:B------:R-:W4:Y:S02]  /*24820*/  LDL.LU R2, [R1+0x18] ;  /* 0x0000180001027983 */ /* 0x000f240000300800 */
[----:B------:R-:W4:Y:S02]  /*24830*/  LDL.LU R20, [R1+0x10] ;  /* 0x0000100001147983 */ /* 0x000f240000300800 */
[----:B------:R-:W4:Y:S01]  /*24840*/  LDL.LU R26, [R1+0x8] ;  /* 0x00000800011a7983 */ /* 0x000f220000300800 */
[----:B------:R-:W4:Y:S04]  /*24850*/  LDL.LU R3, [R1+0x48] ;  /* 0x0000480001037983 */ /* 0x000f280000300800 */
[----:B------:R0:W-:Y:S01]  /*24860*/  STS.U16 [R23+0x6e80], R5 ;  /* 0x006e800517007388 */ /* 0x0001e20000000400 */
[----:B------:R1:W-:Y:S02]  /*24870*/  STS.U16 [R23+0x7280], R6 ;  /* 0x0072800617007388 */ /* 0x0003e40000000400 */
[----:B------:R1:W-:Y:S02]  /*24880*/  STS.U16 [R23+0x7680], R7 ;  /* 0x0076800717007388 */ /* 0x0003e40000000400 */
[----:B------:R1:W-:Y:S01]  /*24890*/  STS.U16 [R23+0x7a80], R8 ;  /* 0x007a800817007388 */ /* 0x0003e20000000400 */
[----:B------:R1:W-:Y:S04]  /*248a0*/  STS.U16 [R23+0x7e80], R9 ;  /* 0x007e800917007388 */ /* 0x0003e80000000400 */
[----:B0-----:R-:W4:Y:S01]  /*248b0*/  LDL.LU R5, [R1+0x50] ;  /* 0x0000500001057983 */ /* 0x001f220000300800 */
[----:B-1----:R-:W4:Y:S03]  /*248c0*/  LDL.LU R6, [R1+0x58] ;  /* 0x0000580001067983 */ /* 0x002f260000300800 */
[----:B------:R-:W4:Y:S01]  /*248d0*/  LDL.LU R7, [R1+0x60] ;  /* 0x0000600001077983 */ /* 0x000f220000300800 */
[----:B------:R-:W4:Y:S03]  /*248e0*/  LDL.LU R8, [R1+0x68] ;  /* 0x0000680001087983 */ /* 0x000f260000300800 */
[----:B------:R-:W4:Y:S01]  /*248f0*/  LDL.LU R23, [R1+0x1170] ;  /* 0x0011700001177983 */ /* 0x000f220000300800 */
[----:B------:R-:W4:Y:S02]  /*24900*/  LDL.LU R9, [R1+0x70] ;  /* 0x0000700001097983 */ /* 0x000f240000300800 */
[----:B------:R-:W-:-:S05]  /*24910*/  IMAD.SHL.U32 R21, R0, 0x2, RZ ;  /* 0x0000000200157824 */ /* 0x000fca00078e00ff */
[----:B------:R-:W-:-:S05]  /*24920*/  LOP3.LUT R21, R21, 0x60, RZ, 0x3c, !PT ;  /* 0x0000006015157812 */ /* 0x000fca00078e3cff */
[----:B--2---:R0:W-:Y:S01]  /*24930*/  STS.U16 [R21+0x300], R17 ;  /* 0x0003001115007388 */ /* 0x0041e20000000400 */
[----:B---3--:R1:W-:Y:S02]  /*24940*/  STS.U16 [R21+0x700], R13 ;  /* 0x0007000d15007388 */ /* 0x0083e40000000400 */
[----:B----4-:R2:W-:Y:S01]  /*24950*/  STS.U16 [R21+0xb00], R12 ;  /* 0x000b000c15007388 */ /* 0x0105e20000000400 */
[----:B------:R3:W-:Y:S04]  /*24960*/  STS.U16 [R21+0xf00], R11 ;  /* 0x000f000b15007388 */ /* 0x0007e80000000400 */
[----:B------:R3:W-:Y:S01]  /*24970*/  STS.U16 [R21+0x1300], R10 ;  /* 0x0013000a15007388 */ /* 0x0007e20000000400 */
[----:B------:R3:W-:Y:S03]  /*24980*/  STS.U16 [R21+0x1700], R4 ;  /* 0x0017000415007388 */ /* 0x0007e60000000400 */
[----:B0-----:R-:W3:Y:S01]  /*24990*/  LDL.LU R17, [R1+0x116c] ;  /* 0x00116c0001117983 */ /* 0x001ee20000300800 */
[----:B-1----:R-:W3:Y:S03]  /*249a0*/  LDL.LU R13, [R1+0x1168] ;  /* 0x00116800010d7983 */ /* 0x002ee60000300800 */
[----:B--2---:R-:W2:Y:S01]  /*249b0*/  LDL.LU R12, [R1+0x1164] ;  /* 0x00116400010c7983 */ /* 0x004ea20000300800 */
[----:B---3--:R-:W3:Y:S03]  /*249c0*/  LDL.LU R11, [R1+0x1160] ;  /* 0x00116000010b7983 */ /* 0x008ee60000300800 */
[----:B------:R-:W2:Y:S01]  /*249d0*/  LDL.LU R10, [R1+0x115c] ;  /* 0x00115c00010a7983 */ /* 0x000ea20000300800 */
[----:B------:R-:W2:Y:S03]  /*249e0*/  LDL.LU R4, [R1+0x1158] ;  /* 0x0011580001047983 */ /* 0x000ea60000300800 */
[----:B------:R0:W-:Y:S01]  /*249f0*/  STS.U16 [R21+0x1b00], R16 ;  /* 0x001b001015007388 */ /* 0x0001e20000000400 */
[----:B------:R1:W-:Y:S03]  /*24a00*/  STS.U16 [R21+0x1f00], R22 ;  /* 0x001f001615007388 */ /* 0x0003e60000000400 */
[----:B------:R1:W-:Y:S04]  /*24a10*/  STS.U16 [R21+0x2300], R28 ;  /* 0x0023001c15007388 */ /* 0x0003e80000000400 */
[----:B0-----:R-:W2:Y:S01]  /*24a20*/  LDL.LU R16, [R1+0x1154] ;  /* 0x0011540001107983 */ /* 0x001ea20000300800 */
[----:B-1----:R-:W2:Y:S03]  /*24a30*/  LDL.LU R22, [R1+0x1150] ;  /* 0x0011500001167983 */ /* 0x002ea60000300800 */
[----:B------:R-:W2:Y:S04]  /*24a40*/  LDL.LU R28, [R1+0x114c] ;  /* 0x00114c00011c7983 */ /* 0x000ea80000300800 */
[----:B------:R-:W-:Y:S01]  /*24a50*/  STS.U16 [R21+0x2700], R9 ;  /* 0x0027000915007388 */ /* 0x000fe20000000400 */
[----:B------:R-:W-:Y:S02]  /*24a60*/  STS.U16 [R21+0x2b00], R8 ;  /* 0x002b000815007388 */ /* 0x000fe40000000400 */
[----:B------:R-:W-:Y:S02]  /*24a70*/  STS.U16 [R21+0x2f00], R7 ;  /* 0x002f000715007388 */ /* 0x000fe40000000400 */
[----:B------:R-:W-:Y:S01]  /*24a80*/  STS.U16 [R21+0x3300], R6 ;  /* 0x0033000615007388 */ /* 0x000fe20000000400 */
[----:B------:R-:W-:Y:S01]  /*24a90*/  STS.U16 [R21+0x3700], R5 ;  /* 0x0037000515007388 */ /* 0x000fe20000000400 */
[----:B------:R-:W-:Y:S02]  /*24aa0*/  STS.U16 [R21+0x3b00], R3 ;  /* 0x003b000315007388 */ /* 0x000fe40000000400 */
[----:B------:R-:W-:Y:S02]  /*24ab0*/  STS.U16 [R21+0x3f00], R18 ;  /* 0x003f001215007388 */ /* 0x000fe40000000400 */
[----:B------:R-:W-:Y:S01]  /*24ac0*/  STS.U16 [R21+0x4300], R24 ;  /* 0x0043001815007388 */ /* 0x000fe20000000400 */
[----:B------:R-:W-:Y:S01]  /*24ad0*/  STS.U16 [R21+0x4700], R14 ;  /* 0x0047000e15007388 */ /* 0x000fe20000000400 */
[----:B------:R-:W-:Y:S02]  /*24ae0*/  STS.U16 [R21+0x4b00], R15 ;  /* 0x004b000f15007388 */ /* 0x000fe40000000400 */
[----:B------:R0:W-:Y:S02]  /*24af0*/  STS.U16 [R21+0x4f00], R19 ;  /* 0x004f001315007388 */ /* 0x0001e40000000400 */
[----:B------:R1:W-:Y:S01]  /*24b00*/  STS.U16 [R21+0x5300], R2 ;  /* 0x0053000215007388 */ /* 0x0003e20000000400 */
[----:B------:R1:W-:Y:S01]  /*24b10*/  STS.U16 [R21+0x5700], R20 ;  /* 0x0057001415007388 */ /* 0x0003e20000000400 */
[----:B------:R1:W-:Y:S03]  /*24b20*/  STS.U16 [R21+0x5b00], R26 ;  /* 0x005b001a15007388 */ /* 0x0003e60000000400 */
[----:B0-----:R-:W3:Y:S01]  /*24b30*/  LDL.LU R19, [R1+0xb4] ;  /* 0x0000b40001137983 */ /* 0x001ee20000300800 */
[----:B-1----:R-:W3:Y:S02]  /*24b40*/  LDL.LU R2, [R1+0xac] ;  /* 0x0000ac0001027983 */ /* 0x002ee40000300800 */
[----:B------:R-:W3:Y:S01]  /*24b50*/  LDL.LU R20, [R1+0xa4] ;  /* 0x0000a40001147983 */ /* 0x000ee20000300800 */
[----:B------:R-:W3:Y:S04]  /*24b60*/  LDL.LU R26, [R1+0x9c] ;  /* 0x00009c00011a7983 */ /* 0x000ee80000300800 */
[----:B------:R-:W3:Y:S01]  /*24b70*/  LDL.LU R9, [R1+0x4c] ;  /* 0x00004c0001097983 */ /* 0x000ee20000300800 */
[----:B------:R-:W3:Y:S02]  /*24b80*/  LDL.LU R8, [R1+0x44] ;  /* 0x0000440001087983 */ /* 0x000ee40000300800 */
[----:B------:R-:W3:Y:S02]  /*24b90*/  LDL.LU R7, [R1+0x3c] ;  /* 0x00003c0001077983 */ /* 0x000ee40000300800 */
[----:B------:R-:W3:Y:S01]  /*24ba0*/  LDL.LU R6, [R1+0x34] ;  /* 0x0000340001067983 */ /* 0x000ee20000300800 */
[----:B------:R-:W3:Y:S01]  /*24bb0*/  LDL.LU R5, [R1+0x2c] ;  /* 0x00002c0001057983 */ /* 0x000ee20000300800 */
[----:B------:R-:W3:Y:S02]  /*24bc0*/  LDL.LU R3, [R1+0x24] ;  /* 0x0000240001037983 */ /* 0x000ee40000300800 */
[----:B------:R-:W3:Y:S02]  /*24bd0*/  LDL.LU R18, [R1+0x1c] ;  /* 0x00001c0001127983 */ /* 0x000ee40000300800 */
[----:B------:R-:W3:Y:S01]  /*24be0*/  LDL.LU R24, [R1+0x14] ;  /* 0x0000140001187983 */ /* 0x000ee20000300800 */
[----:B------:R-:W3:Y:S01]  /*24bf0*/  LDL.LU R14, [R1+0xc] ;  /* 0x00000c00010e7983 */ /* 0x000ee20000300800 */
[----:B------:R-:W3:Y:S02]  /*24c00*/  LDL.LU R15, [R1+0x4] ;  /* 0x00000400010f7983 */ /* 0x000ee40000300800 */
[----:B------:R-:W-:-:S05]  /*24c10*/  IMAD.SHL.U32 R0, R0, 0x2, RZ ;  /* 0x0000000200007824 */ /* 0x000fca00078e00ff */
[----:B------:R-:W-:Y:S01]  /*24c20*/  LOP3.LUT R0, R0, 0x70, RZ, 0x3c, !PT ;  /* 0x0000007000007812 */ /* 0x000fe200078e3cff */
[----:B--2---:R0:W-:Y:S01]  /*24c30*/  STS.U16 [R21+0x5f00], R28 ;  /* 0x005f001c15007388 */ /* 0x0041e20000000400 */
[----:B------:R1:W-:Y:S02]  /*24c40*/  STS.U16 [R21+0x6300], R22 ;  /* 0x0063001615007388 */ /* 0x0003e40000000400 */
[----:B------:R2:W-:Y:S02]  /*24c50*/  STS.U16 [R21+0x6700], R16 ;  /* 0x0067001015007388 */ /* 0x0005e40000000400 */
[----:B------:R2:W-:Y:S01]  /*24c60*/  STS.U16 [R21+0x6b00], R4 ;  /* 0x006b000415007388 */ /* 0x0005e20000000400 */
[----:B------:R2:W-:Y:S01]  /*24c70*/  STS.U16 [R21+0x6f00], R10 ;  /* 0x006f000a15007388 */ /* 0x0005e20000000400 */
[----:B---3--:R3:W-:Y:S03]  /*24c80*/  STS.U16 [R21+0x7300], R11 ;  /* 0x0073000b15007388 */ /* 0x0087e60000000400 */
[----:B0-----:R-:W4:Y:S01]  /*24c90*/  LDL.LU R28, [R1+0x54] ;  /* 0x00005400011c7983 */ /* 0x001f220000300800 */
[----:B-1----:R-:W4:Y:S02]  /*24ca0*/  LDL.LU R22, [R1+0x5c] ;  /* 0x00005c0001167983 */ /* 0x002f240000300800 */
[----:B--2---:R-:W2:Y:S02]  /*24cb0*/  LDL.LU R16, [R1+0x64] ;  /* 0x0000640001107983 */ /* 0x004ea40000300800 */
[----:B------:R-:W2:Y:S01]  /*24cc0*/  LDL.LU R4, [R1+0x6c] ;  /* 0x00006c0001047983 */ /* 0x000ea20000300800 */
[----:B------:R-:W2:Y:S04]  /*24cd0*/  LDL.LU R10, [R1+0x74] ;  /* 0x00007400010a7983 */ /* 0x000ea80000300800 */
[----:B---3--:R-:W3:Y:S04]  /*24ce0*/  LDL.LU R11, [R1+0x7c] ;  /* 0x00007c00010b7983 */ /* 0x008ee80000300800 */
[----:B------:R0:W-:Y:S01]  /*24cf0*/  STS.U16 [R21+0x7700], R12 ;  /* 0x0077000c15007388 */ /* 0x0001e20000000400 */
[----:B------:R1:W-:Y:S02]  /*24d00*/  STS.U16 [R21+0x7b00], R13 ;  /* 0x007b000d15007388 */ /* 0x0003e40000000400 */
[----:B------:R1:W-:Y:S01]  /*24d10*/  STS.U16 [R21+0x7f00], R17 ;  /* 0x007f001115007388 */ /* 0x0003e20000000400 */
[----:B0-----:R-:W2:Y:S01]  /*24d20*/  LDL.LU R12, [R1+0x84] ;  /* 0x00008400010c7983 */ /* 0x001ea20000300800 */
[----:B-1----:R-:W2:Y:S02]  /*24d30*/  LDL.LU R13, [R1+0x8c] ;  /* 0x00008c00010d7983 */ /* 0x002ea40000300800 */
[----:B------:R-:W2:Y:S02]  /*24d40*/  LDL.LU R21, [R1+0x1148] ;  /* 0x0011480001157983 */ /* 0x000ea40000300800 */
[----:B------:R-:W2:Y:S01]  /*24d50*/  LDL.LU R17, [R1+0x94] ;  /* 0x0000940001117983 */ /* 0x000ea20000300800 */
[----:B------:R0:W-:Y:S01]  /*24d60*/  STS.U16 [R0+0x380], R19 ;  /* 0x0003801300007388 */ /* 0x0001e20000000400 */
[----:B------:R1:W-:Y:S02]  /*24d70*/  STS.U16 [R0+0x780], R2 ;  /* 0x0007800200007388 */ /* 0x0003e40000000400 */
[----:B------:R1:W-:Y:S02]  /*24d80*/  STS.U16 [R0+0xb80], R20 ;  /* 0x000b801400007388 */ /* 0x0003e40000000400 */
[----:B------:R1:W-:Y:S01]  /*24d90*/  STS.U16 [R0+0xf80], R26 ;  /* 0x000f801a00007388 */ /* 0x0003e20000000400 */
[----:B0-----:R-:W4:Y:S01]  /*24da0*/  LDL.LU R19, [R1+0x1144] ;  /* 0x0011440001137983 */ /* 0x001f220000300800 */
[----:B-1----:R-:W4:Y:S02]  /*24db0*/  LDL.LU R2, [R1+0x1140] ;  /* 0x0011400001027983 */ /* 0x002f240000300800 */
[----:B------:R-:W4:Y:S02]  /*24dc0*/  LDL.LU R20, [R1+0x113c] ;  /* 0x00113c0001147983 */ /* 0x000f240000300800 */
[----:B------:R-:W4:Y:S01]  /*24dd0*/  LDL.LU R26, [R1+0x1138] ;  /* 0x00113800011a7983 */ /* 0x000f220000300800 */
[----:B--2---:R-:W-:Y:S01]  /*24de0*/  STS.U16 [R0+0x1380], R17 ;  /* 0x0013801100007388 */ /* 0x004fe20000000400 */
[----:B------:R-:W-:Y:S02]  /*24df0*/  STS.U16 [R0+0x1780], R13 ;  /* 0x0017800d00007388 */ /* 0x000fe40000000400 */
[----:B------:R-:W-:Y:S02]  /*24e00*/  STS.U16 [R0+0x1b80], R12 ;  /* 0x001b800c00007388 */ /* 0x000fe40000000400 */
[----:B---3--:R-:W-:Y:S01]  /*24e10*/  STS.U16 [R0+0x1f80], R11 ;  /* 0x001f800b00007388 */ /* 0x008fe20000000400 */
[----:B------:R-:W-:Y:S01]  /*24e20*/  STS.U16 [R0+0x2380], R10 ;  /* 0x0023800a00007388 */ /* 0x000fe20000000400 */
[----:B------:R-:W-:Y:S02]  /*24e30*/  STS.U16 [R0+0x2780], R4 ;  /* 0x0027800400007388 */ /* 0x000fe40000000400 */
[----:B------:R-:W-:Y:S02]  /*24e40*/  STS.U16 [R0+0x2b80], R16 ;  /* 0x002b801000007388 */ /* 0x000fe40000000400 */
[----:B----4-:R0:W-:Y:S02]  /*24e50*/  STS.U16 [R0+0x2f80], R22 ;  /* 0x002f801600007388 */ /* 0x0101e40000000400 */
[----:B0-----:R-:W2:Y:S04]  /*24e60*/  LDL R22, [R1+0x278] ;  /* 0x0002780001167983 */ /* 0x001ea80000100800 */
        /* <DEDUP_REMOVED lines=10> */
[----:B------:R-:W-:Y:S01]  /*24f10*/  STS.U16 [R0+0x5b80], R15 ;  /* 0x005b800f00007388 */ /* 0x000fe20000000400 */
[----:B------:R-:W3:Y:S04]  /*24f20*/  LDL.LU.64 R16, [R1+0x1a0] ;  /* 0x0001a00001107983 */ /* 0x000ee80000300a00 */
[----:B------:R-:W-:Y:S01]  /*24f30*/  STS.U16 [R0+0x5f80], R26 ;  /* 0x005f801a00007388 */ /* 0x000fe20000000400 */
[----:B------:R-:W-:Y:S02]  /*24f40*/  STS.U16 [R0+0x6380], R20 ;  /* 0x0063801400007388 */ /* 0x000fe40000000400 */
[----:B------:R-:W-:Y:S02]  /*24f50*/  STS.U16 [R0+0x6780], R2 ;  /* 0x0067800200007388 */ /* 0x000fe40000000400 */
[----:B------:R0:W-:Y:S02]  /*24f60*/  STS.U16 [R0+0x6b80], R19 ;  /* 0x006b801300007388 */ /* 0x0001e40000000400 */
[----:B0-----:R-:W3:Y:S04]  /*24f70*/  LDL.LU.64 R18, [R1+0x1a8] ;  /* 0x0001a80001127983 */ /* 0x001ee80000300a00 */
[----:B------:R-:W0:Y:S04]  /*24f80*/  S2R R15, SR_TID.X ;  /* 0x00000000000f7919 */ /* 0x000e280000002100 */
[----:B------:R-:W-:Y:S01]  /*24f90*/  STS.U16 [R0+0x6f80], R21 ;  /* 0x006f801500007388 */ /* 0x000fe20000000400 */
[----:B------:R1:W-:Y:S02]  /*24fa0*/  STS.U16 [R0+0x7380], R23 ;  /* 0x0073801700007388 */ /* 0x0003e40000000400 */
[----:B------:R-:W-:Y:S02]  /*24fb0*/  STS.U16 [R0+0x7780], R25 ;  /* 0x0077801900007388 */ /* 0x000fe40000000400 */
[----:B------:R-:W-:Y:S01]  /*24fc0*/  STS.U16 [R0+0x7b80], R27 ;  /* 0x007b801b00007388 */ /* 0x000fe20000000400 */
[----:B------:R-:W-:Y:S01]  /*24fd0*/  STS.U16 [R0+0x7f80], R29 ;  /* 0x007f801d00007388 */ /* 0x000fe20000000400 */
[----:B------:R-:W-:Y:S01]  /*24fe0*/  BAR.SYNC.DEFER_BLOCKING 0x0 ;  /* 0x0000000000007b1d */ /* 0x000fe20000010000 */
[C---:B0-----:R-:W-:Y:S01]  /*24ff0*/  LOP3.LUT R14, R15.reuse, 0x7, RZ, 0xc0, !PT ;  /* 0x000000070f0e7812 */ /* 0x041fe200078ec0ff */
[----:B------:R-:W-:-:S04]  /*25000*/  IMAD.SHL.U32 R24, R15, 0x2, RZ ;  /* 0x000000020f187824 */ /* 0x000fc800078e00ff */
[----:B------:R-:W-:Y:S02]  /*25010*/  IMAD R14, R14, 0x90, RZ ;  /* 0x000000900e0e7824 */ /* 0x000fe400078e02ff */
[----:B------:R-:W-:-:S03]  /*25020*/  IMAD.SHL.U32 R15, R15, 0x20, RZ ;  /* 0x000000200f0f7824 */ /* 0x000fc600078e00ff */
[----:B-1----:R-:W-:-:S04]  /*25030*/  LOP3.LUT R23, R14, 0x30, R24, 0x78, !PT ;  /* 0x000000300e177812 */ /* 0x002fc800078e7818 */
[----:B------:R-:W-:-:S05]  /*25040*/  LOP3.LUT R23, R23, 0x400, R15, 0xf8, !PT ;  /* 0x0000040017177812 */ /* 0x000fca00078ef80f */
[----:B------:R-:W0:Y:S04]  /*25050*/  LDSM.16.M88.4 R12, [R23+0x800] ;  /* 0x00080000170c783b */ /* 0x000e280000000200 */
[----:B------:R-:W1:Y:S04]  /*25060*/  LDSM.16.M88.4 R24, [R23+0x1000] ;  /* 0x001000001718783b */ /* 0x000e680000000200 */
[----:B------:R-:W4:Y:S04]  /*25070*/  LDSM.16.M88.4 R8, [R23] ;  /* 0x000000001708783b */ /* 0x000f280000000200 */
[----:B0-----:R-:W-:Y:S01]  /*25080*/  STL [R1+0x10e4], R14 ;  /* 0x0010e40e01007387 */ /* 0x001fe20000100800 */
[----:B------:R-:W-:Y:S02]  /*25090*/  STL [R1+0x10e0], R15 ;  /* 0x0010e00f01007387 */ /* 0x000fe40000100800 */
[----:B-1----:R-:W-:-:S02]  /*250a0*/  IMAD.MOV.U32 R21, RZ, RZ, R24 ;  /* 0x000000ffff157224 */ /* 0x002fc400078e0018 */
[----:B------:R-:W-:Y:S02]  /*250b0*/  STL.64 [R1+0x28], R26 ;  /* 0x0000281a01007387 */ /* 0x000fe40000100a00 */
[----:B------:R-:W-:Y:S01]  /*250c0*/  IMAD.MOV.U32 R20, RZ, RZ, R25 ;  /* 0x000000ffff147224 */ /* 0x000fe200078e0019 */
[----:B----4-:R-:W-:Y:S04]  /*250d0*/  STL.64 [R1+0x1050], R10 ;  /* 0x0010500a01007387 */ /* 0x010fe80000100a00 */
[----:B------:R-:W-:Y:S04]  /*250e0*/  LDSM.16.M88.4 R24, [R23+0x1800] ;  /* 0x001800001718783b */ /* 0x000fe80000000200 */
[----:B--2---:R-:W3:Y:S02]  /*250f0*/  LDSM.16.MT88.4 R4, [R22+0x8000] ;  /* 0x008000001604783b */ /* 0x004ee40000004200 */
[----:B---3--:R-:W-:Y:S02]  /*25100*/  HMMA.16816.F32.BF16 R16, R4, R8, R16 ;  /* 0x000000080410723c */ /* 0x008fe40000041810 */
[----:B------:R-:W0:Y:S11]  /*25110*/  LDSM.16.M88.4 R8, [R23+0x2000] ;  /* 0x002000001708783b */ /* 0x000e360000000200 */
[----:B------:R-:W-:Y:S10]  /*25120*/  @!UPT UIADD3 URZ, URZ, URZ, URZ ;  /* 0x0000003f3f3ff290 */ /* 0x000ff4000fffe03f */
[----:B------:R1:W-:Y:S01]  /*25130*/  STL.64 [R1+0x1028], R18 ;  /* 0x0010281201007387 */ /* 0x0003e20000100a00 */
[----:B------:R2:W-:Y:S02]  /*25140*/  STL.64 [R1+0x1020], R16 ;  /* 0x0010201001007387 */ /* 0x0005e40000100a00 */
[----:B------:R-:W-:Y:S01]  /*25150*/  STL.64 [R1+0x188], R26 ;  /* 0x0001881a01007387 */ /* 0x000fe20000100a00 */
[----:B0-----:R-:W-:Y:S01]  /*25160*/  STL [R1+0x170], R8 ;  /* 0x0001700801007387 */ /* 0x001fe20000100800 */
[----:B------:R-:W-:Y:S02]  /*25170*/  STL.64 [R1+0x178], R10 ;  /* 0x0001780a01007387 */ /* 0x000fe40000100a00 */
[----:B------:R-:W-:Y:S02]  /*25180*/  IMAD.MOV.U32 R0, RZ, RZ, R9 ;  /* 0x000000ffff007224 */ /* 0x000fe400078e0009 */
[----:B------:R-:W0:Y:S01]  /*25190*/  LDSM.16.M88.4 R8, [R23+0x2800] ;  /* 0x002800001708783b */ /* 0x000e220000000200 */
[----:B-1----:R-:W-:-:S02]  /*251a0*/  IMAD.MOV.U32 R18, RZ, RZ, R24 ;  /* 0x000000ffff127224 */ /* 0x002fc400078e0018 */
[----:B--2---:R-:W-:Y:S02]  /*251b0*/  IMAD.MOV.U32 R17, RZ, RZ, R25 ;  /* 0x000000ffff117224 */ /* 0x004fe400078e0019 */
[----:B------:R-:W-:Y:S04]  /*251c0*/  LDSM.16.M88.4 R24, [R23+0x3800] ;  /* 0x003800001718783b */ /* 0x000fe80000000200 */
[----:B0-----:R-:W-:Y:S01]  /*251d0*/  STL [R1+0x160], R8 ;  /* 0x0001600801007387 */ /* 0x001fe20000100800 */
[----:B------:R-:W-:Y:S02]  /*251e0*/  STL.64 [R1+0x168], R10 ;  /* 0x0001680a01007387 */ /* 0x000fe40000100a00 */
[----:B------:R-:W-:Y:S02]  /*251f0*/  IMAD.MOV.U32 R16, RZ, RZ, R9 ;  /* 0x000000ffff107224 */ /* 0x000fe400078e0009 */
[----:B------:R-:W0:Y:S02]  /*25200*/  LDSM.16.M88.4 R8, [R23+0x3000] ;  /* 0x003000001708783b */ /* 0x000e240000000200 */
[----:B0-----:R-:W-:-:S02]  /*25210*/  IMAD.MOV.U32 R14, RZ, RZ, R8 ;  /* 0x000000ffff0e7224 */ /* 0x001fc400078e0008 */
[----:B------:R-:W-:Y:S01]  /*25220*/  STL.64 [R1+0x158], R10 ;  /* 0x0001580a01007387 */ /* 0x000fe20000100a00 */
[----:B------:R-:W-:Y:S02]  /*25230*/  IMAD.MOV.U32 R15, RZ, RZ, R9 ;  /* 0x000000ffff0f7224 */ /* 0x000fe400078e0009 */
[----:B------:R-:W0:Y:S01]  /*25240*/  LDSM.16.M88.4 R8, [R23+0x4000] ;  /* 0x004000001708783b */ /* 0x000e220000000200 */
[----:B------:R-:W-:Y:S03]  /*25250*/  STL [R1+0x10ec], R14 ;  /* 0x0010ec0e01007387 */ /* 0x000fe60000100800 */
[----:B------:R-:W-:Y:S02]  /*25260*/  STL [R1+0x10e8], R15 ;  /* 0x0010e80f01007387 */ /* 0x000fe40000100800 */
[----:B------:R-:W-:Y:S02]  /*25270*/  STL.64 [R1+0x140], R24 ;  /* 0x0001401801007387 */ /* 0x000fe40000100a00 */
[----:B------:R-:W-:Y:S02]  /*25280*/  STL.64 [R1+0x148], R26 ;  /* 0x0001481a01007387 */ /* 0x000fe40000100a00 */
[----:B------:R-:W1:Y:S01]  /*25290*/  LDSM.16.M88.4 R24, [R23+0x5000] ;  /* 0x005000001718783b */ /* 0x000e620000000200 */
[----:B0-----:R-:W-:-:S02]  /*252a0*/  IMAD.MOV.U32 R28, RZ, RZ, R9 ;  /* 0x000000ffff1c7224 */ /* 0x001fc400078e0009 */
[----:B------:R-:W-:Y:S01]  /*252b0*/  IMAD.MOV.U32 R29, RZ, RZ, R8 ;  /* 0x000000ffff1d7224 */ /* 0x000fe200078e0008 */
[----:B------:R-:W-:Y:S02]  /*252c0*/  STL.64 [R1+0x138], R10 ;  /* 0x0001380a01007387 */ /* 0x000fe40000100a00 */
[----:B------:R-:W-:Y:S02]  /*252d0*/  STL [R1+0x10f4], R28 ;  /* 0x0010f41c01007387 */ /* 0x000fe40000100800 */
[----:B------:R-:W-:Y:S04]  /*252e0*/  LDSM.16.M88.4 R8, [R23+0x4800] ;  /* 0x004800001708783b */ /* 0x000fe80000000200 */
[----:B-1----:R-:W-:Y:S01]  /*252f0*/  IMAD.MOV.U32 R3, RZ, RZ, R24 ;  /* 0x000000ffff037224 */ /* 0x002fe200078e0018 */
[----:B------:R-:W-:Y:S01]  /*25300*/  STL [R1+0x10f0], R29 ;  /* 0x0010f01d01007387 */ /* 0x000fe20000100800 */
[----:B------:R-:W-:Y:S02]  /*25310*/  STL.64 [R1+0x118], R26 ;  /* 0x0001181a01007387 */ /* 0x000fe40000100a00 */
[----:B------:R-:W-:-:S02]  /*25320*/  IMAD.MOV.U32 R2, RZ, RZ, R25 ;  /* 0x000000ffff027224 */ /* 0x000fc400078e0019 */
[----:B------:R-:W0:Y:S02]  /*25330*/  LDSM.16.M88.4 R24, [R23+0x5800] ;  /* 0x005800001718783b */ /* 0x000e240000000200 */
[----:B0-----:R-:W-:Y:S02]  /*25340*/  IMAD.MOV.U32 R14, RZ, RZ, R24 ;  /* 0x000000ffff0e7224 */ /* 0x001fe400078e0018 */
[----:B------:R-:W-:Y:S01]  /*25350*/  STL.64 [R1+0x108], R26 ;  /* 0x0001081a01007387 */ /* 0x000fe20000100a00 */
[----:B------:R-:W-:Y:S02]  /*25360*/  IMAD.MOV.U32 R15, RZ, RZ, R25 ;  /* 0x000000ffff0f7224 */ /* 0x000fe400078e0019 */
[----:B------:R-:W0:Y:S04]  /*25370*/  LDSM.16.M88.4 R24, [R23+0x6000] ;  /* 0x006000001718783b */ /* 0x000e280000000200 */
[----:B0-----:R-:W-:Y:S01]  /*25380*/  IMAD.MOV.U32 R28, RZ, RZ, R24 ;  /* 0x000000ffff1c7224 */ /* 0x001fe200078e0018 */
[----:B------:R-:W-:Y:S01]  /*25390*/  STL.64 [R1+0xf8], R26 ;  /* 0x0000f81a01007387 */ /* 0x000fe20000100a00 */
[----:B------:R-:W-:-:S02]  /*253a0*/  IMAD.MOV.U32 R29, RZ, RZ, R25 ;  /* 0x000000ffff1d7224 */ /* 0x000fc400078e0019 */
[----:B------:R-:W0:Y:S04]  /*253b0*/  LDSM.16.M88.4 R24, [R23+0x6800] ;  /* 0x006800001718783b */ /* 0x000e280000000200 */
[----:B------:R-:W-:Y:S01]  /*253c0*/  STL.64 [R1+0x128], R10 ;  /* 0x0001280a01007387 */ /* 0x000fe20000100a00 */
[----:B------:R0:W-:Y:S02]  /*253d0*/  STL.64 [R1+0x10a0], R8 ;  /* 0x0010a00801007387 */ /* 0x0001e40000100a00 */
[----:B0-----:R-:W-:Y:S02]  /*253e0*/  IMAD.MOV.U32 R9, RZ, RZ, R24 ;  /* 0x000000ffff097224 */ /* 0x001fe400078e0018 */
[----:B------:R-:W-:Y:S01]  /*253f0*/  STL.64 [R1+0xe8], R26 ;  /* 0x0000e81a01007387 */ /* 0x000fe20000100a00 */
[----:B------:R-:W-:-:S02]  /*25400*/  IMAD.MOV.U32 R8, RZ, RZ, R25 ;  /* 0x000000ffff087224 */ /* 0x000fc400078e0019 */
[----:B------:R-:W0:Y:S04]  /*25410*/  LDSM.16.M88.4 R24, [R23+0x7000] ;  /* 0x007000001718783b */ /* 0x000e280000000200 */
[----:B0-----:R-:W-:Y:S02]  /*25420*/  IMAD.MOV.U32 R11, RZ, RZ, R24 ;  /* 0x000000ffff0b7224 */ /* 0x001fe400078e0018 */
[----:B------:R-:W-:Y:S01]  /*25430*/  IMAD.MOV.U32 R10, RZ, RZ, R25 ;  /* 0x000000ffff0a7224 */ /* 0x000fe200078e0019 */
[----:B------:R0:W-:Y:S01]  /*25440*/  STL.64 [R1+0x1a8], R26 ;  /* 0x0001a81a01007387 */ /* 0x0001e20000100a00 */
[----:B------:R-:W2:Y:S03]  /*25450*/  LDL.LU.64 R24, [R1+0x2a0] ;  /* 0x0002a00001187983 */ /* 0x000ea60000300a00 */
[----:B0-----:R-:W2:Y:S01]  /*25460*/  LDL.LU.64 R26, [R1+0x2a8] ;  /* 0x0002a800011a7983 */ /* 0x001ea20000300a00 */
[----:B------:R0:W-:Y:S02]  /*25470*/  STL.64 [R1+0x1100], R10 ;  /* 0x0011000a01007387 */ /* 0x0001e40000100a00 */
[----:B------:R1:W-:Y:S02]  /*25480*/  STL.64 [R1+0x10f8], R8 ;  /* 0x0010f80801007387 */ /* 0x0003e40000100a00 */
[----:B0-----:R-:W-:-:S02]  /*25490*/  IMAD.MOV.U32 R10, RZ, RZ, R18 ;  /* 0x000000ffff0a7224 */ /* 0x001fc400078e0012 */
[----:B------:R-:W-:Y:S02]  /*254a0*/  IMAD.MOV.U32 R11, RZ, RZ, R17 ;  /* 0x000000ffff0b7224 */ /* 0x000fe400078e0011 */
[----:B-1----:R-:W-:Y:S02]  /*254b0*/  IMAD.MOV.U32 R9, RZ, RZ, R16 ;  /* 0x000000ffff097224 */ /* 0x002fe400078e0010 */
[----:B------:R-:W0:Y:S04]  /*254c0*/  LDSM.16.M88.4 R16, [R23+0x7800] ;  /* 0x007800001710783b */ /* 0x000e280000000200 */
[----:B0-----:R-:W-:Y:S01]  /*254d0*/  STL.64 [R1+0x1128], R18 ;  /* 0x0011281201007387 */ /* 0x001fe20000100a00 */
[----:B------:R0:W-:Y:S02]  /*254e0*/  STL.64 [R1+0x1120], R16 ;  /* 0x0011201001007387 */ /* 0x0001e40000100a00 */
[----:B0-----:R-:W-:-:S02]  /*254f0*/  IMAD.MOV.U32 R16, RZ, RZ, R21 ;  /* 0x000000ffff107224 */ /* 0x001fc400078e0015 */
[----:B------:R-:W-:Y:S02]  /*25500*/  IMAD.MOV.U32 R17, RZ, RZ, R20 ;  /* 0x000000ffff117224 */ /* 0x000fe400078e0014 */
[----:B------:R-:W0:Y:S04]  /*25510*/  LDSM.16.MT88.4 R20, [R22+0x8200] ;  /* 0x008200001614783b */ /* 0x000e280000004200 */
[----:B0-----:R-:W-:Y:S01]  /*25520*/  STL.64 [R1+0x1038], R22 ;  /* 0x0010381601007387 */ /* 0x001fe20000100a00 */
[----:B------:R0:W-:Y:S03]  /*25530*/  STL.64 [R1+0x1030], R20 ;  /* 0x0010301401007387 */ /* 0x0001e60000100a00 */
[----:B0-----:R-:W3:Y:S01]  /*25540*/  LDL.LU R20, [R1+0x160] ;  /* 0x0001600001147983 */ /* 0x001ee20000300800 */
[----:B------:R-:W-:-:S05]  /*25550*/  IMAD.MOV.U32 R21, RZ, RZ, R9 ;  /* 0x000000ffff157224 */ /* 0x000fca00078e0009 */
[----:B---3--:R0:W-:Y:S02]  /*25560*/  STL.64 [R1+0x1108], R20 ;  /* 0x0011081401007387 */ /* 0x0081e40000100a00 */
[----:B0-----:R-:W-:Y:S02]  /*25570*/  IMAD.MOV.U32 R20, RZ, RZ, R10 ;  /* 0x000000ffff147224 */ /* 0x001fe400078e000a */
[----:B------:R-:W-:-:S05]  /*25580*/  IMAD.MOV.U32 R21, RZ, RZ, R11 ;  /* 0x000000ffff157224 */ /* 0x000fca00078e000b */
[----:B------:R0:W-:Y:S04]  /*25590*/  STL.64 [R1+0x1130], R20 ;  /* 0x0011301401007387 */ /* 0x0001e80000100a00 */
[----:B0-----:R-:W3:Y:S01]  /*255a0*/  LDL.LU.64 R20, [R1+0x290] ;  /* 0x0002900001147983 */ /* 0x001ee20000300a00 */
[----:B------:R-:W3:Y:S02]  /*255b0*/  LDL.LU.64 R22, [R1+0x298] ;  /* 0x0002980001167983 */ /* 0x000ee40000300a00 */
[----:B------:R-:W4:Y:S02]  /*255c0*/  LDL.LU.64 R8, [R1+0x260] ;  /* 0x0002600001087983 */ /* 0x000f240000300a00 */
[----:B------:R-:W4:Y:S01]  /*255d0*/  LDL.LU.64 R10, [R1+0x268] ;  /* 0x00026800010a7983 */ /* 0x000f220000300a00 */
[C---:B--2---:R-:W-:Y:S08]  /*255e0*/  HMMA.16816.F32.BF16 R24, R4.reuse, R12, R24 ;  /* 0x0000000c0418723c */ /* 0x044ff00000041818 */
[----:B---3--:R-:W-:Y:S01]  /*255f0*/  HMMA.16816.F32.BF16 R16, R4, R16, R20 ;  /* 0x000000100410723c */ /* 0x008fe20000041814 */
[----:B----4-:R-:W-:Y:S01]  /*25600*/  STL.64 [R1+0x1118], R10 ;  /* 0x0011180a01007387 */ /* 0x010fe20000100a00 */
[----:B------:R0:W-:Y:S03]  /*25610*/  STL.64 [R1+0x1110], R8 ;  /* 0x0011100801007387 */ /* 0x0001e60000100a00 */
[----:B0-----:R-:W2:Y:S01]  /*25620*/  LDL.LU.64 R8, [R1+0x280] ;  /* 0x0002800001087983 */ /* 0x001ea20000300a00 */
[----:B------:R-:W2:Y:S09]  /*25630*/  LDL.LU.64 R10, [R1+0x288] ;  /* 0x00028800010a7983 */ /* 0x000eb20000300a00 */
[----:B------:R-:W-:Y:S02]  /*25640*/  STL.64 [R1+0x1048], R26 ;  /* 0x0010481a01007387 */ /* 0x000fe40000100a00 */
[----:B------:R0:W-:Y:S07]  /*25650*/  STL.64 [R1+0x1040], R24 ;  /* 0x0010401801007387 */ /* 0x0001ee0000100a00 */
[----:B------:R-:W-:-:S02]  /*25660*/  IMAD.MOV.U32 R12, RZ, RZ, R16 ;  /* 0x000000ffff0c7224 */ /* 0x000fc400078e0010 */
[----:B------:R-:W-:Y:S01]  /*25670*/  IMAD.MOV.U32 R13, RZ, RZ, R17 ;  /* 0x000000ffff0d7224 */ /* 0x000fe200078e0011 */
[----:B0-----:R-:W3:Y:S01]  /*25680*/  LDL.LU.64 R24, [R1+0x250] ;  /* 0x0002500001187983 */ /* 0x001ee20000300a00 */
[----:B------:R-:W3:Y:S02]  /*25690*/  LDL.LU.64 R26, [R1+0x258] ;  /* 0x00025800011a7983 */ /* 0x000ee40000300a00 */
[----:B------:R-:W2:Y:S02]  /*256a0*/  LDL.LU.64 R20, [R1+0x1130] ;  /* 0x0011300001147983 */ /* 0x000ea40000300a00 */
[----:B------:R0:W-:Y:S02]  /*256b0*/  STL.64 [R1+0x18], R18 ;  /* 0x0000181201007387 */ /* 0x0001e40000100a00 */
[----:B0-----:R-:W4:Y:S01]  /*256c0*/  LDL.LU.64 R18, [R1+0x1128] ;  /* 0x0011280001127983 */ /* 0x001f220000300a00 */
[----:B------:R-:W3:Y:S01]  /*256d0*/  LDL.LU.64 R16, [R1+0x1120] ;  /* 0x0011200001107983 */ /* 0x000ee20000300a00 */
[----:B--2---:R-:W-:Y:S02]  /*256e0*/  HMMA.16816.F32.BF16 R20, R4, R20, R8 ;  /* 0x000000140414723c */ /* 0x004fe40000041808 */
[----:B----4-:R-:W-:Y:S01]  /*256f0*/  STL.64 [R1+0x1c8], R18 ;  /* 0x0001c81201007387 */ /* 0x010fe20000100a00 */
[----:B---3--:R0:W-:Y:S03]  /*25700*/  STL.64 [R1+0x1058], R16 ;  /* 0x0010581001007387 */ /* 0x0081e60000100a00 */
[----:B0-----:R-:W2:Y:S01]  /*25710*/  LDL.LU R16, [R1+0x170] ;  /* 0x0001700001107983 */ /* 0x001ea20000300800 */
[----:B------:R-:W-:Y:S02]  /*25720*/  STL [R1+0xff0], R13 ;  /* 0x000ff00d01007387 */ /* 0x000fe40000100800 */
[----:B------:R-:W-:Y:S02]  /*25730*/  STL [R1+0xfec], R12 ;  /* 0x000fec0c01007387 */ /* 0x000fe40000100800 */
[----:B------:R-:W2:Y:S01]  /*25740*/  LDL.LU.64 R10, [R1+0x1118] ;  /* 0x00111800010a7983 */ /* 0x000ea20000300a00 */
[----:B------:R-:W2:Y:S11]  /*25750*/  LDL.LU.64 R8, [R1+0x1110] ;  /* 0x0011100001087983 */ /* 0x000eb60000300a00 */
[----:B------:R0:W-:Y:S02]  /*25760*/  STL.64 [R1+0xd0], R20 ;  /* 0x0000d01401007387 */ /* 0x0001e40000100a00 */
[----:B------:R-:W-:Y:S01]  /*25770*/  STL [R1+0xd8], R22 ;  /* 0x0000d81601007387 */ /* 0x000fe20000100800 */
[----:B0-----:R-:W3:Y:S01]  /*25780*/  LDL.LU.64 R20, [R1+0x1108] ;  /* 0x0011080001147983 */ /* 0x001ee20000300a00 */
[----:B------:R-:W-:-:S02]  /*25790*/  IMAD.MOV.U32 R17, RZ, RZ, R0 ;  /* 0x000000ffff117224 */ /* 0x000fc400078e0000 */
[----:B------:R-:W-:-:S05]  /*257a0*/  IMAD.MOV.U32 R0, RZ, RZ, R23 ;  /* 0x000000ffff007224 */ /* 0x000fca00078e0017 */
[----:B------:R-:W-:Y:S01]  /*257b0*/  STL [R1+0xfe8], R0 ;  /* 0x000fe80001007387 */ /* 0x000fe20000100800 */
[C---:B--2---:R-:W-:Y:S03]  /*257c0*/  HMMA.16816.F32.BF16 R16, R4.reuse, R16, R8 ;  /* 0x000000100410723c */ /* 0x044fe60000041808 */
[----:B------:R-:W2:Y:S01]  /*257d0*/  LDL.LU.64 R10, [R1+0x1100] ;  /* 0x00110000010a7983 */ /* 0x000ea20000300a00 */
[----:B------:R-:W4:Y:S11]  /*257e0*/  LDL.LU.64 R8, [R1+0x10f8] ;  /* 0x0010f80001087983 */ /* 0x000f360000300a00 */
[----:B------:R-:W-:Y:S08]  /*257f0*/  @!UPT UIADD3 URZ, URZ, URZ, URZ ;  /* 0x0000003f3f3ff290 */ /* 0x000ff0000fffe03f */
[----:B------:R-:W-:Y:S01]  /*25800*/  STL.64 [R1+0xc0], R16 ;  /* 0x0000c01001007387 */ /* 0x000fe20000100a00 */
[----:B------:R3:W-:Y:S02]  /*25810*/  STL.64 [R1+0xc8], R18 ;  /* 0x0000c81201007387 */ /* 0x0007e40000100a00 */
[----:B---3--:R-:W-:Y:S11]  /*25820*/  HMMA.16816.F32.BF16 R16, R4, R20, R24 ;  /* 0x000000140410723c */ /* 0x008ff60000041818 */
[----:B------:R-:W-:Y:S11]  /*25830*/  @!UPT UIADD3 URZ, URZ, URZ, URZ ;  /* 0x0000003f3f3ff290 */ /* 0x000ff6000fffe03f */
[----:B------:R-:W-:Y:S01]  /*25840*/  @!UPT UIADD3 URZ, URZ, URZ, URZ ;  /* 0x0000003f3f3ff290 */ /* 0x000fe2000fffe03f */
[----:B------:R0:W-:Y:S01]  /*25850*/  STL [R1+0xb4], R17 ;  /* 0x0000b41101007387 */ /* 0x0001e20000100800 */
[----:B------:R-:W-:Y:S02]  /*25860*/  IMAD.MOV.U32 R12, RZ, RZ, R16 ;  /* 0x000000ffff0c7224 */ /* 0x000fe400078e0010 */
[----:B------:R-:W-:Y:S02]  /*25870*/  STL [R1+0xb8], R18 ;  /* 0x0000b81201007387 */ /* 0x000fe40000100800 */
[----:B--2---:R-:W-:Y:S02]  /*25880*/  IMAD.MOV.U32 R24, RZ, RZ, R11 ;  /* 0x000000ffff187224 */ /* 0x004fe400078e000b */
[----:B------:R-:W-:Y:S02]  /*25890*/  IMAD.MOV.U32 R25, RZ, RZ, R10 ;  /* 0x000000ffff197224 */ /* 0x000fe400078e000a */
[----:B----4-:R-:W-:Y:S02]  /*258a0*/  IMAD.MOV.U32 R16, RZ, RZ, R9 ;  /* 0x000000ffff107224 */ /* 0x010fe400078e0009 */
[----:B0-----:R-:W-:Y:S01]  /*258b0*/  IMAD.MOV.U32 R17, RZ, RZ, R8 ;  /* 0x000000ffff117224 */ /* 0x001fe200078e0008 */
[----:B------:R-:W-:Y:S04]  /*258c0*/  STL.64 [R1+0x1060], R24 ;  /* 0x0010601801007387 */ /* 0x000fe80000100a00 */
[----:B------:R0:W-:Y:S02]  /*258d0*/  STL.64 [R1+0x1068], R16 ;  /* 0x0010681001007387 */ /* 0x0001e40000100a00 */
[----:B0-----:R-:W-:-:S02]  /*258e0*/  IMAD.MOV.U32 R16, RZ, RZ, R28 ;  /* 0x000000ffff107224 */ /* 0x001fc400078e001c */
[----:B------:R-:W-:Y:S01]  /*258f0*/  IMAD.MOV.U32 R17, RZ, RZ, R29 ;  /* 0x000000ffff117224 */ /* 0x000fe200078e001d */
[----:B------:R-:W2:Y:S01]  /*25900*/  LDL.LU R28, [R1+0x10f4] ;  /* 0x0010f400011c7983 */ /* 0x000ea20000300800 */
[----:B------:R-:W3:Y:S03]  /*25910*/  LDL.LU R29, [R1+0x10f0] ;  /* 0x0010f000011d7983 */ /* 0x000ee60000300800 */
[----:B------:R0:W-:Y:S02]  /*25920*/  STL.64 [R1+0x1080], R16 ;  /* 0x0010801001007387 */ /* 0x0001e40000100a00 */
[----:B0-----:R-:W-:Y:S02]  /*25930*/  IMAD.MOV.U32 R16, RZ, RZ, R14 ;  /* 0x000000ffff107224 */ /* 0x001fe400078e000e */
[----:B------:R-:W-:Y:S01]  /*25940*/  IMAD.MOV.U32 R17, RZ, RZ, R15 ;  /* 0x000000ffff117224 */ /* 0x000fe200078e000f */
[----:B------:R-:W4:Y:S01]  /*25950*/  LDL.LU R14, [R1+0x10ec] ;  /* 0x0010ec00010e7983 */ /* 0x000f220000300800 */
[----:B------:R-:W2:Y:S02]  /*25960*/  LDL.LU R15, [R1+0x10e8] ;  /* 0x0010e800010f7983 */ /* 0x000ea40000300800 */
[----:B------:R-:W2:Y:S02]  /*25970*/  LDL.LU.64 R8, [R1+0x220] ;  /* 0x0002200001087983 */ /* 0x000ea40000300a00 */
[----:B------:R-:W2:Y:S02]  /*25980*/  LDL.LU.64 R10, [R1+0x228] ;  /* 0x00022800010a7983 */ /* 0x000ea40000300a00 */
[----:B--2---:R-:W-:Y:S01]  /*25990*/  STL.64 [R1+0x10b0], R10 ;  /* 0x0010b00a01007387 */ /* 0x004fe20000100a00 */
[----:B------:R0:W-:Y:S03]  /*259a0*/  STL.64 [R1+0x10a8], R8 ;  /* 0x0010a80801007387 */ /* 0x0001e60000100a00 */
[----:B0-----:R-:W2:Y:S01]  /*259b0*/  LDL.LU R8, [R1+0x140] ;  /* 0x0001400001087983 */ /* 0x001ea20000300800 */
[----:B------:R-:W2:Y:S03]  /*259c0*/  LDL.LU R9, [R1+0x144] ;  /* 0x0001440001097983 */ /* 0x000ea60000300800 */
[----:B--2---:R4:W-:Y:S02]  /*259d0*/  STL.64 [R1+0x10c8], R8 ;  /* 0x0010c80801007387 */ /* 0x0049e40000100a00 */
[----:B----4-:R-:W-:-:S02]  /*259e0*/  IMAD.MOV.U32 R8, RZ, RZ, R14 ;  /* 0x000000ffff087224 */ /* 0x010fc400078e000e */
[----:B------:R-:W-:Y:S01]  /*259f0*/  IMAD.MOV.U32 R9, RZ, RZ, R15 ;  /* 0x000000ffff097224 */ /* 0x000fe200078e000f */
[----:B------:R-:W2:Y:S01]  /*25a00*/  LDL.LU R14, [R1+0x10e4] ;  /* 0x0010e400010e7983 */ /* 0x000ea20000300800 */
[----:B------:R-:W2:Y:S02]  /*25a10*/  LDL.LU R15, [R1+0x10e0] ;  /* 0x0010e000010f7983 */ /* 0x000ea40000300800 */
[----:B------:R-:W4:Y:S02]  /*25a20*/  LDL.LU.64 R24, [R1+0x210] ;  /* 0x0002100001187983 */ /* 0x000f240000300a00 */
[----:B------:R-:W2:Y:S02]  /*25a30*/  LDL.LU.64 R26, [R1+0x218] ;  /* 0x00021800011a7983 */ /* 0x000ea40000300a00 */
[----:B--2---:R-:W-:Y:S01]  /*25a40*/  STL.64 [R1+0x10c0], R26 ;  /* 0x0010c01a01007387 */ /* 0x004fe20000100a00 */
[----:B----4-:R0:W-:Y:S03]  /*25a50*/  STL.64 [R1+0x10b8], R24 ;  /* 0x0010b81801007387 */ /* 0x0101e60000100a00 */
[----:B0-----:R-:W2:Y:S01]  /*25a60*/  LDL.LU.64 R24, [R1+0x230] ;  /* 0x0002300001187983 */ /* 0x001ea20000300a00 */
[----:B------:R-:W4:Y:S03]  /*25a70*/  LDL.LU.64 R26, [R1+0x238] ;  /* 0x00023800011a7983 */ /* 0x000f260000300a00 */
[----:B----4-:R-:W-:Y:S01]  /*25a80*/  STL.64 [R1+0x10d8], R26 ;  /* 0x0010d81a01007387 */ /* 0x010fe20000100a00 */
[----:B--2---:R0:W-:Y:S03]  /*25a90*/  STL.64 [R1+0x10d0], R24 ;  /* 0x0010d01801007387 */ /* 0x0041e60000100a00 */
[----:B0-----:R-:W2:Y:S01]  /*25aa0*/  LDL.LU.64 R24, [R1+0x240] ;  /* 0x0002400001187983 */ /* 0x001ea20000300a00 */
[----:B------:R-:W2:Y:S02]  /*25ab0*/  LDL.LU.64 R26, [R1+0x248] ;  /* 0x00024800011a7983 */ /* 0x000ea40000300a00 */
[----:B------:R-:W-:-:S02]  /*25ac0*/  IMAD.MOV.U32 R0, RZ, RZ, R19 ;  /* 0x000000ffff007224 */ /* 0x000fc400078e0013 */
[----:B------:R-:W-:Y:S03]  /*25ad0*/  STL.64 [R1+0x1098], R16 ;  /* 0x0010981001007387 */ /* 0x000fe60000100a00 */
[----:B------:R-:W-:Y:S01]  /*25ae0*/  STL [R1+0xff8], R0 ;  /* 0x000ff80001007387 */ /* 0x000fe20000100800 */
[----:B------:R-:W-:Y:S01]  /*25af0*/  STL [R1+0xff4], R12 ;  /* 0x000ff40c01007387 */ /* 0x000fe20000100800 */
[----:B--2---:R-:W-:Y:S02]  /*25b00*/  HMMA.16816.F32.BF16 R8, R4, R8, R24 ;  /* 0x000000080408723c */ /* 0x004fe40000041818 */
[----:B------:R-:W2:Y:S01]  /*25b10*/  LDL.LU.64 R26, [R1+0x10d8] ;  /* 0x0010d800011a7983 */ /* 0x000ea20000300a00 */
[----:B------:R-:W2:Y:S11]  /*25b20*/  LDL.LU.64 R24, [R1+0x10d0] ;  /* 0x0010d00001187983 */ /* 0x000eb60000300a00 */
[----:B------:R-:W-:Y:S09]  /*25b30*/  @!UPT UIADD3 URZ, URZ, URZ, URZ ;  /* 0x0000003f3f3ff290 */ /* 0x000ff2000fffe03f */
[----:B------:R0:W-:Y:S01]  /*25b40*/  STL.64 [R1+0xa0], R8 ;  /* 0x0000a00801007387 */ /* 0x0001e20000100a00 */
[----:B------:R2:W-:Y:S03]  /*25b50*/  STL [R1+0xa8], R10 ;  /* 0x0000a80a01007387 */ /* 0x0005e60000100800 */
[----:B0-----:R-:W2:Y:S01]  /*25b60*/  LDL.LU.64 R8, [R1+0x10c8] ;  /* 0x0010c80001087983 */ /* 0x001ea20000300a00 */
[----:B------:R-:W-:-:S05]  /*25b70*/  IMAD.MOV.U32 R13, RZ, RZ, R11 ;  /* 0x000000ffff0d7224 */ /* 0x000fca00078e000b */
[----:B------:R-:W-:Y:S01]  /*25b80*/  STL [R1+0xffc], R13 ;  /* 0x000ffc0d01007387 */ /* 0x000fe20000100800 */
[----:B--2---:R-:W-:Y:S03]  /*25b90*/  HMMA.16816.F32.BF16 R8, R4, R8, R24 ;  /* 0x000000080408723c */ /* 0x004fe60000041818 */
[----:B------:R-:W2:Y:S01]  /*25ba0*/  LDL.LU.64 R26, [R1+0x10c0] ;  /* 0x0010c000011a7983 */ /* 0x000ea20000300a00 */
[----:B------:R-:W2:Y:S11]  /*25bb0*/  LDL.LU.64 R24, [R1+0x10b8] ;  /* 0x0010b80001187983 */ /* 0x000eb60000300a00 */
[----:B------:R-:W-:Y:S08]  /*25bc0*/  @!UPT UIADD3 URZ, URZ, URZ, URZ ;  /* 0x0000003f3f3ff290 */ /* 0x000ff0000fffe03f */
[----:B------:R0:W-:Y:S01]  /*25bd0*/  STL.64 [R1+0x90], R8 ;  /* 0x0000900801007387 */ /* 0x0001e20000100a00 */
[----:B------:R-:W-:Y:S02]  /*25be0*/  IMAD.MOV.U32 R0, RZ, RZ, R10 ;  /* 0x000000ffff007224 */ /* 0x000fe400078e000a */
[----:B------:R-:W-:Y:S02]  /*25bf0*/  IMAD.MOV.U32 R12, RZ, RZ, R11 ;  /* 0x000000ffff0c7224 */ /* 0x000fe400078e000b */
[----:B------:R-:W4:Y:S04]  /*25c00*/  LDL.LU.64 R10, [R1+0x10b0] ;  /* 0x0010b000010a7983 */ /* 0x000f280000300a00 */
[----:B0-----:R-:W4:Y:S01]  /*25c10*/  LDL.LU.64 R8, [R1+0x10a8] ;  /* 0x0010a80001087983 */ /* 0x001f220000300a00 */
[----:B---3--:R-:W-:-:S02]  /*25c20*/  IMAD.MOV.U32 R16, RZ, RZ, R29 ;  /* 0x000000ffff107224 */ /* 0x008fc400078e001d */
[----:B------:R-:W-:Y:S02]  /*25c30*/  IMAD.MOV.U32 R17, RZ, RZ, R28 ;  /* 0x000000ffff117224 */ /* 0x000fe400078e001c */
[----:B------:R-:W-:Y:S01]  /*25c40*/  STL [R1+0x1004], R12 ;  /* 0x0010040c01007387 */ /* 0x000fe20000100800 */
[----:B------:R-:W-:Y:S04]  /*25c50*/  STL [R1+0x1000], R0 ;  /* 0x0010000001007387 */ /* 0x000fe80000100800 */
[C---:B----4-:R-:W-:Y:S01]  /*25c60*/  HMMA.16816.F32.BF16 R16, R4.reuse, R16, R8 ;  /* 0x000000100410723c */ /* 0x050fe20000041808 */
[----:B------:R-:W2:Y:S11]  /*25c70*/  LDL.LU.64 R8, [R1+0x10a0] ;  /* 0x0010a00001087983 */ /* 0x000eb60000300a00 */
[----:B------:R-:W-:Y:S11]  /*25c80*/  @!UPT UIADD3 URZ, URZ, URZ, URZ ;  /* 0x0000003f3f3ff290 */ /* 0x000ff6000fffe03f */
[----:B------:R-:W-:Y:S01]  /*25c90*/  @!UPT UIADD3 URZ, URZ, URZ, URZ ;  /* 0x0000003f3f3ff290 */ /* 0x000fe2000fffe03f */
[----:B------:R-:W-:Y:S01]  /*25ca0*/  IMAD.MOV.U32 R13, RZ, RZ, R19 ;  /* 0x000000ffff0d7224 */ /* 0x000fe200078e0013 */
[----:B------:R0:W-:Y:S01]  /*25cb0*/  STL.64 [R1+0x80], R16 ;  /* 0x0000801001007387 */ /* 0x0001e20000100a00 */
[----:B------:R1:W-:Y:S03]  /*25cc0*/  STL [R1+0x88], R18 ;  /* 0x0000881201007387 */ /* 0x0003e60000100800 */
[----:B------:R-:W-:Y:S01]  /*25cd0*/  STL [R1+0x1008], R13 ;  /* 0x0010080d01007387 */ /* 0x000fe20000100800 */
[----:B--2---:R-:W-:Y:S11]  /*25ce0*/  HMMA.16816.F32.BF16 R8, R4, R8, R24 ;  /* 0x000000080408723c */ /* 0x004ff60000041818 */
[----:B------:R-:W-:Y:S11]  /*25cf0*/  @!UPT UIADD3 URZ, URZ, URZ, URZ ;  /* 0x0000003f3f3ff290 */ /* 0x000ff6000fffe03f */
[----:B------:R-:W-:Y:S01]  /*25d00*/  @!UPT UIADD3 URZ, URZ, URZ, URZ ;  /* 0x0000003f3f3ff290 */ /* 0x000fe2000fffe03f */
[----:B------:R-:W-:Y:S01]  /*25d10*/  STL.64 [R1+0x70], R8 ;  /* 0x0000700801007387 */ /* 0x000fe20000100a00 */
[----:B0-----:R-:W2:Y:S02]  /*25d20*/  LDL.LU.64 R16, [R1+0x200] ;  /* 0x0002000001107983 */ /* 0x001ea40000300a00 */
[----:B-1----:R-:W2:Y:S02]  /*25d30*/  LDL.LU.64 R18, [R1+0x208] ;  /* 0x0002080001127983 */ /* 0x002ea40000300a00 */
[----:B------:R-:W3:Y:S01]  /*25d40*/  LDL.LU.64 R24, [R1+0x1d0] ;  /* 0x0001d00001187983 */ /* 0x000ee20000300a00 */
[----:B------:R-:W4:Y:S04]  /*25d50*/  LDL.LU.64 R26, [R1+0x1d8] ;  /* 0x0001d800011a7983 */ /* 0x000f280000300a00 */
[----:B----4-:R-:W-:Y:S01]  /*25d60*/  STL.64 [R1+0x1078], R26 ;  /* 0x0010781a01007387 */ /* 0x010fe20000100a00 */
[----:B---3--:R0:W-:Y:S03]  /*25d70*/  STL.64 [R1+0x1070], R24 ;  /* 0x0010701801007387 */ /* 0x0081e60000100a00 */
[----:B0-----:R-:W3:Y:S01]  /*25d80*/  LDL.LU.64 R24, [R1+0x1e0] ;  /* 0x0001e00001187983 */ /* 0x001ee20000300a00 */
[----:B------:R-:W4:Y:S02]  /*25d90*/  LDL.LU.64 R26, [R1+0x1e8] ;  /* 0x0001e800011a7983 */ /* 0x000f240000300a00 */
[----:B------:R-:W-:-:S02]  /*25da0*/  IMAD.MOV.U32 R20, RZ, RZ, R3 ;  /* 0x000000ffff147224 */ /* 0x000fc400078e0003 */
[----:B------:R-:W-:Y:S02]  /*25db0*/  IMAD.MOV.U32 R21, RZ, RZ, R2 ;  /* 0x000000ffff157224 */ /* 0x000fe400078e0002 */
[----:B------:R-:W-:Y:S02]  /*25dc0*/  IMAD.MOV.U32 R0, RZ, RZ, R11 ;  /* 0x000000ffff007224 */ /* 0x000fe400078e000b */
[----:B------:R-:W-:-:S03]  /*25dd0*/  IMAD.MOV.U32 R12, RZ, RZ, R10 ;  /* 0x000000ffff0c7224 */ /* 0x000fc600078e000a */
[C---:B--2---:R-:W-:Y:S01]  /*25de0*/  HMMA.16816.F32.BF16 R20, R4.reuse, R20, R16 ;  /* 0x000000140414723c */ /* 0x044fe20000041810 */
[----:B----4-:R-:W-:Y:S01]  /*25df0*/  STL.64 [R1+0x1090], R26 ;  /* 0x0010901a01007387 */ /* 0x010fe20000100a00 */
[----:B---3--:R0:W-:Y:S03]  /*25e00*/  STL.64 [R1+0x1088], R24 ;  /* 0x0010881801007387 */ /* 0x0081e60000100a00 */
[----:B0-----:R-:W2:Y:S01]  /*25e10*/  LDL.LU.64 R24, [R1+0x1f0] ;  /* 0x0001f00001187983 */ /* 0x001ea20000300a00 */
[----:B------:R-:W2:Y:S02]  /*25e20*/  LDL.LU.64 R26, [R1+0x1f8] ;  /* 0x0001f800011a7983 */ /* 0x000ea40000300a00 */
[----:B------:R-:W3:Y:S02]  /*25e30*/  LDL.LU.64 R8, [R1+0x190] ;  /* 0x0001900001087983 */ /* 0x000ee40000300a00 */
[----:B------:R-:W3:Y:S01]  /*25e40*/  LDL.LU.64 R10, [R1+0x198] ;  /* 0x00019800010a7983 */ /* 0x000ee20000300a00 */
[----:B------:R-:W-:Y:S01]  /*25e50*/  STL [R1+0x1010], R0 ;  /* 0x0010100001007387 */ /* 0x000fe20000100800 */
[----:B------:R-:W-:Y:S02]  /*25e60*/  STL [R1+0x100c], R12 ;  /* 0x00100c0c01007387 */ /* 0x000fe40000100800 */
[----:B------:R-:W2:Y:S10]  /*25e70*/  LDL.LU.64 R16, [R1+0x1098] ;  /* 0x0010980001107983 */ /* 0x000eb40000300a00 */
[----:B------:R-:W-:Y:S01]  /*25e80*/  IMAD.MOV.U32 R13, RZ, RZ, R23 ;  /* 0x000000ffff0d7224 */ /* 0x000fe200078e0017 */
[----:B------:R0:W-:Y:S01]  /*25e90*/  STL.64 [R1+0x60], R20 ;  /* 0x0000601401007387 */ /* 0x0001e20000100a00 */
[----:B------:R1:W-:Y:S03]  /*25ea0*/  STL [R1+0x68], R22 ;  /* 0x0000681601007387 */ /* 0x0003e60000100800 */
[----:B0-----:R-:W4:Y:S01]  /*25eb0*/  LDL.LU.64 R20, [R1+0x1b0] ;  /* 0x0001b00001147983 */ /* 0x001f220000300a00 */
[----:B-1----:R-:W4:Y:S02]  /*25ec0*/  LDL.LU.64 R22, [R1+0x1b8] ;  /* 0x0001b80001167983 */ /* 0x002f240000300a00 */
[----:B------:R-:W-:Y:S01]  /*25ed0*/  STL [R1+0x1014], R13 ;  /* 0x0010140d01007387 */ /* 0x000fe20000100800 */
[----:B--2---:R-:W-:Y:S01]  /*25ee0*/  HMMA.16816.F32.BF16 R16, R4, R16, R24 ;  /* 0x000000100410723c */ /* 0x004fe20000041818 */
[----:B------:R-:W2:Y:S01]  /*25ef0*/  LDL.LU.64 R26, [R1+0x1090] ;  /* 0x00109000011a7983 */ /* 0x000ea20000300a00 */
[----:B------:R-:W2:Y:S11]  /*25f00*/  LDL.LU.64 R24, [R1+0x1088] ;  /* 0x0010880001187983 */ /* 0x000eb60000300a00 */
[----:B------:R-:W-:Y:S10]  /*25f10*/  @!UPT UIADD3 URZ, URZ, URZ, URZ ;  /* 0x0000003f3f3ff290 */ /* 0x000ff4000fffe03f */
[----:B------:R0:W-:Y:S04]  /*25f20*/  STL.64 [R1+0x50], R16 ;  /* 0x0000501001007387 */ /* 0x0001e80000100a00 */
[----:B0-----:R-:W2:Y:S01]  /*25f30*/  LDL.LU.64 R16, [R1+0x1080] ;  /* 0x0010800001107983 */ /* 0x001ea20000300a00 */
[----:B------:R-:W-:Y:S02]  /*25f40*/  IMAD.MOV.U32 R0, RZ, RZ, R18 ;  /* 0x000000ffff007224 */ /* 0x000fe400078e0012 */
[----:B------:R-:W-:-:S05]  /*25f50*/  IMAD.MOV.U32 R12, RZ, RZ, R19 ;  /* 0x000000ffff0c7224 */ /* 0x000fca00078e0013 */
[----:B------:R-:W-:Y:S01]  /*25f60*/  STL [R1+0x101c], R12 ;  /* 0x00101c0c01007387 */ /* 0x000fe20000100800 */
[----:B------:R-:W-:Y:S01]  /*25f70*/  STL [R1+0x1018], R0 ;  /* 0x0010180001007387 */ /* 0x000fe20000100800 */
[C---:B--2---:R-:W-:Y:S02]  /*25f80*/  HMMA.16816.F32.BF16 R16, R4.reuse, R16, R24 ;  /* 0x000000100410723c */ /* 0x044fe40000041818 */
[----:B------:R-:W2:Y:S01]  /*25f90*/  LDL.LU.64 R26, [R1+0x1078] ;  /* 0x00107800011a7983 */ /* 0x000ea20000300a00 */
[----:B------:R-:W2:Y:S11]  /*25fa0*/  LDL.LU.64 R24, [R1+0x1070] ;  /* 0x0010700001187983 */ /* 0x000eb60000300a00 */
[----:B------:R-:W-:Y:S09]  /*25fb0*/  @!UPT UIADD3 URZ, URZ, URZ, URZ ;  /* 0x0000003f3f3ff290 */ /* 0x000ff2000fffe03f */
[----:B------:R0:W-:Y:S01]  /*25fc0*/  STL.64 [R1+0x40], R16 ;  /* 0x0000401001007387 */ /* 0x0001e20000100a00 */
[----:B------:R2:W-:Y:S03]  /*25fd0*/  STL [R1+0x48], R18 ;  /* 0x0000481201007387 */ /* 0x0005e60000100800 */
[----:B0-----:R-:W2:Y:S01]  /*25fe0*/  LDL.LU.64 R16, [R1+0x1068] ;  /* 0x0010680001107983 */ /* 0x001ea20000300a00 */
[----:B------:R-:W-:Y:S02]  /*25ff0*/  IMAD.MOV.U32 R13, RZ, RZ, R19 ;  /* 0x000000ffff0d7224 */ /* 0x000fe400078e0013 */
[C---:B--2---:R-:W-:Y:S01]  /*26000*/  HMMA.16816.F32.BF16 R16, R4.reuse, R16, R24 ;  /* 0x000000100410723c */ /* 0x044fe20000041818 */
[----:B------:R-:W3:Y:S11]  /*26010*/  LDL.LU.64 R24, [R1+0x1060] ;  /* 0x0010600001187983 */ /* 0x000ef60000300a00 */
[----:B------:R-:W-:Y:S11]  /*26020*/  @!UPT UIADD3 URZ, URZ, URZ, URZ ;  /* 0x0000003f3f3ff290 */ /* 0x000ff6000fffe03f */
[----:B------:R0:W-:Y:S04]  /*26030*/  STL.64 [R1+0x30], R16 ;  /* 0x0000301001007387 */ /* 0x0001e80000100a00 */
[----:B0-----:R-:W4:Y:S01]  /*26040*/  LDL.LU.64 R16, [R1+0x1058] ;  /* 0x0010580001107983 */ /* 0x001f220000300a00 */
[----:B------:R-:W-:Y:S02]  /*26050*/  IMAD.MOV.U32 R12, RZ, RZ, R18 ;  /* 0x000000ffff0c7224 */ /* 0x000fe400078e0012 */
[----:B------:R-:W-:Y:S01]  /*26060*/  IMAD.MOV.U32 R0, RZ, RZ, R19 ;  /* 0x000000ffff007224 */ /* 0x000fe200078e0013 */
[C---:B---3--:R-:W-:Y:S01]  /*26070*/  HMMA.16816.F32.BF16 R24, R4.reuse, R24, R8 ;  /* 0x000000180418723c */ /* 0x048fe20000041808 */
[----:B------:R-:W2:Y:S11]  /*26080*/  LDL.LU.64 R10, [R1+0x1050] ;  /* 0x00105000010a7983 */ /* 0x000eb60000300a00 */
[----:B------:R-:W-:Y:S11]  /*26090*/  @!UPT UIADD3 URZ, URZ, URZ, URZ ;  /* 0x0000003f3f3ff290 */ /* 0x000ff6000fffe03f */
[----:B------:R-:W-:Y:S01]  /*260a0*/  @!UPT UIADD3 URZ, URZ, URZ, URZ ;  /* 0x0000003f3f3ff290 */ /* 0x000fe2000fffe03f */
[----:B------:R-:W-:Y:S02]  /*260b0*/  IMAD.MOV.U32 R3, RZ, RZ, R26 ;  /* 0x000000ffff037224 */ /* 0x000fe400078e001a */
[----:B------:R-:W-:Y:S02]  /*260c0*/  IMAD.MOV.U32 R2, RZ, RZ, R27 ;  /* 0x000000ffff027224 */ /* 0x000fe400078e001b */
[----:B------:R-:W-:Y:S02]  /*260d0*/  IMAD.MOV.U32 R9, RZ, RZ, R24 ;  /* 0x000000ffff097224 */ /* 0x000fe400078e0018 */
[----:B------:R-:W-:Y:S01]  /*260e0*/  IMAD.MOV.U32 R8, RZ, RZ, R25 ;  /* 0x000000ffff087224 */ /* 0x000fe200078e0019 */
[----:B------:R-:W3:Y:S01]  /*260f0*/  LDL.LU.64 R26, [R1+0x1048] ;  /* 0x00104800011a7983 */ /* 0x000ee20000300a00 */
[----:B------:R-:W3:Y:S01]  /*26100*/  LDL.LU.64 R24, [R1+0x1040] ;  /* 0x0010400001187983 */ /* 0x000ee20000300a00 */
[----:B----4-:R-:W-:Y:S02]  /*26110*/  HMMA.16816.F32.BF16 R4, R4, R16, R20 ;  /* 0x000000100404723c */ /* 0x010fe40000041814 */
[----:B------:R-:W2:Y:S01]  /*26120*/  LDL.LU.64 R22, [R1+0x1038] ;  /* 0x0010380001167983 */ /* 0x000ea20000300a00 */
[----:B------:R-:W2:Y:S02]  /*26130*/  LDL.LU.64 R20, [R1+0x1030] ;  /* 0x0010300001147983 */ /* 0x000ea40000300a00 */
[----:B------:R-:W2:Y:S02]  /*26140*/  LDL.LU.64 R18, [R1+0x1028] ;  /* 0x0010280001127983 */ /* 0x000ea40000300a00 */
[----:B------:R-:W2:Y:S11]  /*26150*/  LDL.LU.64 R16, [R1+0x1020] ;  /* 0x0010200001107983 */ /* 0x000eb60000300a00 */
[----:B------:R-:W-:Y:S05]  /*26160*/  @!UPT UIADD3 URZ, URZ, URZ, URZ ;  /* 0x0000003f3f3ff290 */ /* 0x000fea000fffe03f */
[----:B------:R-:W-:Y:S01]  /*26170*/  STL.64 [R1], R4 ;  /* 0x0000000401007387 */ /* 0x000fe20000100a00 */
[----:B------:R-:W-:Y:S02]  /*26180*/  IMAD.MOV.U32 R29, RZ, RZ, R7 ;  /* 0x000000ffff1d7224 */ /* 0x000fe400078e0007 */
[----:B------:R-:W4:Y:S01]  /*26190*/  LDL R7, [R1+0x278] ;  /* 0x0002780001077983 */ /* 0x000f220000100800 */
[C---:B--2---:R-:W-:Y:S11]  /*261a0*/  HMMA.16816.F32.BF16 R16, R20.reuse, R10, R16 ;  /* 0x0000000a1410723c */ /* 0x044ff60000041810 */
[----:B------:R-:W-:Y:S11]  /*261b0*/  @!UPT UIADD3 URZ, URZ, URZ, URZ ;  /* 0x0000003f3f3ff290 */ /* 0x000ff6000fffe03f */
[----:B------:R-:W-:Y:S01]  /*261c0*/  @!UPT UIADD3 URZ, URZ, URZ, URZ ;  /* 0x0000003f3f3ff290 */ /* 0x000fe2000fffe03f */
[----:B------:R0:W-:Y:S01]  /*261d0*/  STL.64 [R1+0xea8], R18 ;  /* 0x000ea81201007387 */ /* 0x0001e20000100a00 */
[----:B------:R-:W-:Y:S03]  /*261e0*/  STL.64 [R1+0xea0], R16 ;  /* 0x000ea01001007387 */ /* 0x000fe60000100a00 */
[----:B0-----:R-:W2:Y:S01]  /*261f0*/  LDL.LU R18, [R1+0x1c8] ;  /* 0x0001c80001127983 */ /* 0x001ea20000300800 */
[----:B------:R-:W2:Y:S01]  /*26200*/  LDL.LU R19, [R1+0x1cc] ;  /* 0x0001cc0001137983 */ /* 0x000ea20000300800 */
[----:B---3--:R-:W-:Y:S02]  /*26210*/  HMMA.16816.F32.BF16 R24, R20, R14, R24 ;  /* 0x0000000e1418723c */ /* 0x008fe40000041818 */
[----:B--2---:R0:W-:Y:S04]  /*26220*/  STL.64 [R1+0xec0], R18 ;  /* 0x000ec01201007387 */ /* 0x0041e80000100a00 */
[----:B0-----:R-:W2:Y:S01]  /*26230*/  LDL.LU R18, [R1+0x1a8] ;  /* 0x0001a80001127983 */ /* 0x001ea20000300800 */
[----:B------:R-:W2:Y:S03]  /*26240*/  LDL.LU R19, [R1+0x1ac] ;  /* 0x0001ac0001137983 */ /* 0x000ea60000300800 */
[----:B--2---:R0:W-:Y:S01]  /*26250*/  STL.64 [R1+0xed8], R18 ;  /* 0x000ed81201007387 */ /* 0x0041e20000100a00 */
[----:B------:R-:W-:Y:S02]  /*26260*/  STL.64 [R1+0xfe0], R22 ;  /* 0x000fe01601007387 */ /* 0x000fe40000100a00 */
[----:B------:R-:W-:Y:S10]  /*26270*/  STL.64 [R1+0xfd8], R20 ;  /* 0x000fd81401007387 */ /* 0x000ff40000100a00 */
[----:B------:R-:W-:Y:S01]  /*26280*/  STL.64 [R1+0xe98], R26 ;  /* 0x000e981a01007387 */ /* 0x000fe20000100a00 */
[----:B------:R-:W-:Y:S01]  /*26290*/  STL.64 [R1+0xe90], R24 ;  /* 0x000e901801007387 */ /* 0x000fe20000100a00 */
[----:B------:R-:W2:Y:S02]  /*262a0*/  LDL.LU R14, [R1+0xe8] ;  /* 0x0000e800010e7983 */ /* 0x000ea40000300800 */
[----:B------:R-:W2:Y:S02]  /*262b0*/  LDL.LU R15, [R1+0xec] ;  /* 0x0000ec00010f7983 */ /* 0x000ea40000300800 */
[----:B--2---:R1:W-:Y:S01]  /*262c0*/  STL.64 [R1+0xee0], R14 ;  /* 0x000ee00e01007387 */ /* 0x0043e20000100a00 */
[----:B------:R-:W2:Y:S02]  /*262d0*/  LDL.LU R16, [R1+0x30] ;  /* 0x0000300001107983 */ /* 0x000ea40000300800 */
[----:B------:R-:W2:Y:S02]  /*262e0*/  LDL.LU R17, [R1+0x34] ;  /* 0x0000340001117983 */ /* 0x000ea40000300800 */
[----:B0-----:R-:W-:-:S02]  /*262f0*/  IMAD.MOV.U32 R18, RZ, RZ, R12 ;  /* 0x000000ffff127224 */ /* 0x001fc400078e000c */
[----:B------:R-:W-:Y:S01]  /*26300*/  IMAD.MOV.U32 R19, RZ, RZ, R0 ;  /* 0x000000ffff137224 */ /* 0x000fe200078e0000 */
[----:B------:R-:W3:Y:S01]  /*26310*/  LDL.LU R12, [R1+0x101c] ;  /* 0x00101c00010c7983 */ /* 0x000ee20000300800 */
[----:B------:R-:W3:Y:S03]  /*26320*/  LDL.LU R0, [R1+0x1018] ;  /* 0x0010180001007983 */ /* 0x000ee60000300800 */
[----:B------:R-:W-:Y:S04]  /*26330*/  STL.64 [R1+0xef0], R18 ;  /* 0x000ef01201007387 */ /* 0x000fe80000100a00 */
[----:B--2---:R-:W-:Y:S01]  /*26340*/  STL.64 [R1+0xee8], R16 ;  /* 0x000ee81001007387 */ /* 0x004fe20000100a00 */
[----:B-1----:R-:W2:Y:S02]  /*26350*/  LDL.LU R14, [R1+0xf8] ;  /* 0x0000f800010e7983 */ /* 0x002ea40000300800 */
[----:B------:R-:W2:Y:S02]  /*26360*/  LDL.LU R15, [R1+0xfc] ;  /* 0x0000fc00010f7983 */ /* 0x000ea40000300800 */
[----:B--2---:R0:W-:Y:S04]  /*26370*/  STL.64 [R1+0xef8], R14 ;  /* 0x000ef80e01007387 */ /* 0x0041e80000100a00 */
[----:B0-----:R-:W2:Y:S01]  /*26380*/  LDL.LU R14, [R1+0x108] ;  /* 0x00010800010e7983 */ /* 0x001ea20000300800 */
[----:B------:R-:W2:Y:S02]  /*26390*/  LDL.LU R15, [R1+0x10c] ;  /* 0x00010c00010f7983 */ /* 0x000ea40000300800 */
[----:B------:R-:W-:Y:S01]  /*263a0*/  IMAD.MOV.U32 R19, RZ, RZ, R13 ;  /* 0x000000ffff137224 */ /* 0x000fe200078e000d */
[----:B--2---:R0:W-:Y:S01]  /*263b0*/  STL.64 [R1+0xf10], R14 ;  /* 0x000f100e01007387 */ /* 0x0041e20000100a00 */
[----:B------:R-:W2:Y:S02]  /*263c0*/  LDL.LU R16, [R1+0x40] ;  /* 0x0000400001107983 */ /* 0x000ea40000300800 */
[----:B------:R-:W2:Y:S02]  /*263d0*/  LDL.LU R17, [R1+0x44] ;  /* 0x0000440001117983 */ /* 0x000ea40000300800 */
[----:B------:R-:W2:Y:S01]  /*263e0*/  LDL.LU R18, [R1+0x48] ;  /* 0x0000480001127983 */ /* 0x000ea20000300800 */
[----:B------:R-:W2:Y:S04]  /*263f0*/  LDL.LU R13, [R1+0x1014] ;  /* 0x00101400010d7983 */ /* 0x000ea80000300800 */
[----:B0-----:R-:W2:Y:S01]  /*26400*/  LDL.LU R14, [R1+0x118] ;  /* 0x00011800010e7983 */ /* 0x001ea20000300800 */
[----:B------:R-:W2:Y:S03]  /*26410*/  LDL.LU R15, [R1+0x11c] ;  /* 0x00011c00010f7983 */ /* 0x000ea60000300800 */
[----:B--2---:R-:W-:Y:S01]  /*26420*/  STL.64 [R1+0xf28], R14 ;  /* 0x000f280e01007387 */ /* 0x004fe20000100a00 */
[----:B------:R3:W-:Y:S02]  /*26430*/  STL.64 [R1+0xf08], R18 ;  /* 0x000f081201007387 */ /* 0x0007e40000100a00 */
[----:B------:R0:W-:Y:S02]  /*26440*/  STL.64 [R1+0xf00], R16 ;  /* 0x000f001001007387 */ /* 0x0001e40000100a00 */
[----:B---3--:R-:W-:Y:S01]  /*26450*/  IMAD.MOV.U32 R18, RZ, RZ, R0 ;  /* 0x000000ffff127224 */ /* 0x008fe200078e0000 */
[----:B0-----:R-:W2:Y:S01]  /*26460*/  LDL.LU R16, [R1+0x50] ;  /* 0x0000500001107983 */ /* 0x001ea20000300800 */
[----:B------:R-:W2:Y:S02]  /*26470*/  LDL.LU R17, [R1+0x54] ;  /* 0x0000540001117983 */ /* 0x000ea40000300800 */
[----:B------:R-:W3:Y:S02]  /*26480*/  LDL.LU R0, [R1+0x1010] ;  /* 0x0010100001007983 */ /* 0x000ee40000300800 */
[----:B------:R-:W-:-:S02]  /*26490*/  IMAD.MOV.U32 R19, RZ, RZ, R12 ;  /* 0x000000ffff137224 */ /* 0x000fc400078e000c */
[----:B------:R-:W2:Y:S01]  /*264a0*/  LDL.LU R12, [R1+0x100c] ;  /* 0x00100c00010c7983 */ /* 0x000ea20000300800 */
[----:B------:R-:W2:Y:S02]  /*264b0*/  LDL.LU R14, [R1+0x128] ;  /* 0x00012800010e7983 */ /* 0x000ea40000300800 */
[----:B------:R-:W2:Y:S02]  /*264c0*/  LDL.LU R15, [R1+0x12c] ;  /* 0x00012c00010f7983 */ /* 0x000ea40000300800 */
[----:B--2---:R-:W-:Y:S01]  /*264d0*/  STL.64 [R1+0xf40], R14 ;  /* 0x000f400e01007387 */ /* 0x004fe20000100a00 */
[----:B------:R-:W-:Y:S02]  /*264e0*/  STL.64 [R1+0xf20], R18 ;  /* 0x000f201201007387 */ /* 0x000fe40000100a00 */
[----:B------:R0:W-:Y:S02]  /*264f0*/  STL.64 [R1+0xf18], R16 ;  /* 0x000f181001007387 */ /* 0x0001e40000100a00 */
[----:B0-----:R-:W2:Y:S01]  /*26500*/  LDL.LU R16, [R1+0x60] ;  /* 0x0000600001107983 */ /* 0x001ea20000300800 */
[----:B------:R-:W2:Y:S02]  /*26510*/  LDL.LU R17, [R1+0x64] ;  /* 0x0000640001117983 */ /* 0x000ea40000300800 */
[----:B------:R-:W2:Y:S02]  /*26520*/  LDL.LU R18, [R1+0x68] ;  /* 0x0000680001127983 */ /* 0x000ea40000300800 */
[----:B------:R-:W-:-:S02]  /*26530*/  IMAD.MOV.U32 R19, RZ, RZ, R13 ;  /* 0x000000ffff137224 */ /* 0x000fc400078e000d */
[----:B------:R-:W2:Y:S01]  /*26540*/  LDL.LU R13, [R1+0x1008] ;  /* 0x00100800010d7983 */ /* 0x000ea20000300800 */
[----:B------:R-:W2:Y:S02]  /*26550*/  LDL.LU R14, [R1+0x138] ;  /* 0x00013800010e7983 */ /* 0x000ea40000300800 */
[----:B------:R-:W2:Y:S02]  /*26560*/  LDL.LU R15, [R1+0x13c] ;  /* 0x00013c00010f7983 */ /* 0x000ea40000300800 */
[----:B--2---:R-:W-:Y:S01]  /*26570*/  STL.64 [R1+0xf58], R14 ;  /* 0x000f580e01007387 */ /* 0x004fe20000100a00 */
[----:B------:R0:W-:Y:S02]  /*26580*/  STL.64 [R1+0xf38], R18 ;  /* 0x000f381201007387 */ /* 0x0001e40000100a00 */
[----:B------:R1:W-:Y:S02]  /*26590*/  STL.64 [R1+0xf30], R16 ;  /* 0x000f301001007387 */ /* 0x0003e40000100a00 */
[----:B0-----:R-:W-:Y:S01]  /*265a0*/  IMAD.MOV.U32 R18, RZ, RZ, R12 ;  /* 0x000000ffff127224 */ /* 0x001fe200078e000c */
[----:B-1----:R-:W2:Y:S01]  /*265b0*/  LDL.LU R16, [R1+0x70] ;  /* 0x0000700001107983 */ /* 0x002ea20000300800 */
[----:B------:R-:W2:Y:S02]  /*265c0*/  LDL.LU R17, [R1+0x74] ;  /* 0x0000740001117983 */ /* 0x000ea40000300800 */
[----:B------:R-:W2:Y:S02]  /*265d0*/  LDL.LU R12, [R1+0x1004] ;  /* 0x00100400010c7983 */ /* 0x000ea40000300800 */
[----:B---3--:R-:W-:-:S02]  /*265e0*/  IMAD.MOV.U32 R19, RZ, RZ, R0 ;  /* 0x000000ffff137224 */ /* 0x008fc400078e0000 */
[----:B------:R-:W3:Y:S01]  /*265f0*/  LDL.LU R0, [R1+0x1000] ;  /* 0x0010000001007983 */ /* 0x000ee20000300800 */
        /* <DEDUP_REMOVED lines=12> */
[----:B--2---:R0:W-:Y:S04]  /*266c0*/  STL.64 [R1+0xf88], R14 ;  /* 0x000f880e01007387 */ /* 0x0041e80000100a00 */
        /* <DEDUP_REMOVED lines=24> */
[----:B------:R-:W-:Y:S02]  /*26850*/  STL.64 [R1+0xf98], R18 ;  /* 0x000f981201007387 */ /* 0x000fe40000100a00 */
[----:B------:R0:W-:Y:S02]  /*26860*/  STL.64 [R1+0xf90], R16 ;  /* 0x000f901001007387 */ /* 0x0001e40000100a00 */
[----:B0-----:R-:W-:-:S02]  /*26870*/  IMAD.MOV.U32 R16, RZ, RZ, R12 ;  /* 0x000000ffff107224 */ /* 0x001fc400078e000c */
[----:B------:R-:W2:Y:S01]  /*26880*/  LDL.LU R12, [R1+0xfec] ;  /* 0x000fec00010c7983 */ /* 0x000ea20000300800 */
[----:B------:R-:W2:Y:S02]  /*26890*/  LDL.LU R17, [R1+0xb4] ;  /* 0x0000b40001117983 */ /* 0x000ea40000300800 */
[----:B------:R-:W2:Y:S02]  /*268a0*/  LDL.LU R18, [R1+0xb8] ;  /* 0x0000b80001127983 */ /* 0x000ea40000300800 */
[----:B---3--:R-:W-:Y:S02]  /*268b0*/  IMAD.MOV.U32 R19, RZ, RZ, R0 ;  /* 0x000000ffff137224 */ /* 0x008fe400078e0000 */
[----:B------:R-:W3:Y:S01]  /*268c0*/  LDL.LU R0, [R1+0xfe8] ;  /* 0x000fe80001007983 */ /* 0x000ee20000300800 */
[----:B------:R-:W3:Y:S02]  /*268d0*/  LDL.LU R10, [R1+0x28] ;  /* 0x00002800010a7983 */ /* 0x000ee40000300800 */
[----:B------:R-:W3:Y:S02]  /*268e0*/  LDL.LU R11, [R1+0x2c] ;  /* 0x00002c00010b7983 */ /* 0x000ee40000300800 */
[----:B------:R-:W3:Y:S01]  /*268f0*/  LDL.LU R14, [R1+0x18] ;  /* 0x00001800010e7983 */ /* 0x000ee20000300800 */
[----:B------:R-:W3:Y:S01]  /*26900*/  LDL.LU R15, [R1+0x1c] ;  /* 0x00001c00010f7983 */ /* 0x000ee20000300800 */
[----:B------:R-:W-:-:S02]  /*26910*/  IMAD.MOV.U32 R28, RZ, RZ, R6 ;  /* 0x000000ffff1c7224 */ /* 0x000fc400078e0006 */
[----:B----4-:R-:W0:Y:S01]  /*26920*/  LDSM.16.MT88.4 R4, [R7+0x8400] ;  /* 0x008400000704783b */ /* 0x010e220000004200 */
[----:B--2---:R-:W-:Y:S03]  /*26930*/  STL.64 [R1+0xfb0], R18 ;  /* 0x000fb01201007387 */ /* 0x004fe60000100a00 */
[----:B------:R1:W-:Y:S02]  /*26940*/  STL.64 [R1+0xfa8], R16 ;  /* 0x000fa81001007387 */ /* 0x0003e40000100a00 */
[----:B-1----:R-:W2:Y:S01]  /*26950*/  LDL.LU R16, [R1+0xc0] ;  /* 0x0000c00001107983 */ /* 0x002ea20000300800 */
[----:B------:R-:W2:Y:S02]  /*26960*/  LDL.LU R17, [R1+0xc4] ;  /* 0x0000c40001117983 */ /* 0x000ea40000300800 */
[----:B------:R-:W4:Y:S02]  /*26970*/  LDL.LU R18, [R1+0xc8] ;  /* 0x0000c80001127983 */ /* 0x000f240000300800 */
[----:B------:R-:W4:Y:S02]  /*26980*/  LDL.LU R19, [R1+0xcc] ;  /* 0x0000cc0001137983 */ /* 0x000f240000300800 */
[----:B----4-:R-:W-:Y:S01]  /*26990*/  STL.64 [R1+0xfc8], R18 ;  /* 0x000fc81201007387 */ /* 0x010fe20000100a00 */
[----:B--2---:R1:W-:Y:S03]  /*269a0*/  STL.64 [R1+0xfc0], R16 ;  /* 0x000fc01001007387 */ /* 0x0043e60000100a00 */
[----:B-1----:R-:W2:Y:S01]  /*269b0*/  LDL.LU R16, [R1+0xd0] ;  /* 0x0000d00001107983 */ /* 0x002ea20000300800 */
[----:B------:R-:W2:Y:S02]  /*269c0*/  LDL.LU R17, [R1+0xd4] ;  /* 0x0000d40001117983 */ /* 0x000ea40000300800 */
[----:B------:R-:W2:Y:S02]  /*269d0*/  LDL.LU R18, [R1+0xd8] ;  /* 0x0000d80001127983 */ /* 0x000ea40000300800 */
[----:B0-----:R-:W-:Y:S01]  /*269e0*/  STL.64 [R1+0xeb8], R6 ;  /* 0x000eb80601007387 */ /* 0x001fe20000100a00 */
[----:B------:R0:W-:Y:S04]  /*269f0*/  STL.64 [R1+0xeb0], R4 ;  /* 0x000eb00401007387 */ /* 0x0001e80000100a00 */
[----:B0-----:R-:W4:Y:S01]  /*26a00*/  LDL.LU R4, [R1] ;  /* 0x0000000001047983 */ /* 0x001f220000300800 */
[----:B------:R-:W4:Y:S02]  /*26a10*/  LDL.LU R5, [R1+0x4] ;  /* 0x0000040001057983 */ /* 0x000f240000300800 */
[----:B---3--:R-:W-:-:S02]  /*26a20*/  IMAD.MOV.U32 R19, RZ, RZ, R0 ;  /* 0x000000ffff137224 */ /* 0x008fc400078e0000 */
[----:B------:R-:W0:Y:S01]  /*26a30*/  S2R R0, SR_TID.X ;  /* 0x0000000000007919 */ /* 0x000e220000002100 */
[----:B------:R-:W-:Y:S02]  /*26a40*/  IMAD.MOV.U32 R6, RZ, RZ, R28 ;  /* 0x000000ffff067224 */ /* 0x000fe400078e001c */
[----:B------:R-:W1:Y:S02]  /*26a50*/  S2R R28, SR_TID.X ;  /* 0x00000000001c7919 */ /* 0x000e640000002100 */
[----:B------:R-:W-:Y:S01]  /*26a60*/  IMAD.MOV.U32 R7, RZ, RZ, R29 ;  /* 0x000000ffff077224 */ /* 0x000fe200078e001d */
[----:B0-----:R-:W-:Y:S01]  /*26a70*/  LOP3.LUT R0, R0, 0x7, RZ, 0xc0, !PT ;  /* 0x0000000700007812 */ /* 0x001fe200078ec0ff */
[----:B-1----:R-:W-:-:S04]  /*26a80*/  IMAD.SHL.U32 R29, R28, 0x2, RZ ;  /* 0x000000021c1d7824 */ /* 0x002fc800078e00ff */
[----:B------:R-:W-:Y:S02]  /*26a90*/  IMAD R0, R0, 0x90, RZ ;  /* 0x0000009000007824 */ /* 0x000fe400078e02ff */
[----:B------:R-:W-:-:S03]  /*26aa0*/  IMAD.SHL.U32 R28, R28, 0x20, RZ ;  /* 0x000000201c1c7824 */ /* 0x000fc600078e00ff */
[----:B------:R-:W-:-:S04]  /*26ab0*/  LOP3.LUT R0, R0, 0x30, R29, 0x78, !PT ;  /* 0x0000003000007812 */ /* 0x000fc800078e781d */
[----:B------:R-:W-:-:S04]  /*26ac0*/  LOP3.LUT R0, R0, 0x400, R28, 0xf8, !PT ;  /* 0x0000040000007812 */ /* 0x000fc800078ef81c */
[----:B------:R-:W-:-:S05]  /*26ad0*/  LOP3.LUT R0, R0, 0x40, RZ, 0x3c, !PT ;  /* 0x0000004000007812 */ /* 0x000fca00078e3cff */
[----:B------:R-:W0:Y:S04]  /*26ae0*/  LDSM.16.M88.4 R20, [R0+0x800] ;  /* 0x000800000014783b */ /* 0x000e280000000200 */
[----:B------:R1:W-:Y:S04]  /*26af0*/  STL.64 [R1+0xed0], R6 ;  /* 0x000ed00601007387 */ /* 0x0003e80000100a00 */
[----:B------:R-:W-:Y:S01]  /*26b00*/  LDSM.16.M88.4 R24, [R0] ;  /* 0x000000000018783b */ /* 0x000fe20000000200 */
[----:B-1----:R-:W-:Y:S02]  /*26b10*/  IMAD.MOV.U32 R7, RZ, RZ, R2 ;  /* 0x000000ffff077224 */ /* 0x002fe400078e0002 */
[----:B0-----:R-:W-:-:S02]  /*26b20*/  IMAD.MOV.U32 R28, RZ, RZ, R20 ;  /* 0x000000ffff1c7224 */ /* 0x001fc400078e0014 */
[----:B------:R-:W-:Y:S02]  /*26b30*/  IMAD.MOV.U32 R2, RZ, RZ, R21 ;  /* 0x000000ffff027224 */ /* 0x000fe400078e0015 */
[----:B------:R-:W-:Y:S01]  /*26b40*/  IMAD.MOV.U32 R6, RZ, RZ, R3 ;  /* 0x000000ffff067224 */ /* 0x000fe200078e0003 */
[----:B----4-:R-:W-:Y:S01]  /*26b50*/  STL.64 [R1+0xec8], R4 ;  /* 0x000ec80401007387 */ /* 0x010fe20000100a00 */
[----:B------:R-:W-:Y:S02]  /*26b60*/  STL.64 [R1+0x258], R22 ;  /* 0x0002581601007387 */ /* 0x000fe40000100a00 */
[----:B------:R-:W0:Y:S02]  /*26b70*/  LDSM.16.M88.4 R20, [R0+0x1000] ;  /* 0x001000000014783b */ /* 0x000e240000000200 */
[----:B0-----:R0:W-:Y:S02]  /*26b80*/  STL.64 [R1+0x248], R22 ;  /* 0x0002481601007387 */ /* 0x0011e40000100a00 */
[----:B------:R-:W-:-:S02]  /*26b90*/  IMAD.MOV.U32 R0, RZ, RZ, R20 ;  /* 0x000000ffff007224 */ /* 0x000fc400078e0014 */
[----:B------:R-:W-:Y:S01]  /*26ba0*/  IMAD.MOV.U32 R3, RZ, RZ, R21 ;  /* 0x000000ffff037224 */ /* 0x000fe200078e0015 */
[----:B0-----:R-:W3:Y:S01]  /*26bb0*/  LDL.LU.64 R22, [R1+0xfe0] ;  /* 0x000fe00001167983 */ /* 0x001ee20000300a00 */
[----:B------:R-:W3:Y:S02]  /*26bc0*/  LDL.LU.64 R20, [R1+0xfd8] ;  /* 0x000fd80001147983 */ /* 0x000ee40000300a00 */
[----:B------:R-:W-:Y:S02]  /*26bd0*/  IMAD.MOV.U32 R4, RZ, RZ, R9 ;  /* 0x000000ffff047224 */ /* 0x000fe400078e0009 */
[----:B------:R-:W-:Y:S02]  /*26be0*/  IMAD.MOV.U32 R5, RZ, RZ, R8 ;  /* 0x000000ffff057224 */ /* 0x000fe400078e0008 */
[C---:B---3--:R-:W-:Y:S01]  /*26bf0*/  HMMA.16816.F32.BF16 R8, R20.reuse, R10, R12 ;  /* 0x0000000a1408723c */ /* 0x048fe2000004180c */
[----:B------:R-:W2:Y:S01]  /*26c00*/  LDL.LU.64 R14, [R1+0xfd0] ;  /* 0x000fd000010e7983 */ /* 0x000ea20000300a00 */
[----:B------:R-:W-:Y:S06]  /*26c10*/  STL.64 [R1+0x268], R26 ;  /* 0x0002681a01007387 */ /* 0x000fec0000100a00 */
[C---:B--2---:R-:W-:Y:S01]  /*26c20*/  HMMA.16816.F32.BF16 R12, R20.reuse, R14, R16 ;  /* 0x0000000e140c723c */ /* 0x044fe20000041810 */
[----:B------:R-:W2:Y:S01]  /*26c30*/  LDL.LU.64 R18, [R1+0xfc8] ;  /* 0x000fc80001127983 */ /* 0x000ea20000300a00 */
[----:B------:R-:W2:Y:S11]  /*26c40*/  LDL.LU.64 R16, [R1+0xfc0] ;  /* 0x000fc00001107983 */ /* 0x000eb60000300a00 */
[----:B------:R-:W-:Y:S10]  /*26c50*/  @!UPT UIADD3 URZ, URZ, URZ, URZ ;  /* 0x0000003f3f3ff290 */ /* 0x000ff4000fffe03f */
[----:B------:R-:W-:Y:S01]  /*26c60*/  STL.64 [R1+0x230], R12 ;  /* 0x0002300c01007387 */ /* 0x000fe20000100a00 */
[----:B------:R0:W-:Y:S03]  /*26c70*/  STL.64 [R1+0x238], R14 ;  /* 0x0002380e01007387 */ /* 0x0001e60000100a00 */
[----:B0-----:R-:W2:Y:S02]  /*26c80*/  LDL.LU.64 R14, [R1+0xfb8] ;  /* 0x000fb800010e7983 */ /* 0x001ea40000300a00 */
[C---:B--2---:R-:W-:Y:S02]  /*26c90*/  HMMA.16816.F32.BF16 R12, R20.reuse, R14, R16 ;  /* 0x0000000e140c723c */ /* 0x044fe40000041810 */
[----:B------:R-:W2:Y:S01]  /*26ca0*/  LDL.LU.64 R18, [R1+0xfb0] ;  /* 0x000fb00001127983 */ /* 0x000ea20000300a00 */
[----:B------:R-:W2:Y:S11]  /*26cb0*/  LDL.LU.64 R16, [R1+0xfa8] ;  /* 0x000fa80001107983 */ /* 0x000eb60000300a00 */
[----:B------:R-:W-:Y:S09]  /*26cc0*/  @!UPT UIADD3 URZ, URZ, URZ, URZ ;  /* 0x0000003f3f3ff290 */ /* 0x000ff2000fffe03f */
        /* <DEDUP_REMOVED lines=60> */
[----:B------:R-:W2:Y:S11]  /*27090*/  LDL.LU.64 R18, [R1+0xed8] ;  /* 0x000ed80001127983 */ /* 0x000eb60000300a00 */
[----:B------:R-:W-:Y:S10]  /*270a0*/  @!UPT UIADD3 URZ, URZ, URZ, URZ ;  /* 0x0000003f3f3ff290 */ /* 0x000ff4000fffe03f */
[----:B------:R-:W-:Y:S01]  /*270b0*/  STL.64 [R1+0xe10], R14 ;  /* 0x000e100e01007387 */ /* 0x000fe20000100a00 */
[----:B------:R-:W-:Y:S01]  /*270c0*/  STL.64 [R1+0xe08], R12 ;  /* 0x000e080c01007387 */ /* 0x000fe20000100a00 */
[C---:B--2---:R-:W-:Y:S02]  /*270d0*/  HMMA.16816.F32.BF16 R16, R20.reuse, R18, R4 ;  /* 0x000000121410723c */ /* 0x044fe40000041804 */
[----:B------:R-:W2:Y:S01]  /*270e0*/  LDL.LU.64 R6, [R1+0xed0] ;  /* 0x000ed00001067983 */ /* 0x000ea20000300a00 */
[----:B------:R-:W2:Y:S11]  /*270f0*/  LDL.LU.64 R4, [R1+0xec8] ;  /* 0x000ec80001047983 */ /* 0x000eb60000300a00 */
[----:B------:R-:W-:Y:S09]  /*27100*/  @!UPT UIADD3 URZ, URZ, URZ, URZ ;  /* 0x0000003f3f3ff290 */ /* 0x000ff2000fffe03f */
[----:B------:R-:W-:Y:S01]  /*27110*/  STL.64 [R1+0x190], R16 ;  /* 0x0001901001007387 */ /* 0x000fe20000100a00 */
[----:B------:R0:W-:Y:S03]  /*27120*/  STL.64 [R1+0x198], R18 ;  /* 0x0001981201007387 */ /* 0x0001e60000100a00 */
[----:B0-----:R-:W2:Y:S02]  /*27130*/  LDL.LU.64 R18, [R1+0xec0] ;  /* 0x000ec00001127983 */ /* 0x001ea40000300a00 */
[----:B--2---:R-:W-:Y:S02]  /*27140*/  HMMA.16816.F32.BF16 R20, R20, R18, R4 ;  /* 0x000000121414723c */ /* 0x004fe40000041804 */
[----:B------:R-:W2:Y:S01]  /*27150*/  LDL.LU.64 R6, [R1+0xeb8] ;  /* 0x000eb80001067983 */ /* 0x000ea20000300a00 */
[----:B------:R-:W2:Y:S02]  /*27160*/  LDL.LU.64 R4, [R1+0xeb0] ;  /* 0x000eb00001047983 */ /* 0x000ea40000300a00 */
[----:B------:R-:W2:Y:S02]  /*27170*/  LDL.LU.64 R18, [R1+0xea8] ;  /* 0x000ea80001127983 */ /* 0x000ea40000300a00 */
[----:B------:R-:W2:Y:S11]  /*27180*/  LDL.LU.64 R16, [R1+0xea0] ;  /* 0x000ea00001107983 */ /* 0x000eb60000300a00 */
[----:B------:R-:W-:Y:S05]  /*27190*/  @!UPT UIADD3 URZ, URZ, URZ, URZ ;  /* 0x0000003f3f3ff290 */ /* 0x000fea000fffe03f */
[----:B------:R0:W-:Y:S01]  /*271a0*/  STL.64 [R1+0x180], R20 ;  /* 0x0001801401007387 */ /* 0x0001e20000100a00 */
[----:B------:R1:W-:Y:S02]  /*271b0*/  STL.64 [R1+0x188], R22 ;  /* 0x0001881601007387 */ /* 0x0003e40000100a00 */
[----:B------:R-:W3:Y:S02]  /*271c0*/  LDL.LU.64 R26, [R1+0xe98] ;  /* 0x000e9800011a7983 */ /* 0x000ee40000300a00 */
[----:B------:R-:W-:Y:S02]  /*271d0*/  IMAD.MOV.U32 R12, RZ, RZ, R0 ;  /* 0x000000ffff0c7224 */ /* 0x000fe400078e0000 */
[----:B------:R-:W4:Y:S01]  /*271e0*/  S2R R0, SR_TID.X ;  /* 0x0000000000007919 */ /* 0x000f220000002100 */
[----:B------:R-:W-:Y:S01]  /*271f0*/  IMAD.MOV.U32 R13, RZ, RZ, R3 ;  /* 0x000000ffff0d7224 */ /* 0x000fe200078e0003 */
[----:B--2---:R-:W-:Y:S02]  /*27200*/  HMMA.16816.F32.BF16 R16, R4, R24, R16 ;  /* 0x000000180410723c */ /* 0x004fe40000041810 */
[----:B------:R-:W3:Y:S01]  /*27210*/  LDL.LU.64 R24, [R1+0xe90] ;  /* 0x000e900001187983 */ /* 0x000ee20000300a00 */
[----:B----4-:R-:W-:Y:S01]  /*27220*/  LOP3.LUT R3, R0, 0x7, RZ, 0xc0, !PT ;  /* 0x0000000700037812 */ /* 0x010fe200078ec0ff */
[----:B0-----:R-:W-:-:S02]  /*27230*/  IMAD.MOV.U32 R20, RZ, RZ, R28 ;  /* 0x000000ffff147224 */ /* 0x001fc400078e001c */
[C---:B------:R-:W-:Y:S02]  /*27240*/  IMAD.SHL.U32 R28, R0.reuse, 0x2, RZ ;  /* 0x00000002001c7824 */ /* 0x040fe400078e00ff */
[----:B------:R-:W-:Y:S02]  /*27250*/  IMAD R3, R3, 0x90, RZ ;  /* 0x0000009003037824 */ /* 0x000fe400078e02ff */
[----:B------:R-:W-:-:S03]  /*27260*/  IMAD.SHL.U32 R0, R0, 0x20, RZ ;  /* 0x0000002000007824 */ /* 0x000fc600078e00ff */
[----:B-1----:R-:W-:-:S04]  /*27270*/  LOP3.LUT R22, R3, 0x30, R28, 0x78, !PT ;  /* 0x0000003003167812 */ /* 0x002fc800078e781c */
[----:B------:R-:W-:Y:S01]  /*27280*/  LOP3.LUT R22, R22, 0x400, R0, 0xf8, !PT ;  /* 0x0000040016167812 */ /* 0x000fe200078ef800 */
[----:B------:R-:W-:-:S03]  /*27290*/  IMAD.MOV.U32 R21, RZ, RZ, R2 ;  /* 0x000000ffff157224 */ /* 0x000fc600078e0002 */
[----:B------:R-:W-:Y:S01]  /*272a0*/  LOP3.LUT R22, R22, 0x40, RZ, 0x3c, !PT ;  /* 0x0000004016167812 */ /* 0x000fe200078e3cff */
[C---:B------:R-:W-:Y:S04]  /*272b0*/  HMMA.16816.F32.BF16 R8, R4.reuse, R12, R8 ;  /* 0x0000000c0408723c */ /* 0x040fe80000041808 */
[----:B------:R-:W0:Y:S04]  /*272c0*/  LDSM.16.M88.4 R12, [R22+0x1800] ;  /* 0x00180000160c783b */ /* 0x000e280000000200 */
[----:B------:R-:W-:Y:S01]  /*272d0*/  STL.64 [R1+0x170], R16 ;  /* 0x0001701001007387 */ /* 0x000fe20000100a00 */
[----:B------:R3:W-:Y:S02]  /*272e0*/  STL.64 [R1+0x178], R18 ;  /* 0x0001781201007387 */ /* 0x0007e40000100a00 */
[----:B---3--:R-:W-:Y:S01]  /*272f0*/  HMMA.16816.F32.BF16 R16, R4, R20, R24 ;  /* 0x000000140410723c */ /* 0x008fe20000041818 */
[----:B------:R-:W-:Y:S11]  /*27300*/  LDSM.16.M88.4 R24, [R22+0x4000] ;  /* 0x004000001618783b */ /* 0x000ff60000000200 */
[----:B------:R-:W-:Y:S11]  /*27310*/  @!UPT UIADD3 URZ, URZ, URZ, URZ ;  /* 0x0000003f3f3ff290 */ /* 0x000ff6000fffe03f */
[----:B------:R-:W-:Y:S01]  /*27320*/  STL.64 [R1+0x160], R16 ;  /* 0x0001601001007387 */ /* 0x000fe20000100a00 */
[----:B------:R-:W-:Y:S02]  /*27330*/  STL.64 [R1+0x168], R18 ;  /* 0x0001681201007387 */ /* 0x000fe40000100a00 */
[----:B------:R-:W-:Y:S02]  /*27340*/  STL.64 [R1+0xe88], R6 ;  /* 0x000e880601007387 */ /* 0x000fe40000100a00 */
[----:B------:R1:W-:Y:S01]  /*27350*/  STL.64 [R1+0xe80], R4 ;  /* 0x000e800401007387 */ /* 0x0003e20000100a00 */
[----:B------:R-:W-:Y:S01]  /*27360*/  STL.64 [R1+0x80], R8 ;  /* 0x0000800801007387 */ /* 0x000fe20000100a00 */
[----:B------:R-:W-:Y:S02]  /*27370*/  STL.64 [R1+0x88], R10 ;  /* 0x0000880a01007387 */ /* 0x000fe40000100a00 */
[----:B------:R-:W2:Y:S04]  /*27380*/  LDSM.16.M88.4 R8, [R22+0x2000] ;  /* 0x002000001608783b */ /* 0x000ea80000000200 */
[----:B0-----:R-:W-:Y:S01]  /*27390*/  STL.64 [R1+0x158], R14 ;  /* 0x0001580e01007387 */ /* 0x001fe20000100a00 */
[----:B------:R-:W-:Y:S01]  /*273a0*/  LDSM.16.M88.4 R16, [R22+0x4800] ;  /* 0x004800001610783b */ /* 0x000fe20000000200 */
[----:B-1----:R-:W-:-:S02]  /*273b0*/  IMAD.MOV.U32 R5, RZ, RZ, R12 ;  /* 0x000000ffff057224 */ /* 0x002fc400078e000c */
[----:B------:R-:W-:Y:S02]  /*273c0*/  IMAD.MOV.U32 R4, RZ, RZ, R13 ;  /* 0x000000ffff047224 */ /* 0x000fe400078e000d */
[----:B------:R-:W0:Y:S01]  /*273d0*/  LDSM.16.M88.4 R12, [R22+0x2800] ;  /* 0x00280000160c783b */ /* 0x000e220000000200 */
[----:B--2---:R-:W-:Y:S02]  /*273e0*/  IMAD.MOV.U32 R2, RZ, RZ, R11 ;  /* 0x000000ffff027224 */ /* 0x004fe400078e000b */
[----:B------:R-:W-:Y:S02]  /*273f0*/  IMAD.MOV.U32 R3, RZ, RZ, R10 ;  /* 0x000000ffff037224 */ /* 0x000fe400078e000a */
[----:B------:R-:W-:Y:S01]  /*27400*/  IMAD.MOV.U32 R7, RZ, RZ, R8 ;  /* 0x000000ffff077224 */ /* 0x000fe200078e0008 */
[----:B------:R-:W-:Y:S02]  /*27410*/  STL [R1+0xda0], R2 ;  /* 0x000da00201007387 */ /* 0x000fe40000100800 */
[----:B------:R1:W-:Y:S02]  /*27420*/  STL [R1+0xd9c], R3 ;  /* 0x000d9c0301007387 */ /* 0x0003e40000100800 */
[----:B0-----:R-:W-:Y:S01]  /*27430*/  IMAD.MOV.U32 R8, RZ, RZ, R12 ;  /* 0x000000ffff087224 */ /* 0x001fe200078e000c */
[----:B------:R-:W-:Y:S01]  /*27440*/  STL.64 [R1+0x138], R14 ;  /* 0x0001380e01007387 */ /* 0x000fe20000100a00 */
[----:B-1----:R-:W-:-:S03]  /*27450*/  IMAD.MOV.U32 R3, RZ, RZ, R13 ;  /* 0x000000ffff037224 */ /* 0x002fc600078e000d */
[----:B------:R-:W0:Y:S02]  /*27460*/  LDSM.16.M88.4 R12, [R22+0x3000] ;  /* 0x00300000160c783b */ /* 0x000e240000000200 */
[----:B0-----:R-:W-:Y:S02]  /*27470*/  IMAD.MOV.U32 R2, RZ, RZ, R12 ;  /* 0x000000ffff027224 */ /* 0x001fe400078e000c */
[----:B------:R-:W-:Y:S01]  /*27480*/  STL.64 [R1+0x128], R14 ;  /* 0x0001280e01007387 */ /* 0x000fe20000100a00 */
[----:B------:R-:W-:Y:S02]  /*27490*/  IMAD.MOV.U32 R0, RZ, RZ, R13 ;  /* 0x000000ffff007224 */ /* 0x000fe400078e000d */
[----:B------:R-:W0:Y:S02]  /*274a0*/  LDSM.16.M88.4 R12, [R22+0x3800] ;  /* 0x00380000160c783b */ /* 0x000e240000000200 */
[----:B0-----:R0:W-:Y:S02]  /*274b0*/  STL [R1+0xe4c], R12 ;  /* 0x000e4c0c01007387 */ /* 0x0011e40000100800 */
[----:B------:R1:W-:Y:S02]  /*274c0*/  STL [R1+0xe48], R13 ;  /* 0x000e480d01007387 */ /* 0x0003e40000100800 */
[----:B------:R-:W-:Y:S02]  /*274d0*/  STL.64 [R1+0x100], R24 ;  /* 0x0001001801007387 */ /* 0x000fe40000100a00 */
[----:B------:R-:W-:Y:S01]  /*274e0*/  STL.64 [R1+0x108], R26 ;  /* 0x0001081a01007387 */ /* 0x000fe20000100a00 */
[----:B------:R-:W-:Y:S01]  /*274f0*/  STL.64 [R1+0xf8], R18 ;  /* 0x0000f81201007387 */ /* 0x000fe20000100a00 */
[----:B0-----:R-:W-:-:S02]  /*27500*/  IMAD.MOV.U32 R12, RZ, RZ, R16 ;  /* 0x000000ffff0c7224 */ /* 0x001fc400078e0010 */
[----:B-1----:R-:W-:Y:S02]  /*27510*/  IMAD.MOV.U32 R13, RZ, RZ, R17 ;  /* 0x000000ffff0d7224 */ /* 0x002fe400078e0011 */
[----:B------:R-:W-:Y:S01]  /*27520*/  IMAD.MOV.U32 R6, RZ, RZ, R9 ;  /* 0x000000ffff067224 */ /* 0x000fe200078e0009 */
[----:B------:R-:W0:Y:S04]  /*27530*/  LDSM.16.M88.4 R16, [R22+0x5000] ;  /* 0x005000001610783b */ /* 0x000e280000000200 */
[----:B------:R-:W-:Y:S01]  /*27540*/  STL.64 [R1+0x118], R14 ;  /* 0x0001180e01007387 */ /* 0x000fe20000100a00 */
[----:B------:R1:W-:Y:S03]  /*27550*/  STL.64 [R1+0xe50], R12 ;  /* 0x000e500c01007387 */ /* 0x0003e60000100a00 */
[----:B------:R-:W-:Y:S01]  /*27560*/  LDSM.16.M88.4 R24, [R22+0x5800] ;  /* 0x005800001618783b */ /* 0x000fe20000000200 */
[----:B-1----:R-:W-:-:S02]  /*27570*/  IMAD.MOV.U32 R12, RZ, RZ, R8 ;  /* 0x000000ffff0c7224 */ /* 0x002fc400078e0008 */
[----:B------:R-:W-:Y:S01]  /*27580*/  IMAD.MOV.U32 R13, RZ, RZ, R3 ;  /* 0x000000ffff0d7224 */ /* 0x000fe200078e0003 */
[----:B------:R-:W1:Y:S04]  /*27590*/  LDSM.16.M88.4 R8, [R22+0x6000] ;  /* 0x006000001608783b */ /* 0x000e680000000200 */
[----:B0-----:R-:W-:Y:S01]  /*275a0*/  STL.64 [R1+0xe0], R16 ;  /* 0x0000e01001007387 */ /* 0x001fe20000100a00 */
[----:B------:R-:W-:Y:S02]  /*275b0*/  STL.64 [R1+0xe8], R18 ;  /* 0x0000e81201007387 */ /* 0x000fe40000100a00 */
[----:B------:R0:W-:Y:S02]  /*275c0*/  STL.64 [R1+0xe58], R12 ;  /* 0x000e580c01007387 */ /* 0x0001e40000100a00 */
[----:B------:R-:W-:Y:S04]  /*275d0*/  LDSM.16.M88.4 R16, [R22+0x7000] ;  /* 0x007000001610783b */ /* 0x000fe80000000200 */
[----:B0-----:R-:W-:-:S02]  /*275e0*/  IMAD.MOV.U32 R12, RZ, RZ, R7 ;  /* 0x000000ffff0c7224 */ /* 0x001fc400078e0007 */
[----:B------:R-:W-:-:S05]  /*275f0*/  IMAD.MOV.U32 R13, RZ, RZ, R6 ;  /* 0x000000ffff0d7224 */ /* 0x000fca00078e0006 */
[----:B------:R0:W-:Y:S01]  /*27600*/  STL.64 [R1+0xe68], R12 ;  /* 0x000e680c01007387 */ /* 0x0001e20000100a00 */
[----:B-1----:R-:W-:Y:S02]  /*27610*/  IMAD.MOV.U32 R28, RZ, RZ, R11 ;  /* 0x000000ffff1c7224 */ /* 0x002fe400078e000b */
[----:B------:R-:W2:Y:S02]  /*27620*/  LDL R23, [R1+0x278] ;  /* 0x0002780001177983 */ /* 0x000ea40000100800 */
[----:B0-----:R-:W-:Y:S02]  /*27630*/  IMAD.MOV.U32 R12, RZ, RZ, R5 ;  /* 0x000000ffff0c7224 */ /* 0x001fe400078e0005 */
[----:B------:R-:W-:Y:S02]  /*27640*/  IMAD.MOV.U32 R13, RZ, RZ, R4 ;  /* 0x000000ffff0d7224 */ /* 0x000fe400078e0004 */
[----:B------:R-:W0:Y:S04]  /*27650*/  LDSM.16.M88.4 R4, [R22+0x6800] ;  /* 0x006800001604783b */ /* 0x000e280000000200 */
[----:B------:R-:W-:Y:S01]  /*27660*/  STL [R1+0xd90], R28 ;  /* 0x000d901c01007387 */ /* 0x000fe20000100800 */
[----:B------:R0:W-:Y:S02]  /*27670*/  STL.64 [R1+0xd8], R26 ;  /* 0x0000d81a01007387 */ /* 0x0001e40000100a00 */
[----:B------:R1:W-:Y:S02]  /*27680*/  STL.64 [R1+0xe20], R24 ;  /* 0x000e201801007387 */ /* 0x0003e40000100a00 */
[----:B0-----:R-:W-:-:S02]  /*27690*/  IMAD.MOV.U32 R27, RZ, RZ, R4 ;  /* 0x000000ffff1b7224 */ /* 0x001fc400078e0004 */
[----:B------:R-:W-:Y:S01]  /*276a0*/  IMAD.MOV.U32 R26, RZ, RZ, R5 ;  /* 0x000000ffff1a7224 */ /* 0x000fe200078e0005 */
[----:B------:R-:W-:Y:S04]  /*276b0*/  STL [R1+0xb8], R6 ;  /* 0x0000b80601007387 */ /* 0x000fe80000100800 */
[----:B------:R0:W-:Y:S01]  /*276c0*/  STL.64 [R1+0xe60], R26 ;  /* 0x000e601a01007387 */ /* 0x0001e20000100a00 */
[----:B-1----:R-:W3:Y:S02]  /*276d0*/  LDL.LU R24, [R1+0x220] ;  /* 0x0002200001187983 */ /* 0x002ee40000300800 */
[----:B------:R-:W3:Y:S01]  /*276e0*/  LDL.LU R25, [R1+0x224] ;  /* 0x0002240001197983 */ /* 0x000ee20000300800 */
[----:B0-----:R-:W4:Y:S01]  /*276f0*/  LDL.LU R26, [R1+0x228] ;  /* 0x00022800011a7983 */ /* 0x001f220000300800 */
[----:B------:R-:W4:Y:S02]  /*27700*/  LDL.LU R27, [R1+0x22c] ;  /* 0x00022c00011b7983 */ /* 0x000f240000300800 */
[----:B------:R-:W-:-:S02]  /*27710*/  IMAD.MOV.U32 R29, RZ, RZ, R7 ;  /* 0x000000ffff1d7224 */ /* 0x000fc400078e0007 */
[----:B------:R-:W0:Y:S04]  /*27720*/  LDSM.16.M88.4 R4, [R22+0x7800] ;  /* 0x007800001604783b */ /* 0x000e280000000200 */
[----:B--2---:R-:W1:Y:S04]  /*27730*/  LDSM.16.MT88.4 R20, [R23+0x8600] ;  /* 0x008600001714783b */ /* 0x004e680000004200 */
[----:B----4-:R-:W-:Y:S01]  /*27740*/  STL.64 [R1+0xe78], R26 ;  /* 0x000e781a01007387 */ /* 0x010fe20000100a00 */
[----:B---3--:R2:W-:Y:S03]  /*27750*/  STL.64 [R1+0xe70], R24 ;  /* 0x000e701801007387 */ /* 0x0085e60000100a00 */
[----:B--2---:R-:W2:Y:S01]  /*27760*/  LDL.LU R24, [R1+0x230] ;  /* 0x0002300001187983 */ /* 0x004ea20000300800 */
[----:B------:R-:W2:Y:S02]  /*27770*/  LDL.LU R25, [R1+0x234] ;  /* 0x0002340001197983 */ /* 0x000ea40000300800 */
[----:B------:R-:W2:Y:S02]  /*27780*/  LDL.LU R26, [R1+0x238] ;  /* 0x00023800011a7983 */ /* 0x000ea40000300800 */
[----:B------:R-:W2:Y:S01]  /*27790*/  LDL.LU R27, [R1+0x23c] ;  /* 0x00023c00011b7983 */ /* 0x000ea20000300800 */
[----:B------:R-:W-:Y:S01]  /*277a0*/  STL [R1+0xc8], R10 ;  /* 0x0000c80a01007387 */ /* 0x000fe20000100800 */
[----:B------:R3:W-:Y:S02]  /*277b0*/  STL.64 [R1+0xe18], R8 ;  /* 0x000e180801007387 */ /* 0x0007e40000100a00 */
[----:B------:R-:W-:Y:S02]  /*277c0*/  STL [R1+0xd94], R29 ;  /* 0x000d941d01007387 */ /* 0x000fe40000100800 */
[----:B---3--:R-:W-:-:S02]  /*277d0*/  IMAD.MOV.U32 R9, RZ, RZ, R0 ;  /* 0x000000ffff097224 */ /* 0x008fc400078e0000 */
[----:B------:R-:W-:Y:S02]  /*277e0*/  IMAD.MOV.U32 R0, RZ, RZ, R19 ;  /* 0x000000ffff007224 */ /* 0x000fe400078e0013 */
[----:B0-----:R-:W-:-:S03]  /*277f0*/  IMAD.MOV.U32 R19, RZ, RZ, R5 ;  /* 0x000000ffff137224 */ /* 0x001fc600078e0005 */
[----:B------:R-:W-:Y:S01]  /*27800*/  STL [R1+0xd98], R0 ;  /* 0x000d980001007387 */ /* 0x000fe20000100800 */
[----:B------:R-:W-:Y:S02]  /*27810*/  STL [R1+0x90], R4 ;  /* 0x0000900401007387 */ /* 0x000fe40000100800 */
[----:B------:R0:W-:Y:S02]  /*27820*/  STL.64 [R1+0x98], R6 ;  /* 0x0000980601007387 */ /* 0x0001e40000100a00 */
[----:B0-----:R-:W2:Y:S01]  /*27830*/  LDL.LU.64 R6, [R1+0xe88] ;  /* 0x000e880001067983 */ /* 0x001ea20000300a00 */
[----:B------:R-:W2:Y:S02]  /*27840*/  LDL.LU.64 R4, [R1+0xe80] ;  /* 0x000e800001047983 */ /* 0x000ea40000300a00 */
[----:B------:R-:W-:Y:S02]  /*27850*/  STL [R1+0xa8], R18 ;  /* 0x0000a81201007387 */ /* 0x000fe40000100800 */
[----:B------:R-:W-:Y:S01]  /*27860*/  STL.64 [R1+0xe00], R16 ;  /* 0x000e001001007387 */ /* 0x000fe20000100a00 */
[----:B-1----:R0:W-:Y:S01]  /*27870*/  STL [R1+0xdb0], R20 ;  /* 0x000db01401007387 */ /* 0x0021e20000100800 */
[----:B------:R1:W-:Y:S02]  /*27880*/  STL [R1+0xdac], R21 ;  /* 0x000dac1501007387 */ /* 0x0003e40000100800 */
[----:B------:R3:W-:Y:S02]  /*27890*/  STL [R1+0xda8], R22 ;  /* 0x000da81601007387 */ /* 0x0007e40000100800 */
[----:B------:R4:W-:Y:S01]  /*278a0*/  STL [R1+0xda4], R23 ;  /* 0x000da41701007387 */ /* 0x0009e20000100800 */
[----:B0-----:R-:W2:Y:S01]  /*278b0*/  LDL.LU R20, [R1+0x210] ;  /* 0x0002100001147983 */ /* 0x001ea20000300800 */
[----:B-1----:R-:W2:Y:S02]  /*278c0*/  LDL.LU R21, [R1+0x214] ;  /* 0x0002140001157983 */ /* 0x002ea40000300800 */
[----:B---3--:R-:W3:Y:S02]  /*278d0*/  LDL.LU R22, [R1+0x218] ;  /* 0x0002180001167983 */ /* 0x008ee40000300800 */
[----:B----4-:R-:W3:Y:S01]  /*278e0*/  LDL.LU R23, [R1+0x21c] ;  /* 0x00021c0001177983 */ /* 0x010ee20000300800 */
[----:B--2---:R-:W-:Y:S01]  /*278f0*/  HMMA.16816.F32.BF16 R12, R4, R12, R24 ;  /* 0x0000000c040c723c */ /* 0x004fe20000041818 */
[----:B------:R-:W2:Y:S01]  /*27900*/  LDL.LU.64 R26, [R1+0xe78] ;  /* 0x000e7800011a7983 */ /* 0x000ea20000300a00 */
[----:B------:R-:W2:Y:S11]  /*27910*/  LDL.LU.64 R24, [R1+0xe70] ;  /* 0x000e700001187983 */ /* 0x000eb60000300a00 */
[----:B------:R-:W-:Y:S10]  /*27920*/  @!UPT UIADD3 URZ, URZ, URZ, URZ ;  /* 0x0000003f3f3ff290 */ /* 0x000ff4000fffe03f */
[----:B------:R0:W-:Y:S01]  /*27930*/  STL [R1+0x70], R12 ;  /* 0x0000700c01007387 */ /* 0x0001e20000100800 */
[----:B------:R-:W-:-:S03]  /*27940*/  IMAD.MOV.U32 R0, RZ, RZ, R13 ;  /* 0x000000ffff007224 */ /* 0x000fc600078e000d */
[----:B0-----:R-:W2:Y:S01]  /*27950*/  LDL.LU.64 R12, [R1+0xe68] ;  /* 0x000e6800010c7983 */ /* 0x001ea20000300a00 */
[----:B------:R-:W-:Y:S02]  /*27960*/  IMAD.MOV.U32 R29, RZ, RZ, R14 ;  /* 0x000000ffff1d7224 */ /* 0x000fe400078e000e */
[----:B------:R-:W-:-:S05]  /*27970*/  IMAD.MOV.U32 R28, RZ, RZ, R15 ;  /* 0x000000ffff1c7224 */ /* 0x000fca00078e000f */
[----:B------:R-:W-:Y:S01]  /*27980*/  STL [R1+0xdbc], R28 ;  /* 0x000dbc1c01007387 */ /* 0x000fe20000100800 */
[----:B------:R-:W-:Y:S02]  /*27990*/  STL [R1+0xdb8], R29 ;  /* 0x000db81d01007387 */ /* 0x000fe40000100800 */
[----:B------:R-:W-:Y:S01]  /*279a0*/  STL [R1+0xdb4], R0 ;  /* 0x000db40001007387 */ /* 0x000fe20000100800 */
[C---:B--2---:R-:W-:Y:S01]  /*279b0*/  HMMA.16816.F32.BF16 R12, R4.reuse, R12, R24 ;  /* 0x0000000c040c723c */ /* 0x044fe20000041818 */
[----:B------:R-:W2:Y:S11]  /*279c0*/  LDL.LU.64 R26, [R1+0xe60] ;  /* 0x000e6000011a7983 */ /* 0x000eb60000300a00 */
[----:B------:R-:W-:Y:S11]  /*279d0*/  @!UPT UIADD3 URZ, URZ, URZ, URZ ;  /* 0x0000003f3f3ff290 */ /* 0x000ff6000fffe03f */
[----:B------:R0:W-:Y:S01]  /*279e0*/  STL.64 [R1+0x60], R12 ;  /* 0x0000600c01007387 */ /* 0x0001e20000100a00 */
[----:B------:R3:W-:Y:S03]  /*279f0*/  STL.64 [R1+0x68], R14 ;  /* 0x0000680e01007387 */ /* 0x0007e60000100a00 */
[----:B0-----:R-:W3:Y:S01]  /*27a00*/  LDL.LU.64 R12, [R1+0xe58] ;  /* 0x000e5800010c7983 */ /* 0x001ee20000300a00 */
[----:B------:R-:W-:Y:S01]  /*27a10*/  IMAD.MOV.U32 R8, RZ, RZ, R2 ;  /* 0x000000ffff087224 */ /* 0x000fe200078e0002 */
[C---:B---3--:R-:W-:Y:S11]  /*27a20*/  HMMA.16816.F32.BF16 R12, R4.reuse, R12, R20 ;  /* 0x0000000c040c723c */ /* 0x048ff60000041814 */
[----:B------:R-:W-:Y:S11]  /*27a30*/  @!UPT UIADD3 URZ, URZ, URZ, URZ ;  /* 0x0000003f3f3ff290 */ /* 0x000ff6000fffe03f */
[----:B------:R-:W-:Y:S02]  /*27a40*/  @!UPT UIADD3 URZ, URZ, URZ, URZ ;  /* 0x0000003f3f3ff290 */ /* 0x000fe4000fffe03f */
[----:B------:R-:W-:Y:S02]  /*27a50*/  IMAD.MOV.U32 R3, RZ, RZ, R15 ;  /* 0x000000ffff037224 */ /* 0x000fe400078e000f */
[----:B------:R-:W-:Y:S02]  /*27a60*/  IMAD.MOV.U32 R2, RZ, RZ, R14 ;  /* 0x000000ffff027224 */ /* 0x000fe400078e000e */
[----:B------:R-:W-:Y:S02]  /*27a70*/  IMAD.MOV.U32 R23, RZ, RZ, R13 ;  /* 0x000000ffff177224 */ /* 0x000fe400078e000d */
[----:B------:R-:W-:Y:S02]  /*27a80*/  IMAD.MOV.U32 R22, RZ, RZ, R12 ;  /* 0x000000ffff167224 */ /* 0x000fe400078e000c */
[----:B------:R-:W3:Y:S01]  /*27a90*/  LDL.LU.64 R12, [R1+0xe50] ;  /* 0x000e5000010c7983 */ /* 0x000ee20000300a00 */
[----:B------:R-:W-:Y:S02]  /*27aa0*/  STL [R1+0xdcc], R3 ;  /* 0x000dcc0301007387 */ /* 0x000fe40000100800 */
[----:B------:R-:W-:Y:S02]  /*27ab0*/  STL [R1+0xdc8], R2 ;  /* 0x000dc80201007387 */ /* 0x000fe40000100800 */
[----:B------:R-:W-:Y:S01]  /*27ac0*/  STL [R1+0xdc4], R23 ;  /* 0x000dc41701007387 */ /* 0x000fe20000100800 */
[----:B------:R0:W-:Y:S01]  /*27ad0*/  STL [R1+0xdc0], R22 ;  /* 0x000dc01601007387 */ /* 0x0001e20000100800 */
[----:B------:R-:W4:Y:S02]  /*27ae0*/  LDL.LU R20, [R1+0x200] ;  /* 0x0002000001147983 */ /* 0x000f240000300800 */
[----:B------:R-:W4:Y:S01]  /*27af0*/  LDL.LU R21, [R1+0x204] ;  /* 0x0002040001157983 */ /* 0x000f220000300800 */
[----:B0-----:R-:W4:Y:S01]  /*27b00*/  LDL.LU R22, [R1+0x208] ;  /* 0x0002080001167983 */ /* 0x001f220000300800 */
[----:B------:R-:W4:Y:S02]  /*27b10*/  LDL.LU R23, [R1+0x20c] ;  /* 0x00020c0001177983 */ /* 0x000f240000300800 */
[----:B----4-:R-:W-:Y:S11]  /*27b20*/  HMMA.16816.F32.BF16 R8, R4, R8, R20 ;  /* 0x000000080408723c */ /* 0x010ff60000041814 */
[----:B------:R-:W-:Y:S11]  /*27b30*/  @!UPT UIADD3 URZ, URZ, URZ, URZ ;  /* 0x0000003f3f3ff290 */ /* 0x000ff6000fffe03f */
[----:B------:R-:W-:Y:S02]  /*27b40*/  @!UPT UIADD3 URZ, URZ, URZ, URZ ;  /* 0x0000003f3f3ff290 */ /* 0x000fe4000fffe03f */
[----:B------:R-:W-:Y:S02]  /*27b50*/  IMAD.MOV.U32 R29, RZ, RZ, R8 ;  /* 0x000000ffff1d7224 */ /* 0x000fe400078e0008 */
[----:B------:R-:W-:Y:S01]  /*27b60*/  IMAD.MOV.U32 R0, RZ, RZ, R9 ;  /* 0x000000ffff007224 */ /* 0x000fe200078e0009 */
[----:B------:R-:W4:Y:S01]  /*27b70*/  LDL.LU R8, [R1+0x1d0] ;  /* 0x0001d00001087983 */ /* 0x000f220000300800 */
[----:B------:R-:W-:Y:S02]  /*27b80*/  IMAD.MOV.U32 R20, RZ, RZ, R10 ;  /* 0x000000ffff147224 */ /* 0x000fe400078e000a */
[----:B------:R-:W4:Y:S02]  /*27b90*/  LDL.LU R9, [R1+0x1d4] ;  /* 0x0001d40001097983 */ /* 0x000f240000300800 */
[----:B------:R-:W-:Y:S01]  /*27ba0*/  IMAD.MOV.U32 R21, RZ, RZ, R11 ;  /* 0x000000ffff157224 */ /* 0x000fe200078e000b */
[----:B------:R-:W2:Y:S01]  /*27bb0*/  LDL.LU R10, [R1+0x1d8] ;  /* 0x0001d800010a7983 */ /* 0x000ea20000300800 */
[----:B------:R-:W2:Y:S03]  /*27bc0*/  LDL.LU R11, [R1+0x1dc] ;  /* 0x0001dc00010b7983 */ /* 0x000ea60000300800 */
[----:B--2---:R-:W-:Y:S01]  /*27bd0*/  STL.64 [R1+0xe30], R10 ;  /* 0x000e300a01007387 */ /* 0x004fe20000100a00 */
[----:B----4-:R-:W-:Y:S02]  /*27be0*/  STL.64 [R1+0xe28], R8 ;  /* 0x000e280801007387 */ /* 0x010fe40000100a00 */
[----:B------:R-:W2:Y:S02]  /*27bf0*/  LDL.LU R24, [R1+0xe0] ;  /* 0x0000e00001187983 */ /* 0x000ea40000300800 */
[----:B------:R-:W2:Y:S02]  /*27c00*/  LDL.LU R25, [R1+0xe4] ;  /* 0x0000e40001197983 */ /* 0x000ea40000300800 */
[----:B--2---:R3:W-:Y:S02]  /*27c10*/  STL.64 [R1+0xe38], R24 ;  /* 0x000e381801007387 */ /* 0x0047e40000100a00 */
[----:B---3--:R-:W-:-:S02]  /*27c20*/  IMAD.MOV.U32 R24, RZ, RZ, R12 ;  /* 0x000000ffff187224 */ /* 0x008fc400078e000c */
[----:B------:R-:W-:Y:S01]  /*27c30*/  IMAD.MOV.U32 R25, RZ, RZ, R13 ;  /* 0x000000ffff197224 */ /* 0x000fe200078e000d */
[----:B------:R-:W2:Y:S01]  /*27c40*/  LDL.LU R12, [R1+0xe4c] ;  /* 0x000e4c00010c7983 */ /* 0x000ea20000300800 */
[----:B------:R-:W2:Y:S03]  /*27c50*/  LDL.LU R13, [R1+0xe48] ;  /* 0x000e4800010d7983 */ /* 0x000ea60000300800 */
[----:B------:R0:W-:Y:S04]  /*27c60*/  STL.64 [R1+0xe40], R24 ;  /* 0x000e401801007387 */ /* 0x0001e80000100a00 */
[----:B0-----:R-:W3:Y:S01]  /*27c70*/  LDL.LU R24, [R1+0x100] ;  /* 0x0001000001187983 */ /* 0x001ee20000300800 */
[----:B------:R-:W3:Y:S02]  /*27c80*/  LDL.LU R25, [R1+0x104] ;  /* 0x0001040001197983 */ /* 0x000ee40000300800 */
[----:B------:R-:W4:Y:S02]  /*27c90*/  LDL.LU R8, [R1+0x1e0] ;  /* 0x0001e00001087983 */ /* 0x000f240000300800 */
[----:B------:R-:W4:Y:S01]  /*27ca0*/  LDL.LU R9, [R1+0x1e4] ;  /* 0x0001e40001097983 */ /* 0x000f220000300800 */
[----:B------:R-:W4:Y:S01]  /*27cb0*/  LDL.LU R10, [R1+0x1e8] ;  /* 0x0001e800010a7983 */ /* 0x000f220000300800 */
[----:B------:R-:W4:Y:S02]  /*27cc0*/  LDL.LU R11, [R1+0x1ec] ;  /* 0x0001ec00010b7983 */ /* 0x000f240000300800 */
[----:B------:R-:W-:Y:S02]  /*27cd0*/  STL [R1+0xddc], R21 ;  /* 0x000ddc1501007387 */ /* 0x000fe40000100800 */
[----:B------:R0:W-:Y:S02]  /*27ce0*/  STL [R1+0xdd8], R20 ;  /* 0x000dd81401007387 */ /* 0x0001e40000100800 */
[----:B0-----:R-:W2:Y:S01]  /*27cf0*/  LDL.LU R20, [R1+0x1f0] ;  /* 0x0001f00001147983 */ /* 0x001ea20000300800 */
[----:B------:R-:W2:Y:S02]  /*27d00*/  LDL.LU R21, [R1+0x1f4] ;  /* 0x0001f40001157983 */ /* 0x000ea40000300800 */
[----:B------:R-:W2:Y:S02]  /*27d10*/  LDL.LU R22, [R1+0x1f8] ;  /* 0x0001f80001167983 */ /* 0x000ea40000300800 */
[----:B------:R-:W2:Y:S01]  /*27d20*/  LDL.LU R23, [R1+0x1fc] ;  /* 0x0001fc0001177983 */ /* 0x000ea20000300800 */
[----:B------:R-:W-:Y:S01]  /*27d30*/  STL [R1+0xdd4], R0 ;  /* 0x000dd40001007387 */ /* 0x000fe20000100800 */
[----:B------:R-:W-:Y:S01]  /*27d40*/  STL [R1+0xdd0], R29 ;  /* 0x000dd01d01007387 */ /* 0x000fe20000100800 */
[----:B--2---:R-:W-:Y:S11]  /*27d50*/  HMMA.16816.F32.BF16 R12, R4, R12, R20 ;  /* 0x0000000c040c723c */ /* 0x004ff60000041814 */
[----:B------:R-:W-:Y:S11]  /*27d60*/  @!UPT UIADD3 URZ, URZ, URZ, URZ ;  /* 0x0000003f3f3ff290 */ /* 0x000ff6000fffe03f */
[----:B------:R-:W-:Y:S02]  /*27d70*/  @!UPT UIADD3 URZ, URZ, URZ, URZ ;  /* 0x0000003f3f3ff290 */ /* 0x000fe4000fffe03f */
[----:B------:R-:W-:Y:S02]  /*27d80*/  IMAD.MOV.U32 R2, RZ, RZ, R12 ;  /* 0x000000ffff027224 */ /* 0x000fe400078e000c */
[----:B------:R-:W-:Y:S02]  /*27d90*/  IMAD.MOV.U32 R28, RZ, RZ, R15 ;  /* 0x000000ffff1c7224 */ /* 0x000fe400078e000f */
[----:B------:R-:W-:Y:S02]  /*27da0*/  IMAD.MOV.U32 R23, RZ, RZ, R13 ;  /* 0x000000ffff177224 */ /* 0x000fe400078e000d */
[----:B------:R-:W-:Y:S01]  /*27db0*/  IMAD.MOV.U32 R22, RZ, RZ, R14 ;  /* 0x000000ffff167224 */ /* 0x000fe200078e000e */
[----:B------:R-:W2:Y:S01]  /*27dc0*/  LDL.LU R12, [R1+0x1b0] ;  /* 0x0001b000010c7983 */ /* 0x000ea20000300800 */
[----:B------:R-:W2:Y:S02]  /*27dd0*/  LDL.LU R13, [R1+0x1b4] ;  /* 0x0001b400010d7983 */ /* 0x000ea40000300800 */
[----:B------:R-:W2:Y:S02]  /*27de0*/  LDL.LU R14, [R1+0x1b8] ;  /* 0x0001b800010e7983 */ /* 0x000ea40000300800 */
[----:B------:R-:W2:Y:S01]  /*27df0*/  LDL.LU R15, [R1+0x1bc] ;  /* 0x0001bc00010f7983 */ /* 0x000ea20000300800 */
[----:B------:R-:W-:Y:S01]  /*27e00*/  STL [R1+0xdec], R28 ;  /* 0x000dec1c01007387 */ /* 0x000fe20000100800 */
[----:B------:R0:W-:Y:S02]  /*27e10*/  STL [R1+0xde8], R22 ;  /* 0x000de81601007387 */ /* 0x0001e40000100800 */
[----:B------:R1:W-:Y:S02]  /*27e20*/  STL [R1+0xde4], R23 ;  /* 0x000de41701007387 */ /* 0x0003e40000100800 */
[----:B------:R-:W3:Y:S01]  /*27e30*/  LDL.LU R20, [R1+0x20] ;  /* 0x0000200001147983 */ /* 0x000ee20000300800 */
[----:B------:R-:W3:Y:S04]  /*27e40*/  LDL.LU R21, [R1+0x24] ;  /* 0x0000240001157983 */ /* 0x000ee80000300800 */
[----:B0-----:R-:W3:Y:S01]  /*27e50*/  LDL.LU R22, [R1+0x28] ;  /* 0x0000280001167983 */ /* 0x001ee20000300800 */
[----:B-1----:R-:W3:Y:S02]  /*27e60*/  LDL.LU R23, [R1+0x2c] ;  /* 0x00002c0001177983 */ /* 0x002ee40000300800 */
[----:B------:R-:W-:-:S02]  /*27e70*/  IMAD.MOV.U32 R16, RZ, RZ, R27 ;  /* 0x000000ffff107224 */ /* 0x000fc400078e001b */
[----:B------:R-:W-:Y:S01]  /*27e80*/  IMAD.MOV.U32 R17, RZ, RZ, R26 ;  /* 0x000000ffff117224 */ /* 0x000fe200078e001a */
[----:B------:R-:W-:Y:S01]  /*27e90*/  STL [R1+0xde0], R2 ;  /* 0x000de00201007387 */ /* 0x000fe20000100800 */
[----:B---3--:R-:W-:Y:S11]  /*27ea0*/  HMMA.16816.F32.BF16 R24, R4, R24, R20 ;  /* 0x000000180418723c */ /* 0x008ff60000041814 */
[----:B------:R-:W-:Y:S11]  /*27eb0*/  @!UPT UIADD3 URZ, URZ, URZ, URZ ;  /* 0x0000003f3f3ff290 */ /* 0x000ff6000fffe03f */
[----:B------:R-:W-:Y:S02]  /*27ec0*/  @!UPT UIADD3 URZ, URZ, URZ, URZ ;  /* 0x0000003f3f3ff290 */ /* 0x000fe4000fffe03f */
[----:B------:R-:W-:Y:S02]  /*27ed0*/  IMAD.MOV.U32 R29, RZ, RZ, R26 ;  /* 0x000000ffff1d7224 */ /* 0x000fe400078e001a */
[----:B------:R-:W-:Y:S02]  /*27ee0*/  IMAD.MOV.U32 R0, RZ, RZ, R25 ;  /* 0x000000ffff007224 */ /* 0x000fe400078e0019 */
[----:B------:R-:W-:Y:S02]  /*27ef0*/  IMAD.MOV.U32 R20, RZ, RZ, R24 ;  /* 0x000000ffff147224 */ /* 0x000fe400078e0018 */
[----:B------:R-:W3:Y:S01]  /*27f00*/  LDL.LU.64 R24, [R1+0xe40] ;  /* 0x000e400001187983 */ /* 0x000ee20000300a00 */
[----:B------:R-:W-:Y:S02]  /*27f10*/  STL [R1+0xdf8], R29 ;  /* 0x000df81d01007387 */ /* 0x000fe40000100800 */
[----:B------:R-:W-:Y:S02]  /*27f20*/  STL [R1+0xdf4], R0 ;  /* 0x000df40001007387 */ /* 0x000fe40000100800 */
[----:B------:R0:W-:Y:S02]  /*27f30*/  STL [R1+0xdf0], R20 ;  /* 0x000df01401007387 */ /* 0x0001e40000100800 */
[----:B0-----:R-:W3:Y:S01]  /*27f40*/  LDL.LU R20, [R1+0x10] ;  /* 0x0000100001147983 */ /* 0x001ee20000300800 */
[----:B------:R-:W3:Y:S02]  /*27f50*/  LDL.LU R21, [R1+0x14] ;  /* 0x0000140001157983 */ /* 0x000ee40000300800 */
[----:B------:R-:W3:Y:S02]  /*27f60*/  LDL.LU R22, [R1+0x18] ;  /* 0x0000180001167983 */ /* 0x000ee40000300800 */
[----:B------:R-:W3:Y:S02]  /*27f70*/  LDL.LU R23, [R1+0x1c] ;  /* 0x00001c0001177983 */ /* 0x000ee40000300800 */
[----:B------:R-:W-:-:S02]  /*27f80*/  IMAD.MOV.U32 R3, RZ, RZ, R27 ;  /* 0x000000ffff037224 */ /* 0x000fc400078e001b */
[C---:B---3--:R-:W-:Y:S11]  /*27f90*/  HMMA.16816.F32.BF16 R24, R4.reuse, R24, R20 ;  /* 0x000000180418723c */ /* 0x048ff60000041814 */
[----:B------:R-:W-:Y:S11]  /*27fa0*/  @!UPT UIADD3 URZ, URZ, URZ, URZ ;  /* 0x0000003f3f3ff290 */ /* 0x000ff6000fffe03f */
[----:B------:R-:W-:Y:S02]  /*27fb0*/  @!UPT UIADD3 URZ, URZ, URZ, URZ ;  /* 0x0000003f3f3ff290 */ /* 0x000fe4000fffe03f */
[----:B------:R-:W-:Y:S02]  /*27fc0*/  IMAD.MOV.U32 R22, RZ, RZ, R24 ;  /* 0x000000ffff167224 */ /* 0x000fe400078e0018 */
[----:B------:R-:W-:Y:S02]  /*27fd0*/  IMAD.MOV.U32 R23, RZ, RZ, R25 ;  /* 0x000000ffff177224 */ /* 0x000fe400078e0019 */
[----:B------:R-:W4:Y:S01]  /*27fe0*/  LDL.LU.64 R24, [R1+0xe38] ;  /* 0x000e380001187983 */ /* 0x000f220000300a00 */
[----:B------:R-:W-:Y:S02]  /*27ff0*/  IMAD.MOV.U32 R2, RZ, RZ, R26 ;  /* 0x000000ffff027224 */ /* 0x000fe400078e001a */
[----:B------:R-:W-:Y:S02]  /*28000*/  IMAD.MOV.U32 R21, RZ, RZ, R27 ;  /* 0x000000ffff157224 */ /* 0x000fe400078e001b */
[C---:B----4-:R-:W-:Y:S01]  /*28010*/  HMMA.16816.F32.BF16 R24, R4.reuse, R24, R8 ;  /* 0x000000180418723c */ /* 0x050fe20000041808 */
[----:B------:R-:W3:Y:S01]  /*28020*/  LDL.LU.64 R10, [R1+0xe30] ;  /* 0x000e3000010a7983 */ /* 0x000ee20000300a00 */
[----:B------:R-:W3:Y:S11]  /*28030*/  LDL.LU.64 R8, [R1+0xe28] ;  /* 0x000e280001087983 */ /* 0x000ef60000300a00 */
[----:B------:R-:W-:Y:S11]  /*28040*/  @!UPT UIADD3 URZ, URZ, URZ, URZ ;  /* 0x0000003f3f3ff290 */ /* 0x000ff6000fffe03f */
[----:B------:R-:W-:Y:S02]  /*28050*/  IMAD.MOV.U32 R29, RZ, RZ, R24 ;  /* 0x000000ffff1d7224 */ /* 0x000fe400078e0018 */
[----:B------:R-:W-:Y:S02]  /*28060*/  IMAD.MOV.U32 R0, RZ, RZ, R25 ;  /* 0x000000ffff007224 */ /* 0x000fe400078e0019 */
[----:B------:R-:W3:Y:S01]  /*28070*/  LDL.LU.64 R24, [R1+0xe20] ;  /* 0x000e200001187983 */ /* 0x000ee20000300a00 */
[----:B------:R-:W-:Y:S02]  /*28080*/  IMAD.MOV.U32 R20, RZ, RZ, R26 ;  /* 0x000000ffff147224 */ /* 0x000fe400078e001a */
[----:B------:R-:W-:Y:S02]  /*28090*/  IMAD.MOV.U32 R28, RZ, RZ, R27 ;  /* 0x000000ffff1c7224 */ /* 0x000fe400078e001b */
[C---:B---3--:R-:W-:Y:S01]  /*280a0*/  HMMA.16816.F32.BF16 R24, R4.reuse, R24, R8 ;  /* 0x000000180418723c */ /* 0x048fe20000041808 */
[----:B------:R-:W2:Y:S11]  /*280b0*/  LDL.LU.64 R8, [R1+0xe18] ;  /* 0x000e180001087983 */ /* 0x000eb60000300a00 */
[----:B------:R-:W-:Y:S11]  /*280c0*/  @!UPT UIADD3 URZ, URZ, URZ, URZ ;  /* 0x0000003f3f3ff290 */ /* 0x000ff6000fffe03f */
[----:B------:R-:W-:Y:S01]  /*280d0*/  STL.64 [R1+0xcb8], R26 ;  /* 0x000cb81a01007387 */ /* 0x000fe20000100a00 */
[----:B------:R0:W-:Y:S03]  /*280e0*/  STL.64 [R1+0xcb0], R24 ;  /* 0x000cb01801007387 */ /* 0x0001e60000100a00 */
[----:B0-----:R-:W3:Y:S01]  /*280f0*/  LDL.LU R24, [R1+0x190] ;  /* 0x0001900001187983 */ /* 0x001ee20000300800 */
[----:B------:R-:W3:Y:S02]  /*28100*/  LDL.LU R25, [R1+0x194] ;  /* 0x0001940001197983 */ /* 0x000ee40000300800 */
[----:B------:R-:W3:Y:S02]  /*28110*/  LDL.LU R26, [R1+0x198] ;  /* 0x00019800011a7983 */ /* 0x000ee40000300800 */
[----:B------:R-:W3:Y:S01]  /*28120*/  LDL.LU R27, [R1+0x19c] ;  /* 0x00019c00011b7983 */ /* 0x000ee20000300800 */
[C---:B--2---:R-:W-:Y:S01]  /*28130*/  HMMA.16816.F32.BF16 R8, R4.reuse, R8, R12 ;  /* 0x000000080408723c */ /* 0x044fe2000004180c */
[----:B------:R-:W2:Y:S01]  /*28140*/  LDL.LU.64 R14, [R1+0xe10] ;  /* 0x000e1000010e7983 */ /* 0x000ea20000300a00 */
[----:B------:R-:W2:Y:S11]  /*28150*/  LDL.LU.64 R12, [R1+0xe08] ;  /* 0x000e0800010c7983 */ /* 0x000eb60000300a00 */
[----:B------:R-:W-:Y:S10]  /*28160*/  @!UPT UIADD3 URZ, URZ, URZ, URZ ;  /* 0x0000003f3f3ff290 */ /* 0x000ff4000fffe03f */
[----:B------:R-:W-:Y:S01]  /*28170*/  STL.64 [R1+0xca8], R10 ;  /* 0x000ca80a01007387 */ /* 0x000fe20000100a00 */
[----:B------:R0:W-:Y:S03]  /*28180*/  STL.64 [R1+0xca0], R8 ;  /* 0x000ca00801007387 */ /* 0x0001e60000100a00 */
[----:B0-----:R-:W4:Y:S01]  /*28190*/  LDL.LU R8, [R1+0x90] ;  /* 0x0000900001087983 */ /* 0x001f220000300800 */
[C---:B--2---:R-:W-:Y:S03]  /*281a0*/  HMMA.16816.F32.BF16 R12, R4.reuse, R16, R12 ;  /* 0x00000010040c723c */ /* 0x044fe6000004180c */
[----:B------:R-:W3:Y:S01]  /*281b0*/  LDL.LU.64 R16, [R1+0xe00] ;  /* 0x000e000001107983 */ /* 0x000ee20000300a00 */
[----:B------:R-:W-:Y:S11]  /*281c0*/  IMAD.MOV.U32 R9, RZ, RZ, R19 ;  /* 0x000000ffff097224 */ /* 0x000ff600078e0013 */
[----:B------:R-:W-:Y:S08]  /*281d0*/  @!UPT UIADD3 URZ, URZ, URZ, URZ ;  /* 0x0000003f3f3ff290 */ /* 0x000ff0000fffe03f */
[----:B------:R-:W-:Y:S01]  /*281e0*/  STL.64 [R1+0xc98], R14 ;  /* 0x000c980e01007387 */ /* 0x000fe20000100a00 */
[----:B------:R0:W-:Y:S03]  /*281f0*/  STL.64 [R1+0xc90], R12 ;  /* 0x000c900c01007387 */ /* 0x0001e60000100a00 */
[----:B0-----:R-:W4:Y:S01]  /*28200*/  LDL.LU R12, [R1+0x180] ;  /* 0x00018000010c7983 */ /* 0x001f220000300800 */
[----:B------:R-:W4:Y:S02]  /*28210*/  LDL.LU R13, [R1+0x184] ;  /* 0x00018400010d7983 */ /* 0x000f240000300800 */
[----:B------:R-:W4:Y:S02]  /*28220*/  LDL.LU R14, [R1+0x188] ;  /* 0x00018800010e7983 */ /* 0x000f240000300800 */
[----:B------:R-:W4:Y:S01]  /*28230*/  LDL.LU R15, [R1+0x18c] ;  /* 0x00018c00010f7983 */ /* 0x000f220000300800 */
[C---:B---3--:R-:W-:Y:S01]  /*28240*/  HMMA.16816.F32.BF16 R16, R4.reuse, R16, R24 ;  /* 0x000000100410723c */ /* 0x048fe20000041818 */
[----:B------:R-:W2:Y:S01]  /*28250*/  LDL.LU R26, [R1+0xe8] ;  /* 0x0000e800011a7983 */ /* 0x000ea20000300800 */
[----:B------:R-:W2:Y:S03]  /*28260*/  LDL.LU R27, [R1+0xec] ;  /* 0x0000ec00011b7983 */ /* 0x000ea60000300800 */
[----:B--2---:R0:W-:Y:S11]  /*28270*/  STL.64 [R1+0xcc8], R26 ;  /* 0x000cc81a01007387 */ /* 0x0041f60000100a00 */
[----:B------:R-:W-:Y:S07]  /*28280*/  @!UPT UIADD3 URZ, URZ, URZ, URZ ;  /* 0x0000003f3f3ff290 */ /* 0x000fee000fffe03f */
[----:B------:R-:W-:Y:S02]  /*28290*/  STL.64 [R1+0xc88], R18 ;  /* 0x000c881201007387 */ /* 0x000fe40000100a00 */
[----:B------:R-:W-:Y:S02]  /*282a0*/  STL.64 [R1+0xc80], R16 ;  /* 0x000c801001007387 */ /* 0x000fe40000100a00 */
[----:B------:R-:W2:Y:S01]  /*282b0*/  LDL.LU R10, [R1+0xd8] ;  /* 0x0000d800010a7983 */ /* 0x000ea20000300800 */
[----:B------:R-:W2:Y:S04]  /*282c0*/  LDL.LU R11, [R1+0xdc] ;  /* 0x0000dc00010b7983 */ /* 0x000ea80000300800 */
[----:B0-----:R-:W3:Y:S01]  /*282d0*/  LDL.LU R26, [R1+0xf8] ;  /* 0x0000f800011a7983 */ /* 0x001ee20000300800 */
[----:B------:R-:W3:Y:S01]  /*282e0*/  LDL.LU R27, [R1+0xfc] ;  /* 0x0000fc00011b7983 */ /* 0x000ee20000300800 */
[----:B----4-:R-:W-:Y:S07]  /*282f0*/  HMMA.16816.F32.BF16 R4, R4, R8, R12 ;  /* 0x000000080404723c */ /* 0x010fee000004180c */
[----:B------:R-:W-:-:S02]  /*28300*/  IMAD.MOV.U32 R8, RZ, RZ, R29 ;  /* 0x000000ffff087224 */ /* 0x000fc400078e001d */
[----:B------:R-:W-:Y:S01]  /*28310*/  IMAD.MOV.U32 R9, RZ, RZ, R0 ;  /* 0x000000ffff097224 */ /* 0x000fe200078e0000 */
[----:B---3--:R-:W-:Y:S01]  /*28320*/  STL.64 [R1+0xce0], R26 ;  /* 0x000ce01a01007387 */ /* 0x008fe20000100a00 */
[----:B--2---:R0:W-:Y:S02]  /*28330*/  STL.64 [R1+0xcc0], R10 ;  /* 0x000cc00a01007387 */ /* 0x0041e40000100a00 */
[----:B------:R-:W2:Y:S02]  /*28340*/  LDL.LU R29, [R1+0xdf8] ;  /* 0x000df800011d7983 */ /* 0x000ea40000300800 */
[----:B------:R-:W3:Y:S02]  /*28350*/  LDL.LU R0, [R1+0xdf4] ;  /* 0x000df40001007983 */ /* 0x000ee40000300800 */
[----:B0-----:R-:W-:Y:S02]  /*28360*/  IMAD.MOV.U32 R10, RZ, RZ, R20 ;  /* 0x000000ffff0a7224 */ /* 0x001fe400078e0014 */
[----:B------:R-:W-:Y:S01]  /*28370*/  IMAD.MOV.U32 R11, RZ, RZ, R28 ;  /* 0x000000ffff0b7224 */ /* 0x000fe200078e001c */
[----:B------:R-:W4:Y:S01]  /*28380*/  LDL.LU R20, [R1+0xdf0] ;  /* 0x000df00001147983 */ /* 0x000f220000300800 */
[----:B------:R-:W2:Y:S02]  /*28390*/  LDL.LU R28, [R1+0xdec] ;  /* 0x000dec00011c7983 */ /* 0x000ea40000300800 */
[----:B------:R-:W2:Y:S02]  /*283a0*/  LDL.LU R26, [R1+0x108] ;  /* 0x00010800011a7983 */ /* 0x000ea40000300800 */
[----:B------:R-:W2:Y:S02]  /*283b0*/  LDL.LU R27, [R1+0x10c] ;  /* 0x00010c00011b7983 */ /* 0x000ea40000300800 */
[----:B--2---:R0:W-:Y:S04]  /*283c0*/  STL.64 [R1+0xcf8], R26 ;  /* 0x000cf81a01007387 */ /* 0x0041e80000100a00 */
[----:B0-----:R-:W2:Y:S01]  /*283d0*/  LDL.LU R26, [R1+0x118] ;  /* 0x00011800011a7983 */ /* 0x001ea20000300800 */
[----:B------:R-:W2:Y:S03]  /*283e0*/  LDL.LU R27, [R1+0x11c] ;  /* 0x00011c00011b7983 */ /* 0x000ea60000300800 */
[----:B--2---:R-:W-:Y:S01]  /*283f0*/  STL.64 [R1+0xd10], R26 ;  /* 0x000d101a01007387 */ /* 0x004fe20000100a00 */
[----:B------:R-:W-:Y:S02]  /*28400*/  STL.64 [R1+0xcd8], R10 ;  /* 0x000cd80a01007387 */ /* 0x000fe40000100a00 */
[----:B------:R0:W-:Y:S02]  /*28410*/  STL.64 [R1+0xcd0], R8 ;  /* 0x000cd00801007387 */ /* 0x0001e40000100a00 */
[----:B0-----:R-:W-:-:S02]  /*28420*/  IMAD.MOV.U32 R8, RZ, RZ, R22 ;  /* 0x000000ffff087224 */ /* 0x001fc400078e0016 */
[----:B------:R-:W-:Y:S01]  /*28430*/  IMAD.MOV.U32 R9, RZ, RZ, R23 ;  /* 0x000000ffff097224 */ /* 0x000fe200078e0017 */
[----:B------:R-:W2:Y:S01]  /*28440*/  LDL.LU R22, [R1+0xde8] ;  /* 0x000de80001167983 */ /* 0x000ea20000300800 */
[----:B------:R-:W2:Y:S02]  /*28450*/  LDL.LU R23, [R1+0xde4] ;  /* 0x000de40001177983 */ /* 0x000ea40000300800 */
[----:B------:R-:W-:Y:S02]  /*28460*/  IMAD.MOV.U32 R10, RZ, RZ, R2 ;  /* 0x000000ffff0a7224 */ /* 0x000fe400078e0002 */
[----:B------:R-:W-:Y:S01]  /*28470*/  IMAD.MOV.U32 R11, RZ, RZ, R21 ;  /* 0x000000ffff0b7224 */ /* 0x000fe200078e0015 */
[----:B------:R-:W2:Y:S01]  /*28480*/  LDL.LU R2, [R1+0xde0] ;  /* 0x000de00001027983 */ /* 0x000ea20000300800 */
[----:B------:R-:W2:Y:S02]  /*28490*/  LDL.LU R21, [R1+0xddc] ;  /* 0x000ddc0001157983 */ /* 0x000ea40000300800 */
[----:B------:R-:W2:Y:S02]  /*284a0*/  LDL.LU R26, [R1+0x128] ;  /* 0x00012800011a7983 */ /* 0x000ea40000300800 */
[----:B------:R-:W2:Y:S02]  /*284b0*/  LDL.LU R27, [R1+0x12c] ;  /* 0x00012c00011b7983 */ /* 0x000ea40000300800 */
[----:B--2---:R-:W-:Y:S01]  /*284c0*/  STL.64 [R1+0xd28], R26 ;  /* 0x000d281a01007387 */ /* 0x004fe20000100a00 */
[----:B------:R-:W-:Y:S02]  /*284d0*/  STL.64 [R1+0xcf0], R10 ;  /* 0x000cf00a01007387 */ /* 0x000fe40000100a00 */
[----:B------:R4:W-:Y:S02]  /*284e0*/  STL.64 [R1+0xce8], R8 ;  /* 0x000ce80801007387 */ /* 0x0009e40000100a00 */
[----:B----4-:R-:W-:-:S02]  /*284f0*/  IMAD.MOV.U32 R8, RZ, RZ, R20 ;  /* 0x000000ffff087224 */ /* 0x010fc400078e0014 */
[----:B---3--:R-:W-:Y:S01]  /*28500*/  IMAD.MOV.U32 R9, RZ, RZ, R0 ;  /* 0x000000ffff097224 */ /* 0x008fe200078e0000 */
[----:B------:R-:W2:Y:S01]  /*28510*/  LDL.LU R20, [R1+0xdd8] ;  /* 0x000dd80001147983 */ /* 0x000ea20000300800 */
[----:B------:R-:W3:Y:S02]  /*28520*/  LDL.LU R0, [R1+0xdd4] ;  /* 0x000dd40001007983 */ /* 0x000ee40000300800 */
[----:B------:R-:W-:Y:S02]  /*28530*/  IMAD.MOV.U32 R10, RZ, RZ, R29 ;  /* 0x000000ffff0a7224 */ /* 0x000fe400078e001d */
[----:B------:R-:W-:Y:S01]  /*28540*/  IMAD.MOV.U32 R11, RZ, RZ, R3 ;  /* 0x000000ffff0b7224 */ /* 0x000fe200078e0003 */
[----:B------:R-:W4:Y:S01]  /*28550*/  LDL.LU R29, [R1+0xdd0] ;  /* 0x000dd000011d7983 */ /* 0x000f220000300800 */
[----:B------:R-:W2:Y:S02]  /*28560*/  LDL.LU R3, [R1+0xdcc] ;  /* 0x000dcc0001037983 */ /* 0x000ea40000300800 */
[----:B------:R-:W2:Y:S02]  /*28570*/  LDL.LU R26, [R1+0x138] ;  /* 0x00013800011a7983 */ /* 0x000ea40000300800 */
[----:B------:R-:W2:Y:S02]  /*28580*/  LDL.LU R27, [R1+0x13c] ;  /* 0x00013c00011b7983 */ /* 0x000ea40000300800 */
        /* <DEDUP_REMOVED lines=12> */
[----:B------:R-:W2:Y:S01]  /*28650*/  LDL.LU R25, [R1+0x64] ;  /* 0x0000640001197983 */ /* 0x000ea20000300800 */
[----:B------:R-:W2:Y:S01]  /*28660*/  LDL.LU R26, [R1+0x68] ;  /* 0x00006800011a7983 */ /* 0x000ea20000300800 */
[----:B------:R-:W2:Y:S03]  /*28670*/  LDL.LU R27, [R1+0x6c] ;  /* 0x00006c00011b7983 */ /* 0x000ea60000300800 */
[----:B--2---:R0:W-:Y:S01]  /*28680*/  STL.64 [R1+0xd50], R26 ;  /* 0x000d501a01007387 */ /* 0x0041e20000100a00 */
[----:B------:R-:W-:Y:S03]  /*28690*/  STL.64 [R1+0xd48], R24 ;  /* 0x000d481801007387 */ /* 0x000fe60000100a00 */
[----:B0-----:R-:W2:Y:S01]  /*286a0*/  LDL.LU R26, [R1+0x158] ;  /* 0x00015800011a7983 */ /* 0x001ea20000300800 */
[----:B------:R-:W2:Y:S02]  /*286b0*/  LDL.LU R27, [R1+0x15c] ;  /* 0x00015c00011b7983 */ /* 0x000ea40000300800 */
[----:B------:R-:W2:Y:S02]  /*286c0*/  LDL.LU R14, [R1+0x258] ;  /* 0x00025800010e7983 */ /* 0x000ea40000300800 */
[----:B------:R-:W2:Y:S02]  /*286d0*/  LDL.LU R15, [R1+0x25c] ;  /* 0x00025c00010f7983 */ /* 0x000ea40000300800 */
[----:B--2---:R0:W-:Y:S01]  /*286e0*/  STL.64 [R1+0xd78], R14 ;  /* 0x000d780e01007387 */ /* 0x0041e20000100a00 */
[----:B------:R-:W-:Y:S02]  /*286f0*/  STL.64 [R1+0xd68], R26 ;  /* 0x000d681a01007387 */ /* 0x000fe40000100a00 */
[----:B------:R-:W2:Y:S02]  /*28700*/  LDL.LU R18, [R1+0x248] ;  /* 0x0002480001127983 */ /* 0x000ea40000300800 */
[----:B------:R-:W2:Y:S01]  /*28710*/  LDL.LU R19, [R1+0x24c] ;  /* 0x00024c0001137983 */ /* 0x000ea20000300800 */
[----:B0-----:R-:W3:Y:S01]  /*28720*/  LDL.LU R14, [R1+0x268] ;  /* 0x00026800010e7983 */ /* 0x001ee20000300800 */
[----:B------:R-:W3:Y:S03]  /*28730*/  LDL.LU R15, [R1+0x26c] ;  /* 0x00026c00010f7983 */ /* 0x000ee60000300800 */
[----:B--2---:R0:W-:Y:S01]  /*28740*/  STL.64 [R1+0xd70], R18 ;  /* 0x000d701201007387 */ /* 0x0041e20000100a00 */
[----:B------:R-:W2:Y:S02]  /*28750*/  LDL.LU R16, [R1+0x160] ;  /* 0x0001600001107983 */ /* 0x000ea40000300800 */
[----:B------:R-:W2:Y:S01]  /*28760*/  LDL.LU R17, [R1+0x164] ;  /* 0x0001640001117983 */ /* 0x000ea20000300800 */
[----:B0-----:R-:W2:Y:S01]  /*28770*/  LDL.LU R18, [R1+0x168] ;  /* 0x0001680001127983 */ /* 0x001ea20000300800 */
[----:B------:R-:W2:Y:S03]  /*28780*/  LDL.LU R19, [R1+0x16c] ;  /* 0x00016c0001137983 */ /* 0x000ea60000300800 */
[----:B--2---:R-:W-:Y:S01]  /*28790*/  STL.64 [R1+0xd88], R18 ;  /* 0x000d881201007387 */ /* 0x004fe20000100a00 */
[----:B------:R0:W-:Y:S03]  /*287a0*/  STL.64 [R1+0xd80], R16 ;  /* 0x000d801001007387 */ /* 0x0001e60000100a00 */
[----:B0-----:R-:W2:Y:S01]  /*287b0*/  LDL.LU R16, [R1+0x170] ;  /* 0x0001700001107983 */ /* 0x001ea20000300800 */
[----:B------:R-:W2:Y:S02]  /*287c0*/  LDL.LU R17, [R1+0x174] ;  /* 0x0001740001117983 */ /* 0x000ea40000300800 */
[----:B------:R-:W2:Y:S02]  /*287d0*/  LDL.LU R18, [R1+0x178] ;  /* 0x0001780001127983 */ /* 0x000ea40000300800 */
[----:B------:R-:W2:Y:S01]  /*287e0*/  LDL.LU R19, [R1+0x17c] ;  /* 0x00017c0001137983 */ /* 0x000ea20000300800 */
[----:B------:R-:W2:Y:S01]  /*287f0*/  LDL.LU R24, [R1+0x80] ;  /* 0x0000800001187983 */ /* 0x000ea20000300800 */
[----:B------:R-:W2:Y:S02]  /*28800*/  LDL.LU R25, [R1+0x84] ;  /* 0x0000840001197983 */ /* 0x000ea40000300800 */
[----:B------:R-:W2:Y:S02]  /*28810*/  LDL.LU R26, [R1+0x88] ;  /* 0x00008800011a7983 */ /* 0x000ea40000300800 */
[----:B------:R-:W2:Y:S01]  /*28820*/  LDL.LU R27, [R1+0x8c] ;  /* 0x00008c00011b7983 */ /* 0x000ea20000300800 */
[----:B------:R0:W-:Y:S01]  /*28830*/  STL.64 [R1+0xd20], R10 ;  /* 0x000d200a01007387 */ /* 0x0001e20000100a00 */
[----:B------:R4:W-:Y:S02]  /*28840*/  STL.64 [R1+0xd18], R8 ;  /* 0x000d180801007387 */ /* 0x0009e40000100a00 */
[----:B0-----:R-:W-:-:S02]  /*28850*/  IMAD.MOV.U32 R10, RZ, RZ, R20 ;  /* 0x000000ffff0a7224 */ /* 0x001fc400078e0014 */
[----:B----4-:R-:W-:Y:S02]  /*28860*/  IMAD.MOV.U32 R8, RZ, RZ, R29 ;  /* 0x000000ffff087224 */ /* 0x010fe400078e001d */
[----:B------:R-:W-:Y:S01]  /*28870*/  IMAD.MOV.U32 R11, RZ, RZ, R21 ;  /* 0x000000ffff0b7224 */ /* 0x000fe200078e0015 */
[----:B------:R-:W4:Y:S01]  /*28880*/  LDL.LU R29, [R1+0xdb8] ;  /* 0x000db800011d7983 */ /* 0x000f220000300800 */
[----:B---3--:R-:W-:Y:S02]  /*28890*/  IMAD.MOV.U32 R9, RZ, RZ, R0 ;  /* 0x000000ffff097224 */ /* 0x008fe400078e0000 */
[----:B------:R-:W3:Y:S02]  /*288a0*/  LDL.LU R0, [R1+0xdb4] ;  /* 0x000db40001007983 */ /* 0x000ee40000300800 */
[----:B------:R-:W2:Y:S01]  /*288b0*/  LDL.LU R20, [R1+0xdb0] ;  /* 0x000db00001147983 */ /* 0x000ea20000300800 */
[----:B------:R-:W2:Y:S01]  /*288c0*/  LDL.LU R21, [R1+0xdac] ;  /* 0x000dac0001157983 */ /* 0x000ea20000300800 */
        /* <DEDUP_REMOVED lines=9> */
[----:B------:R-:W2:Y:S03]  /*28960*/  LDL.LU R3, [R1+0xd9c] ;  /* 0x000d9c0001037983 */ /* 0x000ea60000300800 */
[----:B------:R-:W-:Y:S01]  /*28970*/  STL.64 [R1+0xd60], R10 ;  /* 0x000d600a01007387 */ /* 0x000fe20000100a00 */
[----:B------:R0:W-:Y:S03]  /*28980*/  STL.64 [R1+0xd58], R8 ;  /* 0x000d580801007387 */ /* 0x0001e60000100a00 */
[----:B0-----:R-:W2:Y:S01]  /*28990*/  LDL.LU R8, [R1+0x70] ;  /* 0x0000700001087983 */ /* 0x001ea20000300800 */
[----:B------:R-:W-:-:S02]  /*289a0*/  IMAD.MOV.U32 R11, RZ, RZ, R28 ;  /* 0x000000ffff0b7224 */ /* 0x000fc400078e001c */
[----:B----4-:R-:W-:Y:S02]  /*289b0*/  IMAD.MOV.U32 R10, RZ, RZ, R29 ;  /* 0x000000ffff0a7224 */ /* 0x010fe400078e001d */
[----:B---3--:R-:W-:Y:S02]  /*289c0*/  IMAD.MOV.U32 R9, RZ, RZ, R0 ;  /* 0x000000ffff097224 */ /* 0x008fe400078e0000 */
[----:B------:R-:W3:Y:S01]  /*289d0*/  LDL.LU R0, [R1+0xd98] ;  /* 0x000d980001007983 */ /* 0x000ee20000300800 */
[----:B------:R-:W4:Y:S02]  /*289e0*/  LDL.LU R29, [R1+0xd94] ;  /* 0x000d9400011d7983 */ /* 0x000f240000300800 */
[----:B------:R-:W3:Y:S01]  /*289f0*/  LDL.LU R28, [R1+0xd90] ;  /* 0x000d9000011c7983 */ /* 0x000ee20000300800 */
[----:B--2---:R-:W-:Y:S01]  /*28a00*/  HMMA.16816.F32.BF16 R12, R20, R14, R16 ;  /* 0x0000000e140c723c */ /* 0x004fe20000041810 */
[----:B------:R-:W-:Y:S01]  /*28a10*/  STL.64 [R1+0xc78], R6 ;  /* 0x000c780601007387 */ /* 0x000fe20000100a00 */
[----:B------:R-:W-:Y:S02]  /*28a20*/  STL.64 [R1+0xc70], R4 ;  /* 0x000c700401007387 */ /* 0x000fe40000100a00 */
[----:B------:R-:W2:Y:S02]  /*28a30*/  LDL.LU.64 R18, [R1+0xd88] ;  /* 0x000d880001127983 */ /* 0x000ea40000300a00 */
[----:B------:R-:W2:Y:S11]  /*28a40*/  LDL.LU.64 R16, [R1+0xd80] ;  /* 0x000d800001107983 */ /* 0x000eb60000300a00 */
[----:B------:R-:W-:Y:S06]  /*28a50*/  @!UPT UIADD3 URZ, URZ, URZ, URZ ;  /* 0x0000003f3f3ff290 */ /* 0x000fec000fffe03f */
[----:B------:R-:W-:Y:S01]  /*28a60*/  STL.64 [R1+0x1a0], R12 ;  /* 0x0001a00c01007387 */ /* 0x000fe20000100a00 */
[----:B------:R0:W-:Y:S03]  /*28a70*/  STL.64 [R1+0x1a8], R14 ;  /* 0x0001a80e01007387 */ /* 0x0001e60000100a00 */
[----:B0-----:R-:W2:Y:S01]  /*28a80*/  LDL.LU.64 R14, [R1+0xd78] ;  /* 0x000d7800010e7983 */ /* 0x001ea20000300a00 */
[----:B------:R-:W-:Y:S02]  /*28a90*/  IMAD.MOV.U32 R7, RZ, RZ, R2 ;  /* 0x000000ffff077224 */ /* 0x000fe400078e0002 */
[----:B------:R-:W-:-:S05]  /*28aa0*/  IMAD.MOV.U32 R2, RZ, RZ, R12 ;  /* 0x000000ffff027224 */ /* 0x000fca00078e000c */
[----:B------:R-:W-:Y:S01]  /*28ab0*/  STL [R1+0xbb8], R2 ;  /* 0x000bb80201007387 */ /* 0x000fe20000100800 */
[C---:B--2---:R-:W-:Y:S03]  /*28ac0*/  HMMA.16816.F32.BF16 R12, R20.reuse, R14, R16 ;  /* 0x0000000e140c723c */ /* 0x044fe60000041810 */
[----:B------:R-:W2:Y:S01]  /*28ad0*/  LDL.LU.64 R18, [R1+0xd70] ;  /* 0x000d700001127983 */ /* 0x000ea20000300a00 */
[----:B------:R-:W-:Y:S11]  /*28ae0*/  IMAD.MOV.U32 R6, RZ, RZ, R3 ;  /* 0x000000ffff067224 */ /* 0x000ff600078e0003 */
[----:B------:R-:W-:Y:S09]  /*28af0*/  @!UPT UIADD3 URZ, URZ, URZ, URZ ;  /* 0x0000003f3f3ff290 */ /* 0x000ff2000fffe03f */
[----:B------:R-:W-:Y:S01]  /*28b00*/  IMAD.MOV.U32 R3, RZ, RZ, R12 ;  /* 0x000000ffff037224 */ /* 0x000fe200078e000c */
[----:B------:R-:W-:Y:S01]  /*28b10*/  STL.64 [R1+0x2a0], R12 ;  /* 0x0002a00c01007387 */ /* 0x000fe20000100a00 */
[----:B------:R0:W-:Y:S03]  /*28b20*/  STL.64 [R1+0x2a8], R14 ;  /* 0x0002a80e01007387 */ /* 0x0001e60000100a00 */
[----:B0-----:R-:W4:Y:S01]  /*28b30*/  LDL.LU R14, [R1+0xc8] ;  /* 0x0000c800010e7983 */ /* 0x001f220000300800 */
[----:B------:R-:W-:Y:S01]  /*28b40*/  STL [R1+0xbbc], R3 ;  /* 0x000bbc0301007387 */ /* 0x000fe20000100800 */
[C---:B--2---:R-:W-:Y:S02]  /*28b50*/  HMMA.16816.F32.BF16 R16, R20.reuse, R18, R24 ;  /* 0x000000121410723c */ /* 0x044fe40000041818 */
[----:B------:R-:W2:Y:S01]  /*28b60*/  LDL.LU.64 R26, [R1+0xd68] ;  /* 0x000d6800011a7983 */ /* 0x000ea20000300a00 */
[----:B---3--:R-:W-:Y:S11]  /*28b70*/  IMAD.MOV.U32 R15, RZ, RZ, R28 ;  /* 0x000000ffff0f7224 */ /* 0x008ff600078e001c */
[----:B------:R-:W-:Y:S10]  /*28b80*/  @!UPT UIADD3 URZ, URZ, URZ, URZ ;  /* 0x0000003f3f3ff290 */ /* 0x000ff4000fffe03f */
[----:B------:R-:W-:Y:S01]  /*28b90*/  IMAD.MOV.U32 R28, RZ, RZ, R16 ;  /* 0x000000ffff1c7224 */ /* 0x000fe200078e0010 */
[----:B------:R-:W-:Y:S01]  /*28ba0*/  STL.64 [R1+0x290], R16 ;  /* 0x0002901001007387 */ /* 0x000fe20000100a00 */
[----:B------:R0:W-:Y:S03]  /*28bb0*/  STL.64 [R1+0x298], R18 ;  /* 0x0002981201007387 */ /* 0x0001e60000100a00 */
[----:B0-----:R-:W3:Y:S01]  /*28bc0*/  LDL.LU R18, [R1+0xb8] ;  /* 0x0000b80001127983 */ /* 0x001ee20000300800 */
[----:B------:R-:W-:Y:S02]  /*28bd0*/  STL [R1+0xbc0], R28 ;  /* 0x000bc01c01007387 */ /* 0x000fe40000100800 */
[----:B----4-:R-:W-:Y:S01]  /*28be0*/  IMAD.MOV.U32 R19, RZ, RZ, R29 ;  /* 0x000000ffff137224 */ /* 0x010fe200078e001d */
[C---:B--2---:R-:W-:Y:S01]  /*28bf0*/  HMMA.16816.F32.BF16 R24, R20.reuse, R26, R8 ;  /* 0x0000001a1418723c */ /* 0x044fe20000041808 */
[----:B------:R-:W2:Y:S01]  /*28c00*/  LDL.LU.64 R10, [R1+0xd60] ;  /* 0x000d6000010a7983 */ /* 0x000ea20000300a00 */
[----:B------:R-:W2:Y:S11]  /*28c10*/  LDL.LU.64 R8, [R1+0xd58] ;  /* 0x000d580001087983 */ /* 0x000eb60000300a00 */
[----:B------:R-:W-:Y:S10]  /*28c20*/  @!UPT UIADD3 URZ, URZ, URZ, URZ ;  /* 0x0000003f3f3ff290 */ /* 0x000ff4000fffe03f */
[----:B------:R-:W-:Y:S01]  /*28c30*/  STL.64 [R1+0x280], R24 ;  /* 0x0002801801007387 */ /* 0x000fe20000100a00 */
[----:B------:R0:W-:Y:S02]  /*28c40*/  STL.64 [R1+0x288], R26 ;  /* 0x0002881a01007387 */ /* 0x0001e40000100a00 */
[----:B------:R-:W-:Y:S01]  /*28c50*/  IMAD.MOV.U32 R29, RZ, RZ, R24 ;  /* 0x000000ffff1d7224 */ /* 0x000fe200078e0018 */
[----:B0-----:R-:W4:Y:S01]  /*28c60*/  LDL.LU.64 R26, [R1+0xd50] ;  /* 0x000d5000011a7983 */ /* 0x001f220000300a00 */
[----:B------:R-:W4:Y:S03]  /*28c70*/  LDL.LU.64 R24, [R1+0xd48] ;  /* 0x000d480001187983 */ /* 0x000f260000300a00 */
[----:B------:R-:W-:Y:S01]  /*28c80*/  STL [R1+0xbc4], R29 ;  /* 0x000bc41d01007387 */ /* 0x000fe20000100800 */
[C---:B----4-:R-:W-:Y:S01]  /*28c90*/  HMMA.16816.F32.BF16 R4, R20.reuse, R6, R24 ;  /* 0x000000061404723c */ /* 0x050fe20000041818 */
[----:B------:R-:W2:Y:S11]  /*28ca0*/  LDL.LU.64 R26, [R1+0xd40] ;  /* 0x000d4000011a7983 */ /* 0x000eb60000300a00 */
[----:B------:R-:W-:Y:S11]  /*28cb0*/  @!UPT UIADD3 URZ, URZ, URZ, URZ ;  /* 0x0000003f3f3ff290 */ /* 0x000ff6000fffe03f */
[----:B------:R-:W-:Y:S01]  /*28cc0*/  STL.64 [R1+0x260], R4 ;  /* 0x0002600401007387 */ /* 0x000fe20000100a00 */
[----:B------:R0:W-:Y:S03]  /*28cd0*/  STL.64 [R1+0x268], R6 ;  /* 0x0002680601007387 */ /* 0x0001e60000100a00 */
[----:B0-----:R-:W4:Y:S01]  /*28ce0*/  LDL.LU R6, [R1+0xa8] ;  /* 0x0000a80001067983 */ /* 0x001f220000300800 */
[C---:B--2---:R-:W-:Y:S03]  /*28cf0*/  HMMA.16816.F32.BF16 R24, R20.reuse, R26, R8 ;  /* 0x0000001a1418723c */ /* 0x044fe60000041808 */
[----:B------:R-:W2:Y:S01]  /*28d00*/  LDL.LU.64 R10, [R1+0xd38] ;  /* 0x000d3800010a7983 */ /* 0x000ea20000300a00 */
[----:B------:R-:W2:Y:S11]  /*28d10*/  LDL.LU.64 R8, [R1+0xd30] ;  /* 0x000d300001087983 */ /* 0x000eb60000300a00 */
[----:B------:R-:W-:Y:S08]  /*28d20*/  @!UPT UIADD3 URZ, URZ, URZ, URZ ;  /* 0x0000003f3f3ff290 */ /* 0x000ff0000fffe03f */
        /* <DEDUP_REMOVED lines=32> */
[----:B------:R-:W2:Y:S11]  /*28f30*/  LDL.LU.64 R10, [R1+0xcc0] ;  /* 0x000cc000010a7983 */ /* 0x000eb60000300a00 */
[----:B------:R-:W-:Y:S10]  /*28f40*/  @!UPT UIADD3 URZ, URZ, URZ, URZ ;  /* 0x0000003f3f3ff290 */ /* 0x000ff4000fffe03f */
[----:B------:R-:W-:Y:S01]  /*28f50*/  STL.64 [R1+0x200], R24 ;  /* 0x0002001801007387 */ /* 0x000fe20000100a00 */
[----:B------:R0:W-:Y:S03]  /*28f60*/  STL.64 [R1+0x208], R26 ;  /* 0x0002081a01007387 */ /* 0x0001e60000100a00 */
[----:B0-----:R-:W2:Y:S01]  /*28f70*/  LDL.LU.64 R26, [R1+0xcb8] ;  /* 0x000cb800011a7983 */ /* 0x001ea20000300a00 */
[----:B------:R-:W2:Y:S02]  /*28f80*/  LDL.LU.64 R24, [R1+0xcb0] ;  /* 0x000cb00001187983 */ /* 0x000ea40000300a00 */
[----:B------:R-:W3:Y:S02]  /*28f90*/  LDL.LU R29, [R1+0x2ec] ;  /* 0x0002ec00011d7983 */ /* 0x000ee40000300800 */
[----:B------:R-:W3:Y:S01]  /*28fa0*/  LDL.LU R28, [R1+0x310] ;  /* 0x00031000011c7983 */ /* 0x000ee20000300800 */
[----:B------:R-:W3:Y:S01]  /*28fb0*/  LDL.LU R3, [R1+0x2e4] ;  /* 0x0002e40001037983 */ /* 0x000ee20000300800 */
[----:B------:R-:W-:-:S02]  /*28fc0*/  IMAD.MOV.U32 R7, RZ, RZ, R0 ;  /* 0x000000ffff077224 */ /* 0x000fc400078e0000 */
[----:B------:R-:W3:Y:S02]  /*28fd0*/  LDL.LU R2, [R1+0x308] ;  /* 0x0003080001027983 */ /* 0x000ee40000300800 */
[----:B------:R-:W3:Y:S01]  /*28fe0*/  LDL.LU R0, [R1+0x2dc] ;  /* 0x0002dc0001007983 */ /* 0x000ee20000300800 */
[C---:B--2---:R-:W-:Y:S01]  /*28ff0*/  HMMA.16816.F32.BF16 R24, R20.reuse, R10, R24 ;  /* 0x0000000a1418723c */ /* 0x044fe20000041818 */
[----:B------:R-:W2:Y:S01]  /*29000*/  LDL.LU.64 R10, [R1+0xca8] ;  /* 0x000ca800010a7983 */ /* 0x000ea20000300a00 */
[----:B------:R-:W2:Y:S11]  /*29010*/  LDL.LU.64 R8, [R1+0xca0] ;  /* 0x000ca00001087983 */ /* 0x000eb60000300a00 */
[----:B------:R-:W-:Y:S10]  /*29020*/  @!UPT UIADD3 URZ, URZ, URZ, URZ ;  /* 0x0000003f3f3ff290 */ /* 0x000ff4000fffe03f */
[----:B------:R0:W-:Y:S01]  /*29030*/  STL.64 [R1+0x1f0], R24 ;  /* 0x0001f01801007387 */ /* 0x0001e20000100a00 */
[----:B------:R1:W-:Y:S03]  /*29040*/  STL.64 [R1+0x1f8], R26 ;  /* 0x0001f81a01007387 */ /* 0x0003e60000100a00 */
[----:B0-----:R-:W3:Y:S01]  /*29050*/  LDL.LU R24, [R1+0x2fc] ;  /* 0x0002fc0001187983 */ /* 0x001ee20000300800 */
[----:B------:R-:W3:Y:S02]  /*29060*/  LDL.LU R25, [R1+0x324] ;  /* 0x0003240001197983 */ /* 0x000ee40000300800 */
[----:B-1----:R-:W3:Y:S02]  /*29070*/  LDL.LU R26, [R1+0x2f4] ;  /* 0x0002f400011a7983 */ /* 0x002ee40000300800 */
[----:B------:R-:W3:Y:S01]  /*29080*/  LDL.LU R27, [R1+0x31c] ;  /* 0x00031c00011b7983 */ /* 0x000ee20000300800 */
[----:B--2---:R-:W-:Y:S01]  /*29090*/  HMMA.16816.F32.BF16 R8, R20, R14, R8 ;  /* 0x0000000e1408723c */ /* 0x004fe20000041808 */
[----:B---3--:R0:W-:Y:S01]  /*290a0*/  STL.64 [R1+0xc68], R26 ;  /* 0x000c681a01007387 */ /* 0x0081e20000100a00 */
[----:B------:R-:W-:Y:S03]  /*290b0*/  STL.64 [R1+0xc60], R24 ;  /* 0x000c601801007387 */ /* 0x000fe60000100a00 */
[----:B0-----:R-:W2:Y:S01]  /*290c0*/  LDL.LU R26, [R1+0x98] ;  /* 0x00009800011a7983 */ /* 0x001ea20000300800 */
[----:B------:R-:W2:Y:S02]  /*290d0*/  LDL.LU R27, [R1+0x9c] ;  /* 0x00009c00011b7983 */ /* 0x000ea40000300800 */
[----:B------:R-:W3:Y:S02]  /*290e0*/  LDL.LU.64 R14, [R1+0xc98] ;  /* 0x000c9800010e7983 */ /* 0x000ee40000300a00 */
[----:B------:R-:W3:Y:S11]  /*290f0*/  LDL.LU.64 R12, [R1+0xc90] ;  /* 0x000c9000010c7983 */ /* 0x000ef60000300a00 */
[----:B------:R-:W-:Y:S02]  /*29100*/  @!UPT UIADD3 URZ, URZ, URZ, URZ ;  /* 0x0000003f3f3ff290 */ /* 0x000fe4000fffe03f */
[----:B------:R0:W-:Y:S01]  /*29110*/  STL.64 [R1+0x1e0], R8 ;  /* 0x0001e00801007387 */ /* 0x0001e20000100a00 */
[----:B------:R1:W-:Y:S03]  /*29120*/  STL.64 [R1+0x1e8], R10 ;  /* 0x0001e80a01007387 */ /* 0x0003e60000100a00 */
[----:B0-----:R-:W2:Y:S01]  /*29130*/  LDL.LU R9, [R1+0x314] ;  /* 0x0003140001097983 */ /* 0x001ea20000300800 */
[----:B-1----:R-:W-:-:S05]  /*29140*/  IMAD.MOV.U32 R10, RZ, RZ, R8 ;  /* 0x000000ffff0a7224 */ /* 0x002fca00078e0008 */
[----:B------:R0:W-:Y:S04]  /*29150*/  STL [R1+0xbc8], R10 ;  /* 0x000bc80a01007387 */ /* 0x0001e80000100800 */
[----:B0-----:R-:W2:Y:S01]  /*29160*/  LDL.LU R10, [R1+0x304] ;  /* 0x00030400010a7983 */ /* 0x001ea20000300800 */
[C---:B---3--:R-:W-:Y:S03]  /*29170*/  HMMA.16816.F32.BF16 R12, R20.reuse, R18, R12 ;  /* 0x00000012140c723c */ /* 0x048fe6000004180c */
[----:B------:R-:W4:Y:S01]  /*29180*/  LDL.LU.64 R18, [R1+0xc88] ;  /* 0x000c880001127983 */ /* 0x000f220000300a00 */
[----:B------:R-:W4:Y:S11]  /*29190*/  LDL.LU.64 R16, [R1+0xc80] ;  /* 0x000c800001107983 */ /* 0x000f360000300a00 */
[----:B------:R-:W-:Y:S08]  /*291a0*/  @!UPT UIADD3 URZ, URZ, URZ, URZ ;  /* 0x0000003f3f3ff290 */ /* 0x000ff0000fffe03f */
[----:B------:R0:W-:Y:S01]  /*291b0*/  STL.64 [R1+0x1d0], R12 ;  /* 0x0001d00c01007387 */ /* 0x0001e20000100a00 */
[----:B------:R1:W-:Y:S03]  /*291c0*/  STL.64 [R1+0x1d8], R14 ;  /* 0x0001d80e01007387 */ /* 0x0003e60000100a00 */
[----:B0-----:R-:W3:Y:S01]  /*291d0*/  LDL.LU R12, [R1+0x32c] ;  /* 0x00032c00010c7983 */ /* 0x001ee20000300800 */
[----:B------:R-:W2:Y:S02]  /*291e0*/  LDL.LU R13, [R1+0x320] ;  /* 0x00032000010d7983 */ /* 0x000ea40000300800 */
[----:B-1----:R-:W2:Y:S02]  /*291f0*/  LDL.LU R14, [R1+0x318] ;  /* 0x00031800010e7983 */ /* 0x002ea40000300800 */
[----:B------:R-:W2:Y:S01]  /*29200*/  LDL.LU R15, [R1+0x30c] ;  /* 0x00030c00010f7983 */ /* 0x000ea20000300800 */
[----:B----4-:R-:W-:Y:S01]  /*29210*/  HMMA.16816.F32.BF16 R16, R20, R6, R16 ;  /* 0x000000061410723c */ /* 0x010fe20000041810 */
[----:B------:R-:W2:Y:S01]  /*29220*/  LDL.LU.64 R6, [R1+0xc78] ;  /* 0x000c780001067983 */ /* 0x000ea20000300a00 */
[----:B------:R-:W2:Y:S02]  /*29230*/  LDL.LU.64 R4, [R1+0xc70] ;  /* 0x000c700001047983 */ /* 0x000ea40000300a00 */
[----:B------:R-:W-:-:S05]  /*29240*/  IMAD.MOV.U32 R25, RZ, RZ, 0x3f ;  /* 0x0000003fff197424 */ /* 0x000fca00078e00ff */
[----:B------:R-:W-:Y:S11]  /*29250*/  IADD3 R25, R25, c[0x0][0x180], RZ ;  /* 0x0000600019197a10 */ /* 0x000ff60007ffe0ff */
[----:B------:R-:W-:Y:S03]  /*29260*/  @!UPT UIADD3 URZ, URZ, URZ, URZ ;  /* 0x0000003f3f3ff290 */ /* 0x000fe6000fffe03f */
[----:B------:R-:W-:Y:S01]  /*29270*/  STL.64 [R1+0x190], R16 ;  /* 0x0001901001007387 */ /* 0x000fe20000100a00 */
[----:B------:R-:W-:Y:S02]  /*29280*/  IMAD.MOV.U32 R8, RZ, RZ, R19 ;  /* 0x000000ffff087224 */ /* 0x000fe400078e0013 */
[----:B------:R0:W-:Y:S02]  /*29290*/  STL.64 [R1+0x198], R18 ;  /* 0x0001981201007387 */ /* 0x0001e40000100a00 */
[----:B------:R-:W-:Y:S01]  /*292a0*/  IMAD.MOV.U32 R11, RZ, RZ, R16 ;  /* 0x000000ffff0b7224 */ /* 0x000fe200078e0010 */
[----:B0-----:R-:W4:Y:S01]  /*292b0*/  LDL.LU R19, [R1+0x328] ;  /* 0x0003280001137983 */ /* 0x001f220000300800 */
[----:B------:R-:W-:-:S03]  /*292c0*/  SHF.R.S32.HI R18, RZ, 0x1f, R25 ;  /* 0x0000001fff127819 */ /* 0x000fc60000011419 */
[----:B------:R-:W-:Y:S02]  /*292d0*/  STL [R1+0xbd0], R11 ;  /* 0x000bd00b01007387 */ /* 0x000fe40000100800 */
[----:B------:R-:W-:Y:S01]  /*292e0*/  STL [R1+0xbcc], R8 ;  /* 0x000bcc0801007387 */ /* 0x000fe20000100800 */
[----:B------:R-:W-:Y:S01]  /*292f0*/  LEA.HI R18, R18, R25, RZ, 0x6 ;  /* 0x0000001912127211 */ /* 0x000fe200078f30ff */
[----:B--2---:R-:W-:Y:S01]  /*29300*/  HMMA.16816.F32.BF16 R4, R20, R26, R4 ;  /* 0x0000001a1404723c */ /* 0x004fe20000041804 */
[----:B------:R-:W2:Y:S01]  /*29310*/  LDL.LU.64 R26, [R1+0xc68] ;  /* 0x000c6800011a7983 */ /* 0x000ea20000300a00 */
[----:B------:R-:W2:Y:S01]  /*29320*/  LDL.LU.64 R24, [R1+0xc60] ;  /* 0x000c600001187983 */ /* 0x000ea20000300a00 */
[----:B---3--:R-:W-:Y:S02]  /*29330*/  IADD3 R12, P1, R12, UR12, RZ ;  /* 0x0000000c0c0c7c10 */ /* 0x008fe4000ff3e0ff */
[----:B------:R-:W-:Y:S02]  /*29340*/  IADD3 R13, P2, R13, UR12, RZ ;  /* 0x0000000c0d0d7c10 */ /* 0x000fe4000ff5e0ff */
[----:B------:R-:W-:-:S02]  /*29350*/  IADD3 R14, P3, R14, UR12, RZ ;  /* 0x0000000c0e0e7c10 */ /* 0x000fc4000ff7e0ff */
[----:B------:R-:W-:Y:S02]  /*29360*/  IADD3 R15, P4, R15, UR12, RZ ;  /* 0x0000000c0f0f7c10 */ /* 0x000fe4000ff9e0ff */
[----:B------:R-:W-:Y:S02]  /*29370*/  IADD3 R10, P5, R10, UR12, RZ ;  /* 0x0000000c0a0a7c10 */ /* 0x000fe4000ffbe0ff */
[----:B------:R-:W-:-:S10]  /*29380*/  IADD3.X R28, R28, UR6, RZ, P3, !PT ;  /* 0x000000061c1c7c10 */ /* 0x000fd40009ffe4ff */
[----:B------:R0:W-:Y:S01]  /*29390*/  STL.64 [R1+0x1b0], R4 ;  /* 0x0001b00401007387 */ /* 0x0001e20000100a00 */
[----:B------:R-:W-:Y:S02]  /*293a0*/  STL.64 [R1+0x1b8], R6 ;  /* 0x0001b80601007387 */ /* 0x000fe40000100a00 */
[----:B0-----:R-:W-:Y:S01]  /*293b0*/  IMAD.MOV.U32 R4, RZ, RZ, R7 ;  /* 0x000000ffff047224 */ /* 0x001fe200078e0007 */
[----:B----4-:R-:W-:-:S04]  /*293c0*/  IADD3 R19, P6, R19, UR12, RZ ;  /* 0x0000000c13137c10 */ /* 0x010fc8000ffde0ff */
[----:B------:R0:W-:Y:S01]  /*293d0*/  STL [R1+0xbd4], R4 ;  /* 0x000bd40401007387 */ /* 0x0001e20000100800 */
[----:B------:R-:W-:Y:S02]  /*293e0*/  STL [R1+0x328], R19 ;  /* 0x0003281301007387 */ /* 0x000fe40000100800 */
[----:B------:R-:W-:Y:S01]  /*293f0*/  STL [R1+0x32c], R12 ;  /* 0x00032c0c01007387 */ /* 0x000fe20000100800 */
[----:B------:R-:W-:Y:S01]  /*29400*/  IADD3.X R9, R9, UR6, RZ, P6, !PT ;  /* 0x0000000609097c10 */ /* 0x000fe2000b7fe4ff */
[----:B------:R-:W-:Y:S01]  /*29410*/  STL [R1+0x320], R13 ;  /* 0x0003200d01007387 */ /* 0x000fe20000100800 */
[----:B------:R-:W-:Y:S02]  /*29420*/  STL [R1+0x318], R14 ;  /* 0x0003180e01007387 */ /* 0x000fe40000100800 */
[----:B------:R-:W-:Y:S02]  /*29430*/  STL [R1+0x30c], R15 ;  /* 0x00030c0f01007387 */ /* 0x000fe40000100800 */
[----:B------:R-:W-:Y:S01]  /*29440*/  STL [R1+0x304], R10 ;  /* 0x0003040a01007387 */ /* 0x000fe20000100800 */
[----:B------:R-:W-:Y:S01]  /*29450*/  STL [R1+0x314], R9 ;  /* 0x0003140901007387 */ /* 0x000fe20000100800 */
[----:B--2---:R-:W-:-:S02]  /*29460*/  IADD3 R24, P6, R24, UR12, RZ ;  /* 0x0000000c18187c10 */ /* 0x004fc4000ffde0ff */
[----:B------:R-:W-:Y:S01]  /*29470*/  IADD3.X R25, R25, UR6, RZ, P1, !PT ;  /* 0x0000000619197c10 */ /* 0x000fe20008ffe4ff */
[----:B------:R-:W-:Y:S01]  /*29480*/  IADD3 R26, P1, R26, UR12, RZ ;  /* 0x0000000c1a1a7c10 */ /* 0x000fe2000ff3e0ff */
[----:B------:R-:W-:Y:S01]  /*29490*/  IADD3.X R27, R27, UR6, RZ, P2, !PT ;  /* 0x000000061b1b7c10 */ /* 0x000fe200097fe4ff */
[----:B------:R-:W-:Y:S01]  /*294a0*/  IADD3 R29, P2, R29, UR12, RZ ;  /* 0x0000000c1d1d7c10 */ /* 0x000fe2000ff5e0ff */
[----:B------:R-:W-:Y:S01]  /*294b0*/  STL [R1+0x2fc], R24 ;  /* 0x0002fc1801007387 */ /* 0x000fe20000100800 */
[----:B------:R-:W-:Y:S02]  /*294c0*/  STL [R1+0x324], R25 ;  /* 0x0003241901007387 */ /* 0x000fe40000100800 */
[----:B------:R-:W-:Y:S02]  /*294d0*/  STL [R1+0x2f4], R26 ;  /* 0x0002f41a01007387 */ /* 0x000fe40000100800 */
[----:B------:R-:W-:Y:S01]  /*294e0*/  STL [R1+0x31c], R27 ;  /* 0x00031c1b01007387 */ /* 0x000fe20000100800 */
[----:B------:R-:W-:Y:S01]  /*294f0*/  STL [R1+0x2ec], R29 ;  /* 0x0002ec1d01007387 */ /* 0x000fe20000100800 */
[----:B------:R-:W-:Y:S02]  /*29500*/  STL [R1+0x310], R28 ;  /* 0x0003101c01007387 */ /* 0x000fe40000100800 */
[----:B0-----:R-:W2:Y:S01]  /*29510*/  LDL.LU R4, [R1+0x2f8] ;  /* 0x0002f80001047983 */ /* 0x001ea20000300800 */
[----:B------:R-:W-:-:S02]  /*29520*/  IADD3 R3, P3, R3, UR12, RZ ;  /* 0x0000000c03037c10 */ /* 0x000fc4000ff7e0ff */
[----:B------:R-:W-:-:S03]  /*29530*/  IADD3.X R2, R2, UR6, RZ, P4, !PT ;  /* 0x0000000602027c10 */ /* 0x000fc6000a7fe4ff */
[----:B------:R-:W-:Y:S04]  /*29540*/  STL [R1+0x2e4], R3 ;  /* 0x0002e40301007387 */ /* 0x000fe80000100800 */
[----:B--2---:R0:W-:Y:S01]  /*29550*/  STL [R1+0xc58], R4 ;  /* 0x000c580401007387 */ /* 0x0041e20000100800 */
[----:B------:R-:W-:Y:S03]  /*29560*/  STL [R1+0x308], R2 ;  /* 0x0003080201007387 */ /* 0x000fe60000100800 */
[----:B0-----:R-:W2:Y:S01]  /*29570*/  LDL.LU R4, [R1+0x2d4] ;  /* 0x0002d40001047983 */ /* 0x001ea20000300800 */
[----:B------:R-:W-:-:S05]  /*29580*/  IADD3 R0, P4, R0, UR12, RZ ;  /* 0x0000000c00007c10 */ /* 0x000fca000ff9e0ff */
[----:B------:R-:W-:Y:S01]  /*29590*/  STL [R1+0x2dc], R0 ;  /* 0x0002dc0001007387 */ /* 0x000fe20000100800 */
[----:B------:R-:W-:Y:S01]  /*295a0*/  UIADD3 UR4, UR4, 0x1, URZ ;  /* 0x0000000104047890 */ /* 0x000fe2000fffe03f */
[----:B------:R-:W-:Y:S02]  /*295b0*/  SHF.R.S32.HI R18, RZ, 0x6, R18 ;  /* 0x00000006ff127819 */ /* 0x000fe40000011412 */
[----:B--2---:R0:W-:Y:S04]  /*295c0*/  STL [R1+0xc5c], R4 ;  /* 0x000c5c0401007387 */ /* 0x0041e80000100800 */
[----:B0-----:R-:W2:Y:S01]  /*295d0*/  LDL.LU R4, [R1+0x300] ;  /* 0x0003000001047983 */ /* 0x001ea20000300800 */
[----:B------:R-:W3:Y:S02]  /*295e0*/  LDL.LU R20, [R1+0x2cc] ;  /* 0x0002cc0001147983 */ /* 0x000ee40000300800 */
[----:B------:R-:W4:Y:S02]  /*295f0*/  LDL.LU R21, [R1+0x2f0] ;  /* 0x0002f00001157983 */ /* 0x000f240000300800 */
[----:B------:R-:W3:Y:S01]  /*29600*/  LDL.LU R22, [R1+0x2c4] ;  /* 0x0002c40001167983 */ /* 0x000ee20000300800 */
[----:B------:R-:W3:Y:S01]  /*29610*/  LDL.LU R23, [R1+0x2e8] ;  /* 0x0002e80001177983 */ /* 0x000ee20000300800 */
[----:B------:R-:W3:Y:S02]  /*29620*/  LDL.LU R5, [R1+0x2bc] ;  /* 0x0002bc0001057983 */ /* 0x000ee40000300800 */
[----:B------:R-:W3:Y:S02]  /*29630*/  LDL.LU R6, [R1+0x2e0] ;  /* 0x0002e00001067983 */ /* 0x000ee40000300800 */
[----:B------:R-:W3:Y:S01]  /*29640*/  LDL.LU R7, [R1+0x2b4] ;  /* 0x0002b40001077983 */ /* 0x000ee20000300800 */
[----:B------:R-:W3:Y:S01]  /*29650*/  LDL.LU R8, [R1+0x2d8] ;  /* 0x0002d80001087983 */ /* 0x000ee20000300800 */
[----:B------:R-:W3:Y:S02]  /*29660*/  LDL.LU R11, [R1+0xb28] ;  /* 0x000b2800010b7983 */ /* 0x000ee40000300800 */
[----:B------:R-:W3:Y:S01]  /*29670*/  LDL.LU R16, [R1+0x2d0] ;  /* 0x0002d00001107983 */ /* 0x000ee20000300800 */
[----:B------:R-:W-:Y:S01]  /*29680*/  ISETP.NE.U32.AND P0, PT, R18, UR4, PT ;  /* 0x0000000412007c0c */ /* 0x000fe2000bf05070 */
        /* <DEDUP_REMOVED lines=17> */
[----:B------:R-:W3:Y:S01]  /*297a0*/  LDL.LU R0, [R1+0x33c] ;  /* 0x00033c0001007983 */ /* 0x000ee20000300800 */
[----:B--2---:R-:W-:-:S05]  /*297b0*/  IADD3.X R4, R4, UR6, RZ, P5, !PT ;  /* 0x0000000604047c10 */ /* 0x004fca000affe4ff */
[----:B------:R0:W-:Y:S04]  /*297c0*/  STL [R1+0x300], R4 ;  /* 0x0003000401007387 */ /* 0x0001e80000100800 */
[----:B0-----:R-:W2:Y:S02]  /*297d0*/  LDL.LU R4, [R1+0xc5c] ;  /* 0x000c5c0001047983 */ /* 0x001ea40000300800 */
[----:B--2---:R-:W-:-:S05]  /*297e0*/  IADD3 R4, P5, R4, UR12, RZ ;  /* 0x0000000c04047c10 */ /* 0x004fca000ffbe0ff */
[----:B------:R0:W-:Y:S04]  /*297f0*/  STL [R1+0x2d4], R4 ;  /* 0x0002d40401007387 */ /* 0x0001e80000100800 */
[----:B0-----:R-:W2:Y:S01]  /*29800*/  LDL.LU R4, [R1+0xc58] ;  /* 0x000c580001047983 */ /* 0x001ea20000300800 */
[----:B----4-:R-:W-:Y:S01]  /*29810*/  IADD3.X R21, R21, UR6, RZ, P1, !PT ;  /* 0x0000000615157c10 */ /* 0x010fe20008ffe4ff */
[----:B---3--:R-:W-:Y:S01]  /*29820*/  IADD3 R22, P1, R22, UR12, RZ ;  /* 0x0000000c16167c10 */ /* 0x008fe2000ff3e0ff */
[----:B------:R-:W-:Y:S01]  /*29830*/  IADD3.X R23, R23, UR6, RZ, P2, !PT ;  /* 0x0000000617177c10 */ /* 0x000fe200097fe4ff */
[----:B------:R-:W-:Y:S01]  /*29840*/  IADD3 R5, P2, R5, UR12, RZ ;  /* 0x0000000c05057c10 */ /* 0x000fe2000ff5e0ff */
        /* <DEDUP_REMOVED lines=16> */
[----:B--2---:R-:W-:Y:S01]  /*29950*/  IADD3.X R4, R4, UR6, RZ, P6, !PT ;  /* 0x0000000604047c10 */ /* 0x004fe2000b7fe4ff */
[----:B------:R-:W-:-:S04]  /*29960*/  IADD3 R20, P6, R20, UR12, RZ ;  /* 0x0000000c14147c10 */ /* 0x000fc8000ffde0ff */
[----:B------:R0:W-:Y:S01]  /*29970*/  STL [R1+0x2f8], R4 ;  /* 0x0002f80401007387 */ /* 0x0001e20000100800 */
[----:B------:R-:W-:Y:S02]  /*29980*/  STL [R1+0x2cc], R20 ;  /* 0x0002cc1401007387 */ /* 0x000fe40000100800 */
[----:B------:R-:W-:Y:S02]  /*29990*/  STL [R1+0x2f0], R21 ;  /* 0x0002f01501007387 */ /* 0x000fe40000100800 */
[----:B------:R-:W-:Y:S01]  /*299a0*/  STL [R1+0x2c4], R22 ;  /* 0x0002c41601007387 */ /* 0x000fe20000100800 */
[----:B------:R-:W-:Y:S01]  /*299b0*/  STL [R1+0x2e8], R23 ;  /* 0x0002e81701007387 */ /* 0x000fe20000100800 */
[----:B------:R-:W-:Y:S02]  /*299c0*/  STL [R1+0x2bc], R5 ;  /* 0x0002bc0501007387 */ /* 0x000fe40000100800 */
[----:B------:R-:W-:Y:S02]  /*299d0*/  STL [R1+0x2e0], R6 ;  /* 0x0002e00601007387 */ /* 0x000fe40000100800 */
[----:B------:R-:W-:Y:S01]  /*299e0*/  STL [R1+0x2b4], R7 ;  /* 0x0002b40701007387 */ /* 0x000fe20000100800 */
[----:B------:R-:W-:Y:S01]  /*299f0*/  IADD3.X R18, R18, UR6, RZ, P6, !PT ;  /* 0x0000000612127c10 */ /* 0x000fe2000b7fe4ff */
[----:B------:R-:W-:Y:S01]  /*29a00*/  STL [R1+0x2d8], R8 ;  /* 0x0002d80801007387 */ /* 0x000fe20000100800 */
[----:B------:R-:W-:Y:S01]  /*29a10*/  IADD3 R19, P6, R19, UR9, RZ ;  /* 0x0000000913137c10 */ /* 0x000fe2000ffde0ff */
[----:B------:R-:W-:Y:S02]  /*29a20*/  STL [R1+0xb28], R11 ;  /* 0x000b280b01007387 */ /* 0x000fe40000100800 */
[----:B------:R-:W-:Y:S01]  /*29a30*/  STL [R1+0x2d0], R16 ;  /* 0x0002d01001007387 */ /* 0x000fe20000100800 */
[----:B------:R-:W-:Y:S01]  /*29a40*/  STL [R1+0x348], R17 ;  /* 0x0003481101007387 */ /* 0x000fe20000100800 */
[----:B------:R-:W-:Y:S02]  /*29a50*/  STL [R1+0x2c8], R18 ;  /* 0x0002c81201007387 */ /* 0x000fe40000100800 */
[----:B------:R-:W-:Y:S02]  /*29a60*/  STL [R1+0xb20], R19 ;  /* 0x000b201301007387 */ /* 0x000fe40000100800 */
[----:B------:R-:W-:Y:S01]  /*29a70*/  STL [R1+0x2c0], R12 ;  /* 0x0002c00c01007387 */ /* 0x000fe20000100800 */
[----:B------:R-:W-:Y:S01]  /*29a80*/  STL [R1+0xb1c], R13 ;  /* 0x000b1c0d01007387 */ /* 0x000fe20000100800 */
[----:B------:R-:W-:Y:S02]  /*29a90*/  STL [R1+0x2b8], R14 ;  /* 0x0002b80e01007387 */ /* 0x000fe40000100800 */
[----:B------:R-:W-:Y:S02]  /*29aa0*/  STL [R1+0xb18], R15 ;  /* 0x000b180f01007387 */ /* 0x000fe40000100800 */
[----:B------:R-:W-:Y:S01]  /*29ab0*/  STL [R1+0x2b0], R10 ;  /* 0x0002b00a01007387 */ /* 0x000fe20000100800 */
[----:B------:R-:W-:Y:S01]  /*29ac0*/  STL [R1+0xb14], R9 ;  /* 0x000b140901007387 */ /* 0x000fe20000100800 */
[----:B------:R-:W-:Y:S01]  /*29ad0*/  IADD3.X R29, R29, UR7, RZ, P6, !PT ;  /* 0x000000071d1d7c10 */ /* 0x000fe2000b7fe4ff */
[----:B------:R-:W-:Y:S01]  /*29ae0*/  STL [R1+0xb24], R24 ;  /* 0x000b241801007387 */ /* 0x000fe20000100800 */
[----:B------:R-:W-:Y:S01]  /*29af0*/  IADD3 R28, P6, R28, UR9, RZ ;  /* 0x000000091c1c7c10 */ /* 0x000fe2000ffde0ff */
[----:B------:R-:W-:Y:S01]  /*29b00*/  STL [R1+0xb10], R25 ;  /* 0x000b101901007387 */ /* 0x000fe20000100800 */
[----:B------:R-:W-:Y:S02]  /*29b10*/  STL [R1+0x27c], R26 ;  /* 0x00027c1a01007387 */ /* 0x000fe40000100800 */
[----:B------:R-:W-:Y:S02]  /*29b20*/  STL [R1+0xb0c], R27 ;  /* 0x000b0c1b01007387 */ /* 0x000fe40000100800 */
[----:B------:R-:W-:Y:S01]  /*29b30*/  STL [R1+0x344], R29 ;  /* 0x0003441d01007387 */ /* 0x000fe20000100800 */
[----:B------:R-:W-:Y:S01]  /*29b40*/  STL [R1+0xb08], R28 ;  /* 0x000b081c01007387 */ /* 0x000fe20000100800 */
[----:B0-----:R-:W2:Y:S01]  /*29b50*/  LDL.LU R4, [R1+0xaf0] ;  /* 0x000af00001047983 */ /* 0x001ea20000300800 */
[----:B------:R-:W-:Y:S01]  /*29b60*/  IADD3.X R3, R3, UR7, RZ, P1, !PT ;  /* 0x0000000703037c10 */ /* 0x000fe20008ffe4ff */
[----:B------:R-:W-:-:S04]  /*29b70*/  IADD3 R2, P1, R2, UR9, RZ ;  /* 0x0000000902027c10 */ /* 0x000fc8000ff3e0ff */
[----:B------:R-:W-:Y:S04]  /*29b80*/  STL [R1+0x340], R3 ;  /* 0x0003400301007387 */ /* 0x000fe80000100800 */
[----:B--2---:R0:W-:Y:S01]  /*29b90*/  STL [R1+0xc50], R4 ;  /* 0x000c500401007387 */ /* 0x0041e20000100800 */
[----:B------:R-:W-:Y:S03]  /*29ba0*/  STL [R1+0xb00], R2 ;  /* 0x000b000201007387 */ /* 0x000fe60000100800 */
[----:B0-----:R-:W2:Y:S01]  /*29bb0*/  LDL.LU R4, [R1+0x338] ;  /* 0x0003380001047983 */ /* 0x001ea20000300800 */
[----:B------:R-:W-:-:S05]  /*29bc0*/  IADD3.X R0, R0, UR7, RZ, P2, !PT ;  /* 0x0000000700007c10 */ /* 0x000fca00097fe4ff */
[----:B------:R-:W-:Y:S04]  /*29bd0*/  STL [R1+0x33c], R0 ;  /* 0x00033c0001007387 */ /* 0x000fe80000100800 */
        /* <DEDUP_REMOVED lines=30> */
[----:B--2---:R-:W-:-:S05]  /*29dc0*/  IADD3 R4, P2, R4, UR9, RZ ;  /* 0x0000000904047c10 */ /* 0x004fca000ff5e0ff */
[----:B------:R0:W-:Y:S04]  /*29dd0*/  STL [R1+0xaf8], R4 ;  /* 0x000af80401007387 */ /* 0x0001e80000100800 */
[----:B0-----:R-:W2:Y:S02]  /*29de0*/  LDL.LU R4, [R1+0xc54] ;  /* 0x000c540001047983 */ /* 0x001ea40000300800 */
[----:B--2---:R-:W-:-:S05]  /*29df0*/  IADD3.X R4, R4, UR7, RZ, P3, !PT ;  /* 0x0000000704047c10 */ /* 0x004fca0009ffe4ff */
[----:B------:R0:W-:Y:S04]  /*29e00*/  STL [R1+0x338], R4 ;  /* 0x0003380401007387 */ /* 0x0001e80000100800 */
[----:B0-----:R-:W2:Y:S01]  /*29e10*/  LDL.LU R4, [R1+0xc50] ;  /* 0x000c500001047983 */ /* 0x001ea20000300800 */
[----:B---3--:R-:W-:Y:S01]  /*29e20*/  IADD3.X R20, R20, UR7, RZ, P4, !PT ;  /* 0x0000000714147c10 */ /* 0x008fe2000a7fe4ff */
[----:B----4-:R-:W-:Y:S01]  /*29e30*/  IADD3 R21, P4, R21, UR9, RZ ;  /* 0x0000000915157c10 */ /* 0x010fe2000ff9e0ff */
        /* <DEDUP_REMOVED lines=18> */
[----:B------:R-:W-:-:S02]  /*29f60*/  IADD3.X R28, R28, UR7, RZ, P4, !PT ;  /* 0x000000071c1c7c10 */ /* 0x000fc4000a7fe4ff */
[----:B--2---:R-:W-:-:S05]  /*29f70*/  IADD3 R4, P3, R4, UR9, RZ ;  /* 0x0000000904047c10 */ /* 0x004fca000ff7e0ff */
[----:B------:R0:W-:Y:S01]  /*29f80*/  STL [R1+0xaf0], R4 ;  /* 0x000af00401007387 */ /* 0x0001e20000100800 */
[----:B------:R-:W-:Y:S02]  /*29f90*/  STL [R1+0x334], R20 ;  /* 0x0003341401007387 */ /* 0x000fe40000100800 */
[----:B------:R-:W-:Y:S02]  /*29fa0*/  STL [R1+0xae8], R21 ;  /* 0x000ae81501007387 */ /* 0x000fe40000100800 */
[----:B------:R-:W-:Y:S01]  /*29fb0*/  STL [R1+0x330], R22 ;  /* 0x0003301601007387 */ /* 0x000fe20000100800 */
[----:B------:R-:W-:Y:S01]  /*29fc0*/  STL [R1+0xae0], R23 ;  /* 0x000ae01701007387 */ /* 0x000fe20000100800 */
        /* <DEDUP_REMOVED lines=1434> */
[----:B------:R-:W-:-:S02]  /*2f970*/  IADD3.X R0, R0, UR7, RZ, P6, !PT ;  /* 0x0000000700007c10 */ /* 0x000fc4000b7fe4ff */
[----:B--2---:R-:W-:Y:S01]  /*2f980*/  IADD3.X R4, R4, UR7, RZ, P2, !PT ;  /* 0x0000000704047c10 */ /* 0x004fe200097fe4ff */
[----:B------:R-:W-:-:S04]  /*2f990*/  IADD3 R11, P2, R11, UR9, RZ ;  /* 0x000000090b0b7c10 */ /* 0x000fc8000ff5e0ff */
[----:B------:R0:W-:Y:S04]  /*2f9a0*/  STL [R1+0x3d4], R4 ;  /* 0x0003d40401007387 */ /* 0x0001e80000100800 */
[----:B0-----:R0:W5:Y:S01]  /*2f9b0*/  LDL.LU R4, [R1+0xbd4] ;  /* 0x000bd40001047983 */ /* 0x0011620000300800 */
[----:B------:R1:W-:Y:S03]  /*2f9c0*/  STL [R1+0x3a8], R11 ;  /* 0x0003a80b01007387 */ /* 0x0003e60000100800 */
[----:B-1----:R0:W5:Y:S01]  /*2f9d0*/  LDL.LU R11, [R1+0xbd0] ;  /* 0x000bd000010b7983 */ /* 0x0021620000300800 */
        /* <DEDUP_REMOVED lines=13> */
[----:B-1----:R-:W2:Y:S01]  /*2fab0*/  LDL.LU R0, [R1+0xbb4] ;  /* 0x000bb40001007983 */ /* 0x002ea20000300800 */
[----:B------:R-:W-:-:S02]  /*2fac0*/  IADD3 R20, P6, R20, UR9, RZ ;  /* 0x0000000914147c10 */ /* 0x000fc4000ffde0ff */
[----:B------:R-:W-:Y:S01]  /*2fad0*/  IADD3.X R21, R21, UR7, RZ, P1, !PT ;  /* 0x0000000715157c10 */ /* 0x000fe20008ffe4ff */
[----:B------:R-:W-:Y:S01]  /*2fae0*/  IADD3 R22, P1, R22, UR9, RZ ;  /* 0x0000000916167c10 */ /* 0x000fe2000ff3e0ff */
[----:B------:R-:W-:Y:S01]  /*2faf0*/  IADD3.X R23, R23, UR7, RZ, P2, !PT ;  /* 0x0000000717177c10 */ /* 0x000fe200097fe4ff */
[----:B------:R-:W-:Y:S01]  /*2fb00*/  IADD3 R5, P2, R5, UR9, RZ ;  /* 0x0000000905057c10 */ /* 0x000fe2000ff5e0ff */
[----:B------:R-:W-:Y:S01]  /*2fb10*/  STL [R1+0x388], R20 ;  /* 0x0003881401007387 */ /* 0x000fe20000100800 */
[----:B------:R-:W-:Y:S01]  /*2fb20*/  IADD3.X R6, R6, UR7, RZ, P3, !PT ;  /* 0x0000000706067c10 */ /* 0x000fe20009ffe4ff */
[----:B------:R-:W-:Y:S01]  /*2fb30*/  STL [R1+0x3ac], R21 ;  /* 0x0003ac1501007387 */ /* 0x000fe20000100800 */
        /* <DEDUP_REMOVED lines=20> */
[----:B------:R-:W-:Y:S01]  /*2fc80*/  IADD3.X R24, R24, UR7, RZ, P3, !PT ;  /* 0x0000000718187c10 */ /* 0x000fe20009ffe4ff */
[----:B------:R-:W-:Y:S01]  /*2fc90*/  STL [R1+0x358], R13 ;  /* 0x0003580d01007387 */ /* 0x000fe20000100800 */
[----:B------:R-:W-:Y:S01]  /*2fca0*/  IADD3.X R25, R25, UR7, RZ, P4, !PT ;  /* 0x0000000719197c10 */ /* 0x000fe2000a7fe4ff */
[----:B------:R-:W-:Y:S02]  /*2fcb0*/  STL [R1+0x37c], R14 ;  /* 0x00037c0e01007387 */ /* 0x000fe40000100800 */
[----:B------:R-:W-:Y:S01]  /*2fcc0*/  STL [R1+0x350], R15 ;  /* 0x0003500f01007387 */ /* 0x000fe20000100800 */
[----:B------:R-:W-:Y:S01]  /*2fcd0*/  STL [R1+0x374], R9 ;  /* 0x0003740901007387 */ /* 0x000fe20000100800 */
[----:B------:R-:W-:Y:S02]  /*2fce0*/  STL [R1+0x36c], R24 ;  /* 0x00036c1801007387 */ /* 0x000fe40000100800 */
[----:B------:R-:W-:Y:S01]  /*2fcf0*/  STL [R1+0x364], R25 ;  /* 0x0003641901007387 */ /* 0x000fe20000100800 */
[----:B------:R-:W-:-:S02]  /*2fd00*/  IADD3.X R26, R26, UR7, RZ, P5, !PT ;  /* 0x000000071a1a7c10 */ /* 0x000fc4000affe4ff */
[----:B------:R-:W-:Y:S02]  /*2fd10*/  IADD3.X R27, R27, UR7, RZ, P6, !PT ;  /* 0x000000071b1b7c10 */ /* 0x000fe4000b7fe4ff */
[----:B--2---:R-:W-:-:S05]  /*2fd20*/  IADD3.X R0, R0, UR7, RZ, P1, !PT ;  /* 0x0000000700007c10 */ /* 0x004fca0008ffe4ff */
[----:B------:R1:W-:Y:S01]  /*2fd30*/  STL [R1+0x34c], R0 ;  /* 0x00034c0001007387 */ /* 0x0003e20000100800 */
[----:B------:R0:W-:Y:S03]  /*2fd40*/  STL [R1+0x35c], R26 ;  /* 0x00035c1a01007387 */ /* 0x0001e60000100800 */
[----:B-1----:R-:W1:Y:S01]  /*2fd50*/  S2R R0, SR_TID.X ;  /* 0x0000000000007919 */ /* 0x002e620000002100 */
[----:B------:R0:W-:Y:S01]  /*2fd60*/  STL [R1+0x354], R27 ;  /* 0x0003541b01007387 */ /* 0x0001e20000100800 */
[----:B-1----:R-:W-:-:S05]  /*2fd70*/  LOP3.LUT R0, R0, 0x3f, RZ, 0xc0, !PT ;  /* 0x0000003f00007812 */ /* 0x002fca00078ec0ff */
[----:B------:R-:W-:Y:S01]  /*2fd80*/  IMAD.SHL.U32 R0, R0, 0x2, RZ ;  /* 0x0000000200007824 */ /* 0x000fe200078e00ff */
[----:B0-----:R-:W-:Y:S01]  /*2fd90*/  @!P0 CALL.REL.NOINC `(.L_x_2) ;  /* 0x0000001000008944 */ /* 0x001fe20003c00000 */
[----:B------:R-:W-:Y:S05]  /*2fda0*/  BRA `(.L_x_3) ;  /* 0xfffe9c3000007947 */ /* 0x000fea000383ffff */
.L_x_2:
[----:B------:R-:W2:Y:S04]  /*2fdb0*/  LDL.LU R7, [R1+0x194] ;  /* 0x0001940001077983 */ /* 0x000ea80000300800 */
[----:B--2---:R0:W-:Y:S04]  /*2fdc0*/  STL [R1+0xc00], R7 ;  /* 0x000c000701007387 */ /* 0x0041e80000100800 */
[----:B0-----:R-:W2:Y:S04]  /*2fdd0*/  LDL.LU R7, [R1+0x228] ;  /* 0x0002280001077983 */ /* 0x001ea80000300800 */
        /* <DEDUP_REMOVED lines=13> */
[----:B------:R-:W2:Y:S01]  /*2feb0*/  LDL.LU R6, [R1+0x1e4] ;  /* 0x0001e40001067983 */ /* 0x000ea20000300800 */
[----:B0----5:R-:W-:-:S03]  /*2fec0*/  IMAD.MOV.U32 R7, RZ, RZ, R8 ;  /* 0x000000ffff077224 */ /* 0x021fc600078e0008 */
        /* <DEDUP_REMOVED lines=16> */
[----:B--2---:R-:W-:Y:S04]  /*2ffd0*/  STL [R1+0xc3c], R6 ;  /* 0x000c3c0601007387 */ /* 0x004fe80000100800 */
[----:B------:R-:W2:Y:S04]  /*2ffe0*/  LDL.LU R5, [R1+0x204] ;  /* 0x0002040001057983 */ /* 0x000ea80000300800 */
[----:B--2---:R0:W-:Y:S04]  /*2fff0*/  STL [R1+0xbf8], R5 ;  /* 0x000bf80501007387 */ /* 0x0041e80000100800 */
[----:B0-----:R-:W2:Y:S04]  /*30000*/  LDL.LU R5, [R1+0x1d4] ;  /* 0x0001d40001057983 */ /* 0x001ea80000300800 */
[----:B------:R0:W-:Y:S04]  /*30010*/  STL [R1+0xbf0], R11 ;  /* 0x000bf00b01007387 */ /* 0x0001e80000100800 */
[----:B0-----:R-:W3:Y:S01]  /*30020*/  LDL.LU R11, [R1+0x214] ;  /* 0x00021400010b7983 */ /* 0x001ee20000300800 */
[----:B------:R-:W-:-:S03]  /*30030*/  IMAD.MOV.U32 R6, RZ, RZ, R4 ;  /* 0x000000ffff067224 */ /* 0x000fc600078e0004 */
[----:B---3--:R0:W-:Y:S04]  /*30040*/  STL [R1+0xbf4], R11 ;  /* 0x000bf40b01007387 */ /* 0x0081e80000100800 */
[----:B0-----:R-:W3:Y:S04]  /*30050*/  LDL.LU R11, [R1+0x1f4] ;  /* 0x0001f400010b7983 */ /* 0x001ee80000300800 */
[----:B------:R-:W4:Y:S04]  /*30060*/  LDL.LU R4, [R1+0x224] ;  /* 0x0002240001047983 */ /* 0x000f280000300800 */
[----:B------:R0:W-:Y:S04]  /*30070*/  STL [R1+0xbec], R10 ;  /* 0x000bec0a01007387 */ /* 0x0001e80000100800 */
[----:B0-----:R-:W2:Y:S04]  /*30080*/  LDL.LU R10, [R1+0x1b0] ;  /* 0x0001b000010a7983 */ /* 0x001ea80000300800 */
[----:B------:R-:W2:Y:S04]  /*30090*/  LDL.LU R9, [R1+0x200] ;  /* 0x0002000001097983 */ /* 0x000ea80000300800 */
[----:B--2---:R0:W-:Y:S04]  /*300a0*/  STL [R1+0xbe8], R9 ;  /* 0x000be80901007387 */ /* 0x0041e80000100800 */
        /* <DEDUP_REMOVED lines=25> */
[----:B------:R0:W-:Y:S04]  /*30240*/  STL [R1+0xbc0], R28 ;  /* 0x000bc01c01007387 */ /* 0x0001e80000100800 */
[----:B0-----:R-:W2:Y:S01]  /*30250*/  LDL.LU R28, [R1+0x2a8] ;  /* 0x0002a800011c7983 */ /* 0x001ea20000300800 */
[----:B------:R-:W-:-:S03]  /*30260*/  F2FP.BF16.PACK_AB R7, R6, R7 ;  /* 0x000000070607723e */ /* 0x000fc600000010ff */
[----:B--2---:R0:W-:Y:S04]  /*30270*/  STL [R1+0xbc4], R28 ;  /* 0x000bc41c01007387 */ /* 0x0041e80000100800 */
[----:B0-----:R-:W2:Y:S04]  /*30280*/  LDL.LU R28, [R1+0x288] ;  /* 0x00028800011c7983 */ /* 0x001ea80000300800 */
[----:B------:R-:W2:Y:S04]  /*30290*/  LDL.LU R16, [R1+0x1a8] ;  /* 0x0001a80001107983 */ /* 0x000ea80000300800 */
[----:B------:R0:W-:Y:S04]  /*302a0*/  STL [R1+0xbbc], R29 ;  /* 0x000bbc1d01007387 */ /* 0x0001e80000100800 */
        /* <DEDUP_REMOVED lines=15> */
[----:B------:R0:W-:Y:S04]  /*303a0*/  STL [R1+0x1c], R7 ;  /* 0x00001c0701007387 */ /* 0x0001e80000100800 */
[----:B0-----:R-:W2:Y:S02]  /*303b0*/  LDL.LU R7, [R1+0xc38] ;  /* 0x000c380001077983 */ /* 0x001ea40000300800 */
[----:B--2---:R-:W-:-:S02]  /*303c0*/  F2FP.BF16.PACK_AB R7, R6, R7 ;  /* 0x000000070607723e */ /* 0x004fc400000010ff */
        /* <DEDUP_REMOVED lines=25> */
[----:B------:R0:W-:Y:S04]  /*30560*/  STL [R1], R7 ;  /* 0x0000000701007387 */ /* 0x0001e80000100800 */
[----:B0-----:R-:W2:Y:S02]  /*30570*/  LDL.LU R7, [R1+0xc00] ;  /* 0x000c000001077983 */ /* 0x001ea40000300800 */
[----:B--2---:R-:W-:-:S02]  /*30580*/  F2FP.BF16.PACK_AB R7, R6, R7 ;  /* 0x000000070607723e */ /* 0x004fc400000010ff */
[----:B------:R-:W2:Y:S02]  /*30590*/  LDL.LU R6, [R1+0xbfc] ;  /* 0x000bfc0001067983 */ /* 0x000ea40000300800 */
[----:B--2---:R-:W-:Y:S02]  /*305a0*/  F2FP.BF16.PACK_AB R6, R5, R6 ;  /* 0x000000060506723e */ /* 0x004fe400000010ff */
[----:B------:R-:W3:Y:S02]  /*305b0*/  LDL.LU R5, [R1+0xbf8] ;  /* 0x000bf80001057983 */ /* 0x000ee40000300800 */
[----:B---3--:R-:W-:Y:S02]  /*305c0*/  F2FP.BF16.PACK_AB R5, R11, R5 ;  /* 0x000000050b05723e */ /* 0x008fe400000010ff */
[----:B------:R-:W4:Y:S02]  /*305d0*/  LDL.LU R11, [R1+0xbf4] ;  /* 0x000bf400010b7983 */ /* 0x000f240000300800 */
[----:B----4-:R-:W-:-:S02]  /*305e0*/  F2FP.BF16.PACK_AB R4, R11, R4 ;  /* 0x000000040b04723e */ /* 0x010fc400000010ff */
[----:B------:R-:W2:Y:S02]  /*305f0*/  LDL.LU R11, [R1+0xbf0] ;  /* 0x000bf000010b7983 */ /* 0x000ea40000300800 */
[----:B--2---:R-:W-:Y:S02]  /*30600*/  F2FP.BF16.PACK_AB R11, R10, R11 ;  /* 0x0000000b0a0b723e */ /* 0x004fe400000010ff */
[----:B------:R-:W2:Y:S02]  /*30610*/  LDL.LU R10, [R1+0xbec] ;  /* 0x000bec00010a7983 */ /* 0x000ea40000300800 */
[----:B--2---:R-:W-:Y:S02]  /*30620*/  F2FP.BF16.PACK_AB R10, R9, R10 ;  /* 0x0000000a090a723e */ /* 0x004fe400000010ff */
[----:B------:R-:W2:Y:S02]  /*30630*/  LDL.LU R9, [R1+0xbe8] ;  /* 0x000be80001097983 */ /* 0x000ea40000300800 */
[----:B--2---:R-:W-:-:S02]  /*30640*/  F2FP.BF16.PACK_AB R9, R8, R9 ;  /* 0x000000090809723e */ /* 0x004fc400000010ff */
        /* <DEDUP_REMOVED lines=16> */
[----:B------:R-:W2:Y:S01]  /*30750*/  LDL.LU R28, [R1+0xbc4] ;  /* 0x000bc400011c7983 */ /* 0x000ea20000300800 */
[----:B------:R-:W-:Y:S02]  /*30760*/  F2FP.BF16.PACK_AB R23, R29, R23 ;  /* 0x000000171d17723e */ /* 0x000fe400000010ff */
[----:B------:R-:W-:-:S02]  /*30770*/  F2FP.BF16.PACK_AB R22, R2, R22 ;  /* 0x000000160216723e */ /* 0x000fc400000010ff */
[----:B------:R-:W-:Y:S02]  /*30780*/  F2FP.BF16.PACK_AB R21, R3, R21 ;  /* 0x000000150315723e */ /* 0x000fe400000010ff */
[----:B--2---:R-:W-:Y:S02]  /*30790*/  F2FP.BF16.PACK_AB R16, R28, R16 ;  /* 0x000000101c10723e */ /* 0x004fe400000010ff */
[----:B------:R-:W2:Y:S04]  /*307a0*/  LDL.LU R28, [R1+0xbc0] ;  /* 0x000bc000011c7983 */ /* 0x000ea80000300800 */
[----:B------:R-:W2:Y:S04]  /*307b0*/  LDL.LU R29, [R1+0xbbc] ;  /* 0x000bbc00011d7983 */ /* 0x000ea80000300800 */
[----:B------:R-:W3:Y:S04]  /*307c0*/  LDL.LU R2, [R1+0xbb8] ;  /* 0x000bb80001027983 */ /* 0x000ee80000300800 */
[----:B------:R-:W3:Y:S01]  /*307d0*/  LDL.LU R3, [R1+0xbb4] ;  /* 0x000bb40001037983 */ /* 0x000ee20000300800 */
[----:B------:R-:W-:-:S02]  /*307e0*/  F2FP.BF16.PACK_AB R27, R24, R27 ;  /* 0x0000001b181b723e */ /* 0x000fc400000010ff */
[----:B------:R-:W-:Y:S02]  /*307f0*/  F2FP.BF16.PACK_AB R26, R25, R26 ;  /* 0x0000001a191a723e */ /* 0x000fe400000010ff */
[----:B------:R-:W-:Y:S02]  /*30800*/  F2FP.BF16.PACK_AB R20, R0, R20 ;  /* 0x000000140014723e */ /* 0x000fe400000010ff */
[----:B--2---:R-:W-:Y:S02]  /*30810*/  F2FP.BF16.PACK_AB R25, R29, R28 ;  /* 0x0000001c1d19723e */ /* 0x004fe400000010ff */
[----:B---3--:R-:W-:Y:S02]  /*30820*/  F2FP.BF16.PACK_AB R24, R3, R2 ;  /* 0x000000020318723e */ /* 0x008fe400000010ff */
.L_x_1:
[----:B------:R-:W2:Y:S04]  /*30830*/  LDL.LU R3, [R1+0xb54] ;  /* 0x000b540001037983 */ /* 0x000ea80000300800 */
[----:B------:R-:W1:Y:S04]  /*30840*/  S2R R28, SR_TID.X ;  /* 0x00000000001c7919 */ /* 0x000e680000002100 */
[----:B------:R3:W-:Y:S04]  /*30850*/  STL [R1+0xbd8], R7 ;  /* 0x000bd80701007387 */ /* 0x0007e80000100800 */
[----:B---3--:R-:W3:Y:S01]  /*30860*/  LDL.LU R7, [R1+0xb60] ;  /* 0x000b600001077983 */ /* 0x008ee20000300800 */
[----:B01----:R-:W-:-:S02]  /*30870*/  IMAD.SHL.U32 R0, R28, 0x80, RZ ;  /* 0x000000801c007824 */ /* 0x003fc400078e00ff */
[C---:B------:R-:W-:Y:S02]  /*30880*/  IMAD.SHL.U32 R29, R28.reuse, 0x4, RZ ;  /* 0x000000041c1d7824 */ /* 0x040fe400078e00ff */
[----:B------:R-:W-:-:S05]  /*30890*/  IMAD.SHL.U32 R2, R28, 0x200, RZ ;  /* 0x000002001c027824 */ /* 0x000fca00078e00ff */
[----:B------:R-:W-:Y:S01]  /*308a0*/  LOP3.LUT R2, R2, 0xc00, RZ, 0xc0, !PT ;  /* 0x00000c0002027812 */ /* 0x000fe200078ec0ff */
[----:B------:R-:W-:Y:S01]  /*308b0*/  BAR.SYNC.DEFER_BLOCKING 0x0 ;  /* 0x0000000000007b1d */ /* 0x000fe20000010000 */
[----:B--2---:R-:W-:Y:S02]  /*308c0*/  LOP3.LUT R0, R3, 0xc00, R0, 0xf8, !PT ;  /* 0x00000c0003007812 */ /* 0x004fe400078ef800 */
[----:B------:R-:W-:Y:S02]  /*308d0*/  LOP3.LUT R3, R28, 0x20, RZ, 0xc0, !PT ;  /* 0x000000201c037812 */ /* 0x000fe400078ec0ff */
[----:B------:R-:W-:Y:S02]  /*308e0*/  LOP3.LUT R29, R0, 0x70, R29, 0x78, !PT ;  /* 0x00000070001d7812 */ /* 0x000fe400078e781d */
[----:B------:R-:W-:-:S03]  /*308f0*/  SHF.R.U32.HI R28, RZ, 0x4, R28 ;  /* 0x00000004ff1c7819 */ /* 0x000fc6000001161c */
[----:B------:R-:W-:-:S05]  /*30900*/  IMAD R29, R3, 0x10, R29 ;  /* 0x00000010031d7824 */ /* 0x000fca00078e021d */
[----:B------:R0:W-:Y:S01]  /*30910*/  STS.128 [R29+0x100], R20 ;  /* 0x000100141d007388 */ /* 0x0001e20000000c00 */
[----:B---3--:R-:W-:Y:S02]  /*30920*/  LOP3.LUT R0, R2, 0x1f0, R7, 0xf8, !PT ;  /* 0x000001f002007812 */ /* 0x008fe400078ef807 */
[----:B------:R-:W-:Y:S01]  /*30930*/  IADD3 R3, R28, 0x3c, RZ ;  /* 0x0000003c1c037810 */ /* 0x000fe20007ffe0ff */
[----:B------:R-:W1:Y:S04]  /*30940*/  S2R R2, SR_TID.X ;  /* 0x0000000000027919 */ /* 0x000e680000002100 */
[----:B------:R2:W-:Y:S04]  /*30950*/  STS.128 [R29+0x180], R12 ;  /* 0x0001800c1d007388 */ /* 0x0005e80000000c00 */
[----:B------:R-:W-:Y:S04]  /*30960*/  STS.128 [R29], R24 ;  /* 0x000000181d007388 */ /* 0x000fe80000000c00 */
[----:B0-----:R-:W3:Y:S01]  /*30970*/  LDL.LU R23, [R1+0x274] ;  /* 0x0002740001177983 */ /* 0x001ee20000300800 */
[----:B-1----:R-:W-:-:S02]  /*30980*/  LOP3.LUT R7, R0, 0x20, R2, 0x78, !PT ;  /* 0x0000002000077812 */ /* 0x002fc400078e7802 */
[--C-:B------:R-:W-:Y:S02]  /*30990*/  SHF.R.U32.HI R28, RZ, 0x4, R2.reuse ;  /* 0x00000004ff1c7819 */ /* 0x100fe40000011602 */
[----:B------:R-:W-:Y:S01]  /*309a0*/  SHF.R.U32.HI R22, RZ, 0x4, R2 ;  /* 0x00000004ff167819 */ /* 0x000fe20000011602 */
[----:B------:R-:W-:Y:S03]  /*309b0*/  STL [R1+0x68], R7 ;  /* 0x0000680701007387 */ /* 0x000fe60000100800 */
[----:B------:R-:W-:Y:S01]  /*309c0*/  SGXT.U32 R22, R22, 0x2 ;  /* 0x000000021616781a */ /* 0x000fe20000000000 */
[----:B------:R-:W-:Y:S04]  /*309d0*/  STS.128 [R29+0x80], R16 ;  /* 0x000080101d007388 */ /* 0x000fe80000000c00 */
[----:B------:R-:W-:Y:S06]  /*309e0*/  BAR.SYNC.DEFER_BLOCKING 0x0 ;  /* 0x0000000000007b1d */ /* 0x000fec0000010000 */
[----:B------:R-:W-:Y:S01]  /*309f0*/  LDS.128 R24, [R7+0x200] ;  /* 0x0002000007187984 */ /* 0x000fe20000000c00 */
[----:B---3--:R-:W-:-:S02]  /*30a00*/  LOP3.LUT R0, R23, R3, RZ, 0xfc, !PT ;  /* 0x0000000317007212 */ /* 0x008fc400078efcff */
[C-C-:B------:R-:W-:Y:S02]  /*30a10*/  LOP3.LUT R3, R23.reuse, 0xfc, R28.reuse, 0xfe, !PT ;  /* 0x000000fc17037812 */ /* 0x140fe400078efe1c */
[C---:B------:R-:W-:Y:S01]  /*30a20*/  LOP3.LUT R2, R23.reuse, 0xbc, R28, 0xfe, !PT ;  /* 0x000000bc17027812 */ /* 0x040fe200078efe1c */
[----:B------:R0:W-:Y:S01]  /*30a30*/  STL [R1+0x54], R0 ;  /* 0x0000540001007387 */ /* 0x0001e20000100800 */
[----:B--2---:R-:W-:-:S03]  /*30a40*/  LOP3.LUT R12, R23, 0x8, R22, 0xfe, !PT ;  /* 0x00000008170c7812 */ /* 0x004fc600078efe16 */
[----:B------:R-:W-:Y:S01]  /*30a50*/  STL [R1+0x64], R3 ;  /* 0x0000640301007387 */ /* 0x000fe20000100800 */
[----:B0-----:R-:W-:-:S03]  /*30a60*/  LOP3.LUT R0, R23, 0x7c, R28, 0xfe, !PT ;  /* 0x0000007c17007812 */ /* 0x001fc600078efe1c */
[----:B------:R0:W-:Y:S04]  /*30a70*/  STL [R1+0x60], R2 ;  /* 0x0000600201007387 */ /* 0x0001e80000100800 */
[----:B------:R1:W-:Y:S04]  /*30a80*/  STL [R1+0x58], R0 ;  /* 0x0000580001007387 */ /* 0x0003e80000100800 */
[----:B------:R2:W-:Y:S01]  /*30a90*/  STL [R1+0x20], R12 ;  /* 0x0000200c01007387 */ /* 0x0005e20000100800 */
[C-C-:B0-----:R-:W-:Y:S02]  /*30aa0*/  LOP3.LUT R2, R23.reuse, 0x10, R22.reuse, 0xfe, !PT ;  /* 0x0000001017027812 */ /* 0x141fe400078efe16 */
[----:B-1----:R-:W-:-:S02]  /*30ab0*/  LOP3.LUT R0, R23, 0xc, R22, 0xfe, !PT ;  /* 0x0000000c17007812 */ /* 0x002fc400078efe16 */
[----:B--2---:R-:W-:-:S03]  /*30ac0*/  LOP3.LUT R12, R23, 0x14, R22, 0xfe, !PT ;  /* 0x00000014170c7812 */ /* 0x004fc600078efe16 */
[----:B------:R0:W-:Y:S04]  /*30ad0*/  STL [R1+0x24], R0 ;  /* 0x0000240001007387 */ /* 0x0001e80000100800 */
[----:B------:R1:W-:Y:S04]  /*30ae0*/  STL [R1+0x28], R2 ;  /* 0x0000280201007387 */ /* 0x0003e80000100800 */
[----:B------:R2:W-:Y:S01]  /*30af0*/  STL [R1+0x2c], R12 ;  /* 0x00002c0c01007387 */ /* 0x0005e20000100800 */
[C-C-:B0-----:R-:W-:Y:S02]  /*30b00*/  LOP3.LUT R0, R23.reuse, 0x18, R22.reuse, 0xfe, !PT ;  /* 0x0000001817007812 */ /* 0x141fe400078efe16 */
[----:B-1----:R-:W-:-:S03]  /*30b10*/  LOP3.LUT R2, R23, 0x1c, R22, 0xfe, !PT ;  /* 0x0000001c17027812 */ /* 0x002fc600078efe16 */
[----:B------:R0:W-:Y:S01]  /*30b20*/  STL [R1+0x30], R0 ;  /* 0x0000300001007387 */ /* 0x0001e20000100800 */
[----:B--2---:R-:W-:-:S03]  /*30b30*/  LOP3.LUT R12, R23, 0x20, R22, 0xfe, !PT ;  /* 0x00000020170c7812 */ /* 0x004fc600078efe16 */
        /* <DEDUP_REMOVED lines=73> */
[----:B------:R-:W-:Y:S01]  /*30fd0*/  STL [R1+0xe0], R12 ;  /* 0x0000e00c01007387 */ /* 0x000fe20000100800 */
[----:B0-----:R-:W-:-:S03]  /*30fe0*/  LOP3.LUT R0, R7, 0x40, RZ, 0x3c, !PT ;  /* 0x0000004007007812 */ /* 0x001fc600078e3cff */
[----:B------:R-:W0:Y:S04]  /*30ff0*/  LDS.128 R12, [R7] ;  /* 0x00000000070c7984 */ /* 0x000e280000000c00 */
[----:B------:R-:W2:Y:S01]  /*31000*/  LDS.128 R16, [R0] ;  /* 0x0000000000107984 */ /* 0x000ea20000000c00 */
[----:B-1----:R-:W-:-:S05]  /*31010*/  LOP3.LUT R2, R23, 0xc0, R22, 0xfe, !PT ;  /* 0x000000c017027812 */ /* 0x002fca00078efe16 */
[----:B------:R1:W-:Y:S04]  /*31020*/  STL [R1+0xe4], R2 ;  /* 0x0000e40201007387 */ /* 0x0003e80000100800 */
[----:B------:R-:W-:Y:S01]  /*31030*/  STL [R1+0x5c], R0 ;  /* 0x00005c0001007387 */ /* 0x000fe20000100800 */
[----:B-1----:R-:W-:-:S03]  /*31040*/  LOP3.LUT R2, R23, 0xc4, R22, 0xfe, !PT ;  /* 0x000000c417027812 */ /* 0x002fc600078efe16 */
[----:B0-----:R-:W-:Y:S04]  /*31050*/  STL.64 [R1+0xbc0], R14 ;  /* 0x000bc00e01007387 */ /* 0x001fe80000100a00 */
[----:B------:R0:W-:Y:S04]  /*31060*/  STL.64 [R1+0xbb8], R12 ;  /* 0x000bb80c01007387 */ /* 0x0001e80000100a00 */
[----:B--2---:R-:W-:Y:S04]  /*31070*/  STL.64 [R1+0xbd0], R18 ;  /* 0x000bd01201007387 */ /* 0x004fe80000100a00 */
[----:B------:R1:W-:Y:S01]  /*31080*/  STL [R1+0xe8], R2 ;  /* 0x0000e80201007387 */ /* 0x0003e20000100800 */
[----:B0-----:R-:W-:-:S02]  /*31090*/  LOP3.LUT R13, R23, 0xc8, R22, 0xfe, !PT ;  /* 0x000000c8170d7812 */ /* 0x001fc400078efe16 */
[C-C-:B------:R-:W-:Y:S01]  /*310a0*/  LOP3.LUT R12, R23.reuse, 0xcc, R22.reuse, 0xfe, !PT ;  /* 0x000000cc170c7812 */ /* 0x140fe200078efe16 */
[----:B------:R-:W-:Y:S01]  /*310b0*/  STL.64 [R1+0xbc8], R16 ;  /* 0x000bc81001007387 */ /* 0x000fe20000100a00 */
[----:B-1----:R-:W-:-:S03]  /*310c0*/  LOP3.LUT R2, R23, 0xd0, R22, 0xfe, !PT ;  /* 0x000000d017027812 */ /* 0x002fc600078efe16 */
[----:B------:R0:W-:Y:S04]  /*310d0*/  STL [R1+0xf0], R13 ;  /* 0x0000f00d01007387 */ /* 0x0001e80000100800 */
[----:B------:R1:W-:Y:S01]  /*310e0*/  STL [R1+0xf4], R12 ;  /* 0x0000f40c01007387 */ /* 0x0003e20000100800 */
[----:B0-----:R-:W-:-:S03]  /*310f0*/  LOP3.LUT R13, R23, 0xd4, R22, 0xfe, !PT ;  /* 0x000000d4170d7812 */ /* 0x001fc600078efe16 */
[----:B------:R0:W-:Y:S01]  /*31100*/  STL [R1+0xf8], R2 ;  /* 0x0000f80201007387 */ /* 0x0001e20000100800 */
[----:B-1----:R-:W-:-:S03]  /*31110*/  LOP3.LUT R12, R23, 0xd8, R22, 0xfe, !PT ;  /* 0x000000d8170c7812 */ /* 0x002fc600078efe16 */
[----:B0-----:R-:W2:Y:S04]  /*31120*/  LDL.LU R2, [R1+0xb6c] ;  /* 0x000b6c0001027983 */ /* 0x001ea80000300800 */
[----:B------:R-:W-:Y:S04]  /*31130*/  STL [R1+0xfc], R13 ;  /* 0x0000fc0d01007387 */ /* 0x000fe80000100800 */
[----:B------:R-:W3:Y:S04]  /*31140*/  LDL.LU R16, [R1] ;  /* 0x0000000001107983 */ /* 0x000ee80000300800 */
[----:B------:R0:W-:Y:S04]  /*31150*/  STL [R1+0x100], R12 ;  /* 0x0001000c01007387 */ /* 0x0001e80000100800 */
[----:B------:R-:W3:Y:S04]  /*31160*/  LDL.LU R17, [R1+0x4] ;  /* 0x0000040001117983 */ /* 0x000ee80000300800 */
[----:B------:R-:W3:Y:S04]  /*31170*/  LDL.LU R18, [R1+0x8] ;  /* 0x0000080001127983 */ /* 0x000ee80000300800 */
[----:B------:R-:W3:Y:S04]  /*31180*/  LDL.LU R19, [R1+0xc] ;  /* 0x00000c0001137983 */ /* 0x000ee80000300800 */
[----:B0-----:R-:W4:Y:S04]  /*31190*/  LDL.LU R12, [R1+0x10] ;  /* 0x00001000010c7983 */ /* 0x001f280000300800 */
[----:B------:R-:W4:Y:S04]  /*311a0*/  LDL.LU R13, [R1+0x14] ;  /* 0x00001400010d7983 */ /* 0x000f280000300800 */
[----:B------:R-:W4:Y:S04]  /*311b0*/  LDL.LU R14, [R1+0x18] ;  /* 0x00001800010e7983 */ /* 0x000f280000300800 */
[----:B------:R-:W4:Y:S04]  /*311c0*/  LDL.LU R15, [R1+0x1c] ;  /* 0x00001c00010f7983 */ /* 0x000f280000300800 */
[----:B------:R-:W4:Y:S01]  /*311d0*/  LDL.LU R7, [R1+0xbd8] ;  /* 0x000bd80001077983 */ /* 0x000f220000300800 */
[----:B------:R-:W-:-:S05]  /*311e0*/  LOP3.LUT R20, R23, 0xdc, R22, 0xfe, !PT ;  /* 0x000000dc17147812 */ /* 0x000fca00078efe16 */
[----:B------:R0:W-:Y:S01]  /*311f0*/  STL [R1+0x104], R20 ;  /* 0x0001041401007387 */ /* 0x0001e20000100800 */
[C-C-:B------:R-:W-:Y:S02]  /*31200*/  LOP3.LUT R21, R23.reuse, 0xe4, R22.reuse, 0xfe, !PT ;  /* 0x000000e417157812 */ /* 0x140fe400078efe16 */
[----:B0-----:R-:W-:-:S05]  /*31210*/  LOP3.LUT R20, R23, 0xe0, R22, 0xfe, !PT ;  /* 0x000000e017147812 */ /* 0x001fca00078efe16 */
[----:B------:R0:W-:Y:S04]  /*31220*/  STL [R1+0x108], R20 ;  /* 0x0001081401007387 */ /* 0x0001e80000100800 */
[----:B------:R1:W-:Y:S01]  /*31230*/  STL [R1+0x10c], R21 ;  /* 0x00010c1501007387 */ /* 0x0003e20000100800 */
[C-C-:B0-----:R-:W-:Y:S02]  /*31240*/  LOP3.LUT R20, R23.reuse, 0xe8, R22.reuse, 0xfe, !PT ;  /* 0x000000e817147812 */ /* 0x141fe400078efe16 */
[----:B-1----:R-:W-:-:S03]  /*31250*/  LOP3.LUT R21, R23, 0xec, R22, 0xfe, !PT ;  /* 0x000000ec17157812 */ /* 0x002fc600078efe16 */
[----:B------:R0:W-:Y:S04]  /*31260*/  STL [R1+0x110], R20 ;  /* 0x0001101401007387 */ /* 0x0001e80000100800 */
[----:B------:R1:W-:Y:S01]  /*31270*/  STL [R1+0x114], R21 ;  /* 0x0001141501007387 */ /* 0x0003e20000100800 */
[C-C-:B0-----:R-:W-:Y:S02]  /*31280*/  LOP3.LUT R20, R23.reuse, 0xf0, R22.reuse, 0xfe, !PT ;  /* 0x000000f017147812 */ /* 0x141fe400078efe16 */
[----:B-1----:R-:W-:-:S03]  /*31290*/  LOP3.LUT R21, R23, 0xf4, R22, 0xfe, !PT ;  /* 0x000000f417157812 */ /* 0x002fc600078efe16 */
[----:B------:R0:W-:Y:S01]  /*312a0*/  STL [R1+0x118], R20 ;  /* 0x0001181401007387 */ /* 0x0001e20000100800 */
[C---:B------:R-:W-:Y:S02]  /*312b0*/  LOP3.LUT R3, R23.reuse, R22, RZ, 0xfc, !PT ;  /* 0x0000001617037212 */ /* 0x040fe400078efcff */
[C-C-:B------:R-:W-:Y:S01]  /*312c0*/  LOP3.LUT R28, R23.reuse, 0x4, R22.reuse, 0xfe, !PT ;  /* 0x00000004171c7812 */ /* 0x140fe200078efe16 */
[----:B------:R-:W-:Y:S01]  /*312d0*/  STL [R1+0x11c], R21 ;  /* 0x00011c1501007387 */ /* 0x000fe20000100800 */
[----:B0-----:R-:W-:-:S05]  /*312e0*/  LOP3.LUT R20, R23, 0xf8, R22, 0xfe, !PT ;  /* 0x000000f817147812 */ /* 0x001fca00078efe16 */
[----:B------:R-:W-:Y:S04]  /*312f0*/  STL [R1+0xec], R20 ;  /* 0x0000ec1401007387 */ /* 0x000fe80000100800 */
[----:B------:R-:W0:Y:S04]  /*31300*/  LDS.128 R20, [R0+0x200] ;  /* 0x0002000000147984 */ /* 0x000e280000000c00 */
[----:B------:R-:W-:Y:S06]  /*31310*/  BAR.SYNC.DEFER_BLOCKING 0x0 ;  /* 0x0000000000007b1d */ /* 0x000fec0000010000 */
[----:B------:R1:W-:Y:S04]  /*31320*/  STS.128 [R29], R8 ;  /* 0x000000081d007388 */ /* 0x0003e80000000c00 */
[----:B-1----:R-:W5:Y:S04]  /*31330*/  LDL.LU R9, [R1+0x20] ;  /* 0x0000200001097983 */ /* 0x002f680000300800 */
[----:B------:R-:W5:Y:S04]  /*31340*/  LDL.LU R10, [R1+0x28] ;  /* 0x00002800010a7983 */ /* 0x000f680000300800 */
[----:B------:R-:W5:Y:S01]  /*31350*/  LDL.LU R11, [R1+0x30] ;  /* 0x00003000010b7983 */ /* 0x000f620000300800 */
[----:B--2---:R-:W-:-:S04]  /*31360*/  ISETP.GE.AND P0, PT, R2, c[0x0][0x178], PT ;  /* 0x00005e0002007a0c */ /* 0x004fc80003f06270 */
[C---:B------:R-:W-:Y:S01]  /*31370*/  ISETP.LT.AND P2, PT, R28.reuse, c[0x0][0x17c], !P0 ;  /* 0x00005f001c007a0c */ /* 0x040fe20004741270 */
[----:B---3--:R-:W-:Y:S04]  /*31380*/  STS.128 [R29+0x80], R16 ;  /* 0x000080101d007388 */ /* 0x008fe80000000c00 */
[----:B----4-:R-:W-:Y:S04]  /*31390*/  STS.128 [R29+0x180], R12 ;  /* 0x0001800c1d007388 */ /* 0x010fe80000000c00 */
[----:B------:R1:W-:Y:S02]  /*313a0*/  STS.128 [R29+0x100], R4 ;  /* 0x000100041d007388 */ /* 0x0003e40000000c00 */
[----:B-1----:R-:W-:-:S02]  /*313b0*/  IMAD R5, R28, c[0x0][0x198], RZ ;  /* 0x000066001c057a24 */ /* 0x002fc400078e02ff */
[----:B------:R-:W2:Y:S04]  /*313c0*/  LDL.LU R28, [R1+0x2c] ;  /* 0x00002c00011c7983 */ /* 0x000ea80000300800 */
[----:B------:R-:W3:Y:S04]  /*313d0*/  LDL.LU.64 R18, [R1+0xbd0] ;  /* 0x000bd00001127983 */ /* 0x000ee80000300a00 */
[----:B------:R-:W4:Y:S04]  /*313e0*/  LDL.LU.64 R16, [R1+0xbc8] ;  /* 0x000bc80001107983 */ /* 0x000f280000300a00 */
[----:B------:R-:W2:Y:S04]  /*313f0*/  LDL.LU.64 R14, [R1+0xbc0] ;  /* 0x000bc000010e7983 */ /* 0x000ea80000300a00 */
[----:B------:R-:W2:Y:S04]  /*31400*/  LDL.LU.64 R12, [R1+0xbb8] ;  /* 0x000bb800010c7983 */ /* 0x000ea80000300a00 */
[----:B------:R-:W3:Y:S01]  /*31410*/  LDL.LU R29, [R1+0x24] ;  /* 0x00002400011d7983 */ /* 0x000ee20000300800 */
[----:B------:R-:W-:-:S03]  /*31420*/  IMAD R2, R2, c[0x0][0x194], RZ ;  /* 0x0000650002027a24 */ /* 0x000fc600078e02ff */
[----:B------:R-:W-:Y:S01]  /*31430*/  BAR.SYNC.DEFER_BLOCKING 0x0 ;  /* 0x0000000000007b1d */ /* 0x000fe20000010000 */
[C---:B------:R-:W-:Y:S01]  /*31440*/  ISETP.LT.AND P3, PT, R3.reuse, c[0x0][0x17c], !P0 ;  /* 0x00005f0003007a0c */ /* 0x040fe20004761270 */
[----:B------:R-:W-:Y:S01]  /*31450*/  IMAD R3, R3, c[0x0][0x198], RZ ;  /* 0x0000660003037a24 */ /* 0x000fe200078e02ff */
[----:B------:R-:W-:-:S04]  /*31460*/  LEA R0, P1, R2, c[0x0][0x170], 0x1 ;  /* 0x00005c0002007a11 */ /* 0x000fc800078208ff */
[----:B------:R-:W-:Y:S02]  /*31470*/  LEA.HI.X.SX32 R2, R2, c[0x0][0x174], 0x1, P1 ;  /* 0x00005d0002027a11 */ /* 0x000fe400008f0eff */
[-C--:B------:R-:W-:Y:S02]  /*31480*/  LEA R6, P4, R3, R0.reuse, 0x1 ;  /* 0x0000000003067211 */ /* 0x080fe400078808ff */
[----:B------:R-:W-:Y:S02]  /*31490*/  LEA R4, P5, R5, R0, 0x1 ;  /* 0x0000000005047211 */ /* 0x000fe400078a08ff */
[-C--:B------:R-:W-:Y:S02]  /*314a0*/  LEA.HI.X.SX32 R7, R3, R2.reuse, 0x1, P4 ;  /* 0x0000000203077211 */ /* 0x080fe400020f0eff */
[----:B------:R-:W-:Y:S02]  /*314b0*/  LEA.HI.X.SX32 R5, R5, R2, 0x1, P5 ;  /* 0x0000000205057211 */ /* 0x000fe400028f0eff */
[C---:B-----5:R-:W-:Y:S01]  /*314c0*/  ISETP.LT.AND P1, PT, R9.reuse, c[0x0][0x17c], !P0 ;  /* 0x00005f0009007a0c */ /* 0x060fe20004721270 */
[----:B------:R-:W-:-:S05]  /*314d0*/  IMAD R9, R9, c[0x0][0x198], RZ ;  /* 0x0000660009097a24 */ /* 0x000fca00078e02ff */
[----:B------:R-:W-:-:S04]  /*314e0*/  LEA R8, P4, R9, R0, 0x1 ;  /* 0x0000000009087211 */ /* 0x000fc800078808ff */
[----:B------:R-:W-:Y:S02]  /*314f0*/  LEA.HI.X.SX32 R9, R9, R2, 0x1, P4 ;  /* 0x0000000209097211 */ /* 0x000fe400020f0eff */
[----:B------:R-:W-:Y:S01]  /*31500*/  ISETP.LT.AND P5, PT, R11, c[0x0][0x17c], !P0 ;  /* 0x00005f000b007a0c */ /* 0x000fe200047a1270 */
[----:B--2---:R1:W-:Y:S01]  /*31510*/  @P3 STG.E.U16 [R6.64], R12 ;  /* 0x0000000c06003986 */ /* 0x0043e2000c10150a */
[----:B------:R-:W-:-:S03]  /*31520*/  ISETP.LT.AND P3, PT, R10, c[0x0][0x17c], !P0 ;  /* 0x00005f000a007a0c */ /* 0x000fc60004761270 */
[----:B----4-:R2:W-:Y:S01]  /*31530*/  @P2 STG.E.U16 [R4.64], R16 ;  /* 0x0000001004002986 */ /* 0x0105e2000c10150a */
[----:B---3--:R-:W-:-:S03]  /*31540*/  ISETP.LT.AND P4, PT, R29, c[0x0][0x17c], !P0 ;  /* 0x00005f001d007a0c */ /* 0x008fc60004781270 */
[----:B------:R3:W-:Y:S01]  /*31550*/  @P1 STG.E.U16 [R8.64], R24 ;  /* 0x0000001808001986 */ /* 0x0007e2000c10150a */
[----:B-1----:R-:W-:Y:S02]  /*31560*/  IMAD R7, R10, c[0x0][0x198], RZ ;  /* 0x000066000a077a24 */ /* 0x002fe400078e02ff */
[----:B--2---:R-:W-:-:S03]  /*31570*/  IMAD R5, R29, c[0x0][0x198], RZ ;  /* 0x000066001d057a24 */ /* 0x004fc600078e02ff */
[-C--:B------:R-:W-:Y:S01]  /*31580*/  LEA R6, P6, R7, R0.reuse, 0x1 ;  /* 0x0000000007067211 */ /* 0x080fe200078c08ff */
[----:B------:R-:W2:Y:S01]  /*31590*/  LDL.LU R29, [R1+0x3c] ;  /* 0x00003c00011d7983 */ /* 0x000ea20000300800 */
[----:B------:R-:W-:-:S03]  /*315a0*/  LEA R4, P1, R5, R0, 0x1 ;  /* 0x0000000005047211 */ /* 0x000fc600078208ff */
[----:B------:R-:W4:Y:S01]  /*315b0*/  LDL.LU R10, [R1+0x40] ;  /* 0x00004000010a7983 */ /* 0x000f220000300800 */
[----:B------:R-:W-:Y:S02]  /*315c0*/  PRMT R12, R12, 0x7632, R12 ;  /* 0x000076320c0c7816 */ /* 0x000fe4000000000c */
[-C--:B------:R-:W-:Y:S02]  /*315d0*/  LEA.HI.X.SX32 R5, R5, R2.reuse, 0x1, P1 ;  /* 0x0000000205057211 */ /* 0x080fe400008f0eff */
[----:B------:R-:W-:Y:S01]  /*315e0*/  LEA.HI.X.SX32 R7, R7, R2, 0x1, P6 ;  /* 0x0000000207077211 */ /* 0x000fe200030f0eff */
[C---:B---3--:R-:W-:Y:S01]  /*315f0*/  IMAD R8, R28.reuse, c[0x0][0x198], RZ ;  /* 0x000066001c087a24 */ /* 0x048fe200078e02ff */
[----:B------:R-:W-:Y:S01]  /*31600*/  ISETP.LT.AND P2, PT, R28, c[0x0][0x17c], !P0 ;  /* 0x00005f001c007a0c */ /* 0x000fe20004741270 */
[----:B------:R-:W-:Y:S01]  /*31610*/  IMAD R9, R11, c[0x0][0x198], RZ ;  /* 0x000066000b097a24 */ /* 0x000fe200078e02ff */
[----:B------:R-:W3:Y:S04]  /*31620*/  LDL.LU R28, [R1+0x6c] ;  /* 0x00006c00011c7983 */ /* 0x000ee80000300800 */
[----:B0-----:R-:W-:Y:S04]  /*31630*/  @P4 STG.E.U16 [R4.64], R20 ;  /* 0x0000001404004986 */ /* 0x001fe8000c10150a */
[----:B------:R-:W5:Y:S04]  /*31640*/  LDL.LU R11, [R1+0x44] ;  /* 0x00004400010b7983 */ /* 0x000f680000300800 */
[----:B------:R0:W-:Y:S04]  /*31650*/  @P3 STG.E.U16 [R6.64], R12 ;  /* 0x0000000c06003986 */ /* 0x0001e8000c10150a */
[----:B0-----:R-:W3:Y:S01]  /*31660*/  LDL.LU R12, [R1+0x34] ;  /* 0x00003400010c7983 */ /* 0x001ee20000300800 */
[----:B------:R-:W-:-:S04]  /*31670*/  LEA R6, P3, R9, R0, 0x1 ;  /* 0x0000000009067211 */ /* 0x000fc800078608ff */
[----:B------:R-:W-:Y:S02]  /*31680*/  LEA.HI.X.SX32 R7, R9, R2, 0x1, P3 ;  /* 0x0000000209077211 */ /* 0x000fe400018f0eff */
[----:B------:R-:W4:Y:S01]  /*31690*/  LDL.LU R9, [R1+0x38] ;  /* 0x0000380001097983 */ /* 0x000f220000300800 */
[----:B------:R-:W-:Y:S02]  /*316a0*/  LEA R4, P1, R8, R0, 0x1 ;  /* 0x0000000008047211 */ /* 0x000fe400078208ff */
[----:B------:R-:W-:Y:S02]  /*316b0*/  PRMT R16, R16, 0x7632, R16 ;  /* 0x0000763210107816 */ /* 0x000fe40000000010 */
[----:B------:R-:W-:Y:S02]  /*316c0*/  LEA.HI.X.SX32 R5, R8, R2, 0x1, P1 ;  /* 0x0000000208057211 */ /* 0x000fe400008f0eff */
[----:B------:R-:W-:-:S03]  /*316d0*/  PRMT R24, R24, 0x7632, R24 ;  /* 0x0000763218187816 */ /* 0x000fc60000000018 */
[----:B------:R0:W-:Y:S01]  /*316e0*/  @P2 STG.E.U16 [R4.64], R16 ;  /* 0x0000001004002986 */ /* 0x0001e2000c10150a */
[----:B------:R-:W-:-:S03]  /*316f0*/  PRMT R20, R20, 0x7632, R20 ;  /* 0x0000763214147816 */ /* 0x000fc60000000014 */
[----:B------:R1:W-:Y:S01]  /*31700*/  @P5 STG.E.U16 [R6.64], R24 ;  /* 0x0000001806005986 */ /* 0x0003e2000c10150a */
[----:B--2---:R-:W-:Y:S01]  /*31710*/  ISETP.LT.AND P3, PT, R29, c[0x0][0x17c], !P0 ;  /* 0x00005f001d007a0c */ /* 0x004fe20004761270 */
[C---:B---3--:R-:W-:Y:S01]  /*31720*/  IMAD R8, R12.reuse, c[0x0][0x198], RZ ;  /* 0x000066000c087a24 */ /* 0x048fe200078e02ff */
[----:B------:R-:W-:Y:S02]  /*31730*/  ISETP.LT.AND P1, PT, R12, c[0x0][0x17c], !P0 ;  /* 0x00005f000c007a0c */ /* 0x000fe40004721270 */
[----:B------:R-:W2:Y:S02]  /*31740*/  LDL.LU R12, [R1+0x4c] ;  /* 0x00004c00010c7983 */ /* 0x000ea40000300800 */
[C---:B0-----:R-:W-:Y:S02]  /*31750*/  LEA R4, P2, R8.reuse, R0, 0x1 ;  /* 0x0000000008047211 */ /* 0x041fe400078408ff */
[----:B-1----:R-:W3:Y:S02]  /*31760*/  LDL.LU R24, [R1+0x70] ;  /* 0x0000700001187983 */ /* 0x002ee40000300800 */
[----:B------:R-:W-:-:S02]  /*31770*/  LEA.HI.X.SX32 R5, R8, R2, 0x1, P2 ;  /* 0x0000000208057211 */ /* 0x000fc400010f0eff */
[----:B------:R-:W3:Y:S04]  /*31780*/  LDL.LU R16, [R1+0x50] ;  /* 0x0000500001107983 */ /* 0x000ee80000300800 */
[----:B------:R0:W-:Y:S04]  /*31790*/  @P1 STG.E.U16 [R4.64], R20 ;  /* 0x0000001404001986 */ /* 0x0001e8000c10150a */
[----:B0-----:R-:W3:Y:S01]  /*317a0*/  LDL.LU R20, [R1+0x48] ;  /* 0x0000480001147983 */ /* 0x001ee20000300800 */
[C---:B----4-:R-:W-:Y:S01]  /*317b0*/  ISETP.LT.AND P4, PT, R9.reuse, c[0x0][0x17c], !P0 ;  /* 0x00005f0009007a0c */ /* 0x050fe20004781270 */
[----:B------:R-:W-:Y:S01]  /*317c0*/  IMAD R7, R9, c[0x0][0x198], RZ ;  /* 0x0000660009077a24 */ /* 0x000fe200078e02ff */
[----:B------:R-:W-:Y:S01]  /*317d0*/  ISETP.LT.AND P5, PT, R28, c[0x0][0x17c], !P0 ;  /* 0x00005f001c007a0c */ /* 0x000fe200047a1270 */
[----:B------:R-:W-:Y:S01]  /*317e0*/  IMAD R9, R29, c[0x0][0x198], RZ ;  /* 0x000066001d097a24 */ /* 0x000fe200078e02ff */
[----:B------:R-:W4:Y:S04]  /*317f0*/  LDL.LU R28, [R1+0x54] ;  /* 0x00005400011c7983 */ /* 0x000f280000300800 */
[----:B------:R-:W4:Y:S01]  /*31800*/  LDL.LU R29, [R1+0x74] ;  /* 0x00007400011d7983 */ /* 0x000f220000300800 */
[C---:B------:R-:W-:Y:S01]  /*31810*/  ISETP.LT.AND P2, PT, R10.reuse, c[0x0][0x17c], !P0 ;  /* 0x00005f000a007a0c */ /* 0x040fe20004741270 */
[----:B------:R-:W-:Y:S01]  /*31820*/  IMAD R10, R10, c[0x0][0x198], RZ ;  /* 0x000066000a0a7a24 */ /* 0x000fe200078e02ff */
[----:B------:R-:W-:-:S02]  /*31830*/  LEA R6, P6, R7, R0, 0x1 ;  /* 0x0000000007067211 */ /* 0x000fc400078c08ff */
[----:B------:R-:W-:Y:S02]  /*31840*/  LEA R4, P1, R9, R0, 0x1 ;  /* 0x0000000009047211 */ /* 0x000fe400078208ff */
[-C--:B------:R-:W-:Y:S02]  /*31850*/  LEA.HI.X.SX32 R7, R7, R2.reuse, 0x1, P6 ;  /* 0x0000000207077211 */ /* 0x080fe400030f0eff */
[----:B------:R-:W-:Y:S02]  /*31860*/  LEA.HI.X.SX32 R5, R9, R2, 0x1, P1 ;  /* 0x0000000209057211 */ /* 0x000fe400008f0eff */
[C---:B-----5:R-:W-:Y:S01]  /*31870*/  ISETP.LT.AND P1, PT, R11.reuse, c[0x0][0x17c], !P0 ;  /* 0x00005f000b007a0c */ /* 0x060fe20004721270 */
[----:B------:R-:W-:Y:S01]  /*31880*/  IMAD R11, R11, c[0x0][0x198], RZ ;  /* 0x000066000b0b7a24 */ /* 0x000fe200078e02ff */
[C---:B------:R-:W-:Y:S01]  /*31890*/  LEA R8, P6, R10.reuse, R0, 0x1 ;  /* 0x000000000a087211 */ /* 0x040fe200078c08ff */
[----:B------:R-:W-:Y:S03]  /*318a0*/  @P4 STG.E.U16 [R6.64], R13 ;  /* 0x0000000d06004986 */ /* 0x000fe6000c10150a */
[----:B------:R-:W-:Y:S01]  /*318b0*/  LEA.HI.X.SX32 R9, R10, R2, 0x1, P6 ;  /* 0x000000020a097211 */ /* 0x000fe200030f0eff */
[----:B------:R0:W-:Y:S04]  /*318c0*/  @P3 STG.E.U16 [R4.64], R17 ;  /* 0x0000001104003986 */ /* 0x0001e8000c10150a */
[----:B------:R1:W-:Y:S01]  /*318d0*/  @P2 STG.E.U16 [R8.64], R25 ;  /* 0x0000001908002986 */ /* 0x0003e2000c10150a */
[----:B0-----:R-:W-:-:S04]  /*318e0*/  LEA R4, P3, R11, R0, 0x1 ;  /* 0x000000000b047211 */ /* 0x001fc800078608ff */
[----:B------:R-:W-:-:S05]  /*318f0*/  LEA.HI.X.SX32 R5, R11, R2, 0x1, P3 ;  /* 0x000000020b057211 */ /* 0x000fca00018f0eff */
[----:B------:R0:W-:Y:S01]  /*31900*/  @P1 STG.E.U16 [R4.64], R21 ;  /* 0x0000001504001986 */ /* 0x0001e2000c10150a */
[----:B------:R-:W-:Y:S02]  /*31910*/  PRMT R13, R13, 0x7632, R13 ;  /* 0x000076320d0d7816 */ /* 0x000fe4000000000d */
[----:B------:R-:W-:Y:S02]  /*31920*/  PRMT R17, R17, 0x7632, R17 ;  /* 0x0000763211117816 */ /* 0x000fe40000000011 */
[C---:B--2---:R-:W-:Y:S01]  /*31930*/  ISETP.LT.AND P4, PT, R12.reuse, c[0x0][0x17c], !P0 ;  /* 0x00005f000c007a0c */ /* 0x044fe20004781270 */
[----:B-1----:R-:W-:Y:S02]  /*31940*/  IMAD R8, R12, c[0x0][0x198], RZ ;  /* 0x000066000c087a24 */ /* 0x002fe400078e02ff */
[----:B------:R-:W2:Y:S03]  /*31950*/  LDL.LU R12, [R1+0x78] ;  /* 0x00007800010c7983 */ /* 0x000ea60000300800 */
[----:B0-----:R-:W-:Y:S01]  /*31960*/  LEA R4, P1, R8, R0, 0x1 ;  /* 0x0000000008047211 */ /* 0x001fe200078208ff */
[----:B------:R-:W5:Y:S01]  /*31970*/  LDL.LU R10, [R1+0x7c] ;  /* 0x00007c00010a7983 */ /* 0x000f620000300800 */
[----:B---3--:R-:W-:-:S02]  /*31980*/  ISETP.LT.AND P3, PT, R24, c[0x0][0x17c], !P0 ;  /* 0x00005f0018007a0c */ /* 0x008fc40004761270 */
[----:B------:R-:W-:Y:S01]  /*31990*/  LEA.HI.X.SX32 R5, R8, R2, 0x1, P1 ;  /* 0x0000000208057211 */ /* 0x000fe200008f0eff */
[----:B------:R-:W-:Y:S01]  /*319a0*/  IMAD R8, R16, c[0x0][0x198], RZ ;  /* 0x0000660010087a24 */ /* 0x000fe200078e02ff */
[----:B------:R-:W3:Y:S01]  /*319b0*/  LDL.LU R24, [R1+0x80] ;  /* 0x0000800001187983 */ /* 0x000ee20000300800 */
[C---:B------:R-:W-:Y:S01]  /*319c0*/  IMAD R7, R20.reuse, c[0x0][0x198], RZ ;  /* 0x0000660014077a24 */ /* 0x040fe200078e02ff */
[----:B------:R-:W-:Y:S02]  /*319d0*/  ISETP.LT.AND P2, PT, R20, c[0x0][0x17c], !P0 ;  /* 0x00005f0014007a0c */ /* 0x000fe40004741270 */
[----:B------:R-:W5:Y:S02]  /*319e0*/  LDL.LU R20, [R1+0x84] ;  /* 0x0000840001147983 */ /* 0x000f640000300800 */
[----:B------:R-:W-:-:S04]  /*319f0*/  LEA R6, P6, R7, R0, 0x1 ;  /* 0x0000000007067211 */ /* 0x000fc800078c08ff */
[----:B------:R-:W-:-:S05]  /*31a00*/  LEA.HI.X.SX32 R7, R7, R2, 0x1, P6 ;  /* 0x0000000207077211 */ /* 0x000fca00030f0eff */
[----:B------:R-:W-:Y:S04]  /*31a10*/  @P2 STG.E.U16 [R6.64], R13 ;  /* 0x0000000d06002986 */ /* 0x000fe8000c10150a */
[----:B------:R0:W-:Y:S01]  /*31a20*/  @P4 STG.E.U16 [R4.64], R17 ;  /* 0x0000001104004986 */ /* 0x0001e2000c10150a */
[----:B------:R-:W-:-:S03]  /*31a30*/  ISETP.LT.AND P6, PT, R16, c[0x0][0x17c], !P0 ;  /* 0x00005f0010007a0c */ /* 0x000fc600047c1270 */
[----:B------:R-:W5:Y:S01]  /*31a40*/  LDL.LU R16, [R1+0x88] ;  /* 0x0000880001107983 */ /* 0x000f620000300800 */
[----:B0-----:R-:W-:-:S04]  /*31a50*/  LEA R4, P1, R8, R0, 0x1 ;  /* 0x0000000008047211 */ /* 0x001fc800078208ff */
[----:B------:R-:W-:Y:S02]  /*31a60*/  LEA.HI.X.SX32 R5, R8, R2, 0x1, P1 ;  /* 0x0000000208057211 */ /* 0x000fe400008f0eff */
[----:B----4-:R-:W-:Y:S02]  /*31a70*/  ISETP.LT.AND P1, PT, R29, c[0x0][0x17c], !P0 ;  /* 0x00005f001d007a0c */ /* 0x010fe40004721270 */
[----:B------:R-:W4:Y:S01]  /*31a80*/  LDL.LU R29, [R1+0x8c] ;  /* 0x00008c00011d7983 */ /* 0x000f220000300800 */
[C---:B------:R-:W-:Y:S01]  /*31a90*/  ISETP.LT.AND P4, PT, R28.reuse, c[0x0][0x17c], !P0 ;  /* 0x00005f001c007a0c */ /* 0x040fe20004781270 */
[----:B------:R-:W-:Y:S02]  /*31aa0*/  IMAD R7, R28, c[0x0][0x198], RZ ;  /* 0x000066001c077a24 */ /* 0x000fe400078e02ff */
[----:B------:R-:W-:Y:S01]  /*31ab0*/  IMAD.MOV.U32 R28, RZ, RZ, c[0x0][0x198] ;  /* 0x00006600ff1c7624 */ /* 0x000fe200078e00ff */
[----:B------:R-:W-:Y:S02]  /*31ac0*/  PRMT R25, R25, 0x7632, R25 ;  /* 0x0000763219197816 */ /* 0x000fe40000000019 */
[----:B------:R-:W-:Y:S01]  /*31ad0*/  LEA R6, P2, R7, R0, 0x1 ;  /* 0x0000000007067211 */ /* 0x000fe200078408ff */
[C---:B------:R-:W-:Y:S01]  /*31ae0*/  IMAD R3, R28.reuse, 0x40, R3 ;  /* 0x000000401c037824 */ /* 0x040fe200078e0203 */
[----:B------:R-:W-:Y:S01]  /*31af0*/  PRMT R21, R21, 0x7632, R21 ;  /* 0x0000763215157816 */ /* 0x000fe20000000015 */
[----:B------:R0:W-:Y:S01]  /*31b00*/  @P6 STG.E.U16 [R4.64], R25 ;  /* 0x0000001904006986 */ /* 0x0001e2000c10150a */
[----:B------:R-:W-:Y:S01]  /*31b10*/  LEA.HI.X.SX32 R7, R7, R2, 0x1, P2 ;  /* 0x0000000207077211 */ /* 0x000fe200010f0eff */
[----:B------:R-:W-:-:S04]  /*31b20*/  IMAD R8, R28, 0x4, R3 ;  /* 0x000000041c087824 */ /* 0x000fc800078e0203 */
[----:B------:R1:W-:Y:S01]  /*31b30*/  @P4 STG.E.U16 [R6.64], R21 ;  /* 0x0000001506004986 */ /* 0x0003e2000c10150a */
[----:B0-----:R-:W-:-:S04]  /*31b40*/  LEA R4, P6, R3, R0, 0x1 ;  /* 0x0000000003047211 */ /* 0x001fc800078c08ff */
[----:B------:R-:W-:Y:S01]  /*31b50*/  LEA.HI.X.SX32 R5, R3, R2, 0x1, P6 ;  /* 0x0000000203057211 */ /* 0x000fe200030f0eff */
[----:B------:R-:W-:Y:S01]  /*31b60*/  IMAD R3, R28, 0x4, R8 ;  /* 0x000000041c037824 */ /* 0x000fe200078e0208 */
[----:B-1----:R-:W-:-:S03]  /*31b70*/  LEA R6, P6, R8, R0, 0x1 ;  /* 0x0000000008067211 */ /* 0x002fc600078c08ff */
[----:B------:R0:W-:Y:S01]  /*31b80*/  @P5 STG.E.U16 [R4.64], R14 ;  /* 0x0000000e04005986 */ /* 0x0001e2000c10150a */
[----:B------:R-:W-:Y:S01]  /*31b90*/  LEA.HI.X.SX32 R7, R8, R2, 0x1, P6 ;  /* 0x0000000208077211 */ /* 0x000fe200030f0eff */
[----:B------:R-:W-:-:S04]  /*31ba0*/  IMAD R8, R28, 0x4, R3 ;  /* 0x000000041c087824 */ /* 0x000fc800078e0203 */
[----:B------:R1:W-:Y:S01]  /*31bb0*/  @P3 STG.E.U16 [R6.64], R18 ;  /* 0x0000001206003986 */ /* 0x0003e2000c10150a */
[----:B0-----:R-:W-:-:S04]  /*31bc0*/  LEA R4, P6, R3, R0, 0x1 ;  /* 0x0000000003047211 */ /* 0x001fc800078c08ff */
[----:B------:R-:W-:Y:S02]  /*31bd0*/  LEA.HI.X.SX32 R5, R3, R2, 0x1, P6 ;  /* 0x0000000203057211 */ /* 0x000fe400030f0eff */
[----:B-1----:R-:W-:-:S04]  /*31be0*/  LEA R6, P6, R8, R0, 0x1 ;  /* 0x0000000008067211 */ /* 0x002fc800078c08ff */
[----:B------:R-:W-:Y:S01]  /*31bf0*/  LEA.HI.X.SX32 R7, R8, R2, 0x1, P6 ;  /* 0x0000000208077211 */ /* 0x000fe200030f0eff */
[----:B------:R0:W-:Y:S01]  /*31c00*/  @P1 STG.E.U16 [R4.64], R26 ;  /* 0x0000001a04001986 */ /* 0x0001e2000c10150a */
[----:B--2---:R-:W-:-:S03]  /*31c10*/  ISETP.LT.AND P2, PT, R12, c[0x0][0x17c], !P0 ;  /* 0x00005f000c007a0c */ /* 0x004fc60004741270 */
[----:B------:R-:W2:Y:S01]  /*31c20*/  LDL.LU R12, [R1+0x90] ;  /* 0x00009000010c7983 */ /* 0x000ea20000300800 */
[----:B---3--:R-:W-:-:S03]  /*31c30*/  ISETP.LT.AND P5, PT, R24, c[0x0][0x17c], !P0 ;  /* 0x00005f0018007a0c */ /* 0x008fc600047a1270 */
[----:B------:R-:W3:Y:S06]  /*31c40*/  LDL.LU R24, [R1+0x94] ;  /* 0x0000940001187983 */ /* 0x000eec0000300800 */
[----:B------:R1:W-:Y:S04]  /*31c50*/  @P2 STG.E.U16 [R6.64], R22 ;  /* 0x0000001606002986 */ /* 0x0003e8000c10150a */
[----:B------:R-:W3:Y:S01]  /*31c60*/  LDL.LU R11, [R1+0x98] ;  /* 0x00009800010b7983 */ /* 0x000ee20000300800 */
[----:B----4-:R-:W-:-:S03]  /*31c70*/  ISETP.LT.AND P2, PT, R29, c[0x0][0x17c], !P0 ;  /* 0x00005f001d007a0c */ /* 0x010fc60004741270 */
[----:B------:R-:W4:Y:S01]  /*31c80*/  LDL.LU R29, [R1+0x9c] ;  /* 0x00009c00011d7983 */ /* 0x000f220000300800 */
[----:B------:R-:W-:Y:S01]  /*31c90*/  IMAD R3, R28, 0x4, R8 ;  /* 0x000000041c037824 */ /* 0x000fe200078e0208 */
[----:B-----5:R-:W-:Y:S02]  /*31ca0*/  ISETP.LT.AND P4, PT, R10, c[0x0][0x17c], !P0 ;  /* 0x00005f000a007a0c */ /* 0x020fe40004781270 */
[----:B------:R-:W5:Y:S01]  /*31cb0*/  LDL.LU R9, [R1+0xa0] ;  /* 0x0000a00001097983 */ /* 0x000f620000300800 */
[----:B------:R-:W-:Y:S01]  /*31cc0*/  IMAD R8, R28, 0x4, R3 ;  /* 0x000000041c087824 */ /* 0x000fe200078e0203 */
[C---:B0-----:R-:W-:Y:S02]  /*31cd0*/  LEA R4, P6, R3.reuse, R0, 0x1 ;  /* 0x0000000003047211 */ /* 0x041fe400078c08ff */
[----:B------:R-:W-:Y:S01]  /*31ce0*/  PRMT R14, R14, 0x7632, R14 ;  /* 0x000076320e0e7816 */ /* 0x000fe2000000000e */
[----:B------:R-:W5:Y:S01]  /*31cf0*/  LDL.LU R10, [R1+0xa4] ;  /* 0x0000a400010a7983 */ /* 0x000f620000300800 */
[----:B------:R-:W-:-:S02]  /*31d00*/  LEA.HI.X.SX32 R5, R3, R2, 0x1, P6 ;  /* 0x0000000203057211 */ /* 0x000fc400030f0eff */
[----:B-1----:R-:W-:Y:S01]  /*31d10*/  LEA R6, P6, R8, R0, 0x1 ;  /* 0x0000000008067211 */ /* 0x002fe200078c08ff */
[----:B------:R-:W-:Y:S01]  /*31d20*/  IMAD R3, R28, 0x4, R8 ;  /* 0x000000041c037824 */ /* 0x000fe200078e0208 */
[----:B------:R-:W-:Y:S01]  /*31d30*/  PRMT R18, R18, 0x7632, R18 ;  /* 0x0000763212127816 */ /* 0x000fe20000000012 */
[----:B------:R0:W-:Y:S01]  /*31d40*/  @P4 STG.E.U16 [R4.64], R14 ;  /* 0x0000000e04004986 */ /* 0x0001e2000c10150a */
[----:B------:R-:W-:Y:S02]  /*31d50*/  LEA.HI.X.SX32 R7, R8, R2, 0x1, P6 ;  /* 0x0000000208077211 */ /* 0x000fe400030f0eff */
[----:B------:R-:W-:Y:S02]  /*31d60*/  ISETP.LT.AND P1, PT, R16, c[0x0][0x17c], !P0 ;  /* 0x00005f0010007a0c */ /* 0x000fe40004721270 */
[----:B------:R-:W-:Y:S01]  /*31d70*/  ISETP.LT.AND P3, PT, R20, c[0x0][0x17c], !P0 ;  /* 0x00005f0014007a0c */ /* 0x000fe20004761270 */
[----:B------:R1:W-:Y:S01]  /*31d80*/  @P5 STG.E.U16 [R6.64], R18 ;  /* 0x0000001206005986 */ /* 0x0003e2000c10150a */
[----:B0-----:R-:W-:Y:S01]  /*31d90*/  LEA R4, P6, R3, R0, 0x1 ;  /* 0x0000000003047211 */ /* 0x001fe200078c08ff */
[----:B-1----:R-:W-:-:S03]  /*31da0*/  IMAD R7, R28, 0x4, R3 ;  /* 0x000000041c077824 */ /* 0x002fc600078e0203 */
[----:B------:R-:W-:Y:S02]  /*31db0*/  LEA.HI.X.SX32 R5, R3, R2, 0x1, P6 ;  /* 0x0000000203057211 */ /* 0x000fe400030f0eff */
[C---:B------:R-:W-:Y:S01]  /*31dc0*/  LEA R6, P6, R7.reuse, R0, 0x1 ;  /* 0x0000000007067211 */ /* 0x040fe200078c08ff */
[----:B------:R-:W-:Y:S01]  /*31dd0*/  IMAD R3, R28, 0x4, R7 ;  /* 0x000000041c037824 */ /* 0x000fe200078e0207 */
[----:B------:R-:W-:Y:S02]  /*31de0*/  PRMT R26, R26, 0x7632, R26 ;  /* 0x000076321a1a7816 */ /* 0x000fe4000000001a */
[----:B------:R-:W-:Y:S02]  /*31df0*/  LEA.HI.X.SX32 R7, R7, R2, 0x1, P6 ;  /* 0x0000000207077211 */ /* 0x000fe400030f0eff */
[----:B------:R-:W-:Y:S01]  /*31e00*/  PRMT R22, R22, 0x7632, R22 ;  /* 0x0000763216167816 */ /* 0x000fe20000000016 */
[----:B------:R0:W-:Y:S04]  /*31e10*/  @P3 STG.E.U16 [R4.64], R26 ;  /* 0x0000001a04003986 */ /* 0x0001e8000c10150a */
[----:B------:R1:W-:Y:S01]  /*31e20*/  @P1 STG.E.U16 [R6.64], R22 ;  /* 0x0000001606001986 */ /* 0x0003e2000c10150a */
[----:B--2---:R-:W-:-:S03]  /*31e30*/  ISETP.LT.AND P4, PT, R12, c[0x0][0x17c], !P0 ;  /* 0x00005f000c007a0c */ /* 0x004fc60004781270 */
[----:B------:R-:W2:Y:S04]  /*31e40*/  LDL.LU R12, [R1+0xa8] ;  /* 0x0000a800010c7983 */ /* 0x000ea80000300800 */
[----:B------:R-:W2:Y:S04]  /*31e50*/  LDL.LU R16, [R1+0x68] ;  /* 0x0000680001107983 */ /* 0x000ea80000300800 */
[----:B------:R-:W2:Y:S01]  /*31e60*/  LDL.LU R20, [R1+0xac] ;  /* 0x0000ac0001147983 */ /* 0x000ea20000300800 */
[----:B---3--:R-:W-:-:S03]  /*31e70*/  ISETP.LT.AND P5, PT, R24, c[0x0][0x17c], !P0 ;  /* 0x00005f0018007a0c */ /* 0x008fc600047a1270 */
[----:B------:R-:W3:Y:S04]  /*31e80*/  LDL.LU R24, [R1+0x5c] ;  /* 0x00005c0001187983 */ /* 0x000ee80000300800 */
[----:B------:R-:W3:Y:S01]  /*31e90*/  LDL.LU R25, [R1+0x58] ;  /* 0x0000580001197983 */ /* 0x000ee20000300800 */
[----:B----4-:R-:W-:-:S03]  /*31ea0*/  ISETP.LT.AND P1, PT, R29, c[0x0][0x17c], !P0 ;  /* 0x00005f001d007a0c */ /* 0x010fc60004721270 */
[----:B------:R-:W4:Y:S01]  /*31eb0*/  LDL.LU R29, [R1+0xb0] ;  /* 0x0000b000011d7983 */ /* 0x000f220000300800 */
[----:B0-----:R-:W-:Y:S01]  /*31ec0*/  LEA R4, P6, R3, R0, 0x1 ;  /* 0x0000000003047211 */ /* 0x001fe200078c08ff */
[----:B------:R-:W-:-:S03]  /*31ed0*/  IMAD R8, R28, 0x4, R3 ;  /* 0x000000041c087824 */ /* 0x000fc600078e0203 */
[----:B------:R-:W-:Y:S01]  /*31ee0*/  LEA.HI.X.SX32 R5, R3, R2, 0x1, P6 ;  /* 0x0000000203057211 */ /* 0x000fe200030f0eff */
[----:B------:R-:W-:Y:S01]  /*31ef0*/  IMAD R3, R28, 0x4, R8 ;  /* 0x000000041c037824 */ /* 0x000fe200078e0208 */
[----:B-1----:R-:W-:-:S03]  /*31f00*/  LEA R6, P6, R8, R0, 0x1 ;  /* 0x0000000008067211 */ /* 0x002fc600078c08ff */
[----:B------:R0:W-:Y:S01]  /*31f10*/  @P2 STG.E.U16 [R4.64], R15 ;  /* 0x0000000f04002986 */ /* 0x0001e2000c10150a */
[----:B------:R-:W-:Y:S02]  /*31f20*/  LEA.HI.X.SX32 R7, R8, R2, 0x1, P6 ;  /* 0x0000000208077211 */ /* 0x000fe400030f0eff */
[----:B-----5:R-:W-:Y:S01]  /*31f30*/  ISETP.LT.AND P2, PT, R9, c[0x0][0x17c], !P0 ;  /* 0x00005f0009007a0c */ /* 0x020fe20004741270 */
[----:B------:R-:W-:Y:S01]  /*31f40*/  IMAD R9, R28, 0x4, R3 ;  /* 0x000000041c097824 */ /* 0x000fe200078e0203 */
[----:B------:R-:W-:Y:S02]  /*31f50*/  ISETP.LT.AND P3, PT, R11, c[0x0][0x17c], !P0 ;  /* 0x00005f000b007a0c */ /* 0x000fe40004761270 */
[----:B0-----:R-:W-:-:S04]  /*31f60*/  LEA R4, P6, R3, R0, 0x1 ;  /* 0x0000000003047211 */ /* 0x001fc800078c08ff */
[----:B------:R-:W-:Y:S01]  /*31f70*/  LEA.HI.X.SX32 R5, R3, R2, 0x1, P6 ;  /* 0x0000000203057211 */ /* 0x000fe200030f0eff */
[C---:B------:R-:W-:Y:S01]  /*31f80*/  IMAD R3, R28.reuse, 0x4, R9 ;  /* 0x000000041c037824 */ /* 0x040fe200078e0209 */
[C---:B------:R-:W-:Y:S01]  /*31f90*/  LEA R8, P6, R9.reuse, R0, 0x1 ;  /* 0x0000000009087211 */ /* 0x040fe200078c08ff */
[----:B------:R-:W-:Y:S03]  /*31fa0*/  @P4 STG.E.U16 [R6.64], R19 ;  /* 0x0000001306004986 */ /* 0x000fe6000c10150a */
[----:B------:R-:W-:Y:S01]  /*31fb0*/  LEA.HI.X.SX32 R9, R9, R2, 0x1, P6 ;  /* 0x0000000209097211 */ /* 0x000fe200030f0eff */
[----:B------:R0:W-:Y:S01]  /*31fc0*/  @P5 STG.E.U16 [R4.64], R27 ;  /* 0x0000001b04005986 */ /* 0x0001e2000c10150a */
[----:B------:R-:W-:Y:S01]  /*31fd0*/  IMAD R14, R28, 0x4, R3 ;  /* 0x000000041c0e7824 */ /* 0x000fe200078e0203 */
[----:B------:R-:W-:Y:S02]  /*31fe0*/  PRMT R15, R15, 0x7632, R15 ;  /* 0x000076320f0f7816 */ /* 0x000fe4000000000f */
[----:B------:R1:W-:Y:S01]  /*31ff0*/  @P3 STG.E.U16 [R8.64], R23 ;  /* 0x0000001708003986 */ /* 0x0003e2000c10150a */
[----:B------:R-:W-:-:S02]  /*32000*/  ISETP.LT.AND P4, PT, R10, c[0x0][0x17c], !P0 ;  /* 0x00005f000a007a0c */ /* 0x000fc40004781270 */
[----:B0-----:R-:W-:Y:S02]  /*32010*/  PRMT R27, R27, 0x7632, R27 ;  /* 0x000076321b1b7816 */ /* 0x001fe4000000001b */
[----:B-1----:R-:W-:Y:S02]  /*32020*/  PRMT R23, R19, 0x7632, R23 ;  /* 0x0000763213177816 */ /* 0x002fe40000000017 */
[----:B--2---:R-:W-:Y:S02]  /*32030*/  ISETP.LT.AND P5, PT, R12, c[0x0][0x17c], !P0 ;  /* 0x00005f000c007a0c */ /* 0x004fe400047a1270 */
[C---:B------:R-:W-:Y:S01]  /*32040*/  LEA R12, P6, R3.reuse, R0, 0x1 ;  /* 0x00000000030c7211 */ /* 0x040fe200078c08ff */
[----:B------:R-:W0:Y:S03]  /*32050*/  LDS.128 R4, [R16] ;  /* 0x0000000010047984 */ /* 0x000e260000000c00 */
[----:B------:R-:W-:-:S02]  /*32060*/  LEA.HI.X.SX32 R13, R3, R2, 0x1, P6 ;  /* 0x00000002030d7211 */ /* 0x000fc400030f0eff */
[----:B------:R-:W-:Y:S01]  /*32070*/  ISETP.LT.AND P3, PT, R20, c[0x0][0x17c], !P0 ;  /* 0x00005f0014007a0c */ /* 0x000fe20004761270 */
[----:B------:R-:W-:Y:S01]  /*32080*/  IMAD R3, R28, 0x4, R14 ;  /* 0x000000041c037824 */ /* 0x000fe200078e020e */
[C---:B------:R-:W-:Y:S01]  /*32090*/  LEA R20, P6, R14.reuse, R0, 0x1 ;  /* 0x000000000e147211 */ /* 0x040fe200078c08ff */
[----:B------:R-:W-:Y:S03]  /*320a0*/  @P1 STG.E.U16 [R12.64], R15 ;  /* 0x0000000f0c001986 */ /* 0x000fe6000c10150a */
[----:B------:R-:W-:Y:S01]  /*320b0*/  LEA.HI.X.SX32 R21, R14, R2, 0x1, P6 ;  /* 0x000000020e157211 */ /* 0x000fe200030f0eff */
[----:B---3--:R-:W1:Y:S04]  /*320c0*/  LDS.128 R8, [R24] ;  /* 0x0000000018087984 */ /* 0x008e680000000c00 */
[----:B------:R2:W-:Y:S01]  /*320d0*/  LDS.128 R12, [R24+0x200] ;  /* 0x00020000180c7984 */ /* 0x0005e20000000c00 */
[C---:B------:R-:W-:Y:S01]  /*320e0*/  ISETP.LT.AND P1, PT, R25.reuse, c[0x0][0x17c], !P0 ;  /* 0x00005f0019007a0c */ /* 0x040fe20004721270 */
[----:B------:R-:W-:Y:S01]  /*320f0*/  IMAD R22, R25, c[0x0][0x198], RZ ;  /* 0x0000660019167a24 */ /* 0x000fe200078e02ff */
[----:B------:R-:W-:Y:S01]  /*32100*/  PRMT R26, R23, 0x7632, R26 ;  /* 0x00007632171a7816 */ /* 0x000fe2000000001a */
[----:B------:R-:W3:Y:S01]  /*32110*/  LDS.128 R16, [R16+0x200] ;  /* 0x0002000010107984 */ /* 0x000ee20000000c00 */
[----:B--2---:R-:W-:-:S03]  /*32120*/  LEA R24, P6, R3, R0, 0x1 ;  /* 0x0000000003187211 */ /* 0x004fc600078c08ff */
[----:B------:R-:W-:Y:S01]  /*32130*/  @P2 STG.E.U16 [R20.64], R23 ;  /* 0x0000001714002986 */ /* 0x000fe2000c10150a */
[----:B------:R-:W-:-:S05]  /*32140*/  LEA.HI.X.SX32 R25, R3, R2, 0x1, P6 ;  /* 0x0000000203197211 */ /* 0x000fca00030f0eff */
[----:B------:R2:W-:Y:S01]  /*32150*/  @P4 STG.E.U16 [R24.64], R27 ;  /* 0x0000001b18004986 */ /* 0x0005e2000c10150a */
[----:B----4-:R-:W-:-:S03]  /*32160*/  ISETP.LT.AND P2, PT, R29, c[0x0][0x17c], !P0 ;  /* 0x00005f001d007a0c */ /* 0x010fc60004741270 */
[----:B------:R-:W4:Y:S04]  /*32170*/  LDL.LU R29, [R1+0xc8] ;  /* 0x0000c800011d7983 */ /* 0x000f280000300800 */
[----:B--2---:R-:W2:Y:S01]  /*32180*/  LDL.LU R24, [R1+0xb4] ;  /* 0x0000b40001187983 */ /* 0x004ea20000300800 */
[----:B------:R-:W-:Y:S01]  /*32190*/  LEA R20, P6, R22, R0, 0x1 ;  /* 0x0000000016147211 */ /* 0x000fe200078c08ff */
[----:B------:R-:W-:Y:S02]  /*321a0*/  IMAD R3, R28, 0x8, R3 ;  /* 0x000000081c037824 */ /* 0x000fe400078e0203 */
[----:B------:R-:W5:Y:S01]  /*321b0*/  LDL.LU R27, [R1+0xbc] ;  /* 0x0000bc00011b7983 */ /* 0x000f620000300800 */
[----:B------:R-:W-:Y:S02]  /*321c0*/  LEA.HI.X.SX32 R21, R22, R2, 0x1, P6 ;  /* 0x0000000216157211 */ /* 0x000fe400030f0eff */
[C---:B------:R-:W-:Y:S01]  /*321d0*/  LEA R22, P6, R3.reuse, R0, 0x1 ;  /* 0x0000000003167211 */ /* 0x040fe200078c08ff */
[----:B------:R-:W3:Y:S03]  /*321e0*/  LDL.LU R25, [R1+0xc4] ;  /* 0x0000c40001197983 */ /* 0x000ee60000300800 */
[----:B------:R-:W-:-:S02]  /*321f0*/  LEA.HI.X.SX32 R23, R3, R2, 0x1, P6 ;  /* 0x0000000203177211 */ /* 0x000fc400030f0eff */
[----:B--2---:R-:W-:Y:S01]  /*32200*/  ISETP.LT.AND P4, PT, R24, c[0x0][0x17c], !P0 ;  /* 0x00005f0018007a0c */ /* 0x004fe20004781270 */
[----:B------:R-:W-:Y:S02]  /*32210*/  IMAD R24, R28, 0x4, R3 ;  /* 0x000000041c187824 */ /* 0x000fe400078e0203 */
[----:B------:R-:W2:Y:S04]  /*32220*/  LDL.LU R3, [R1+0xb8] ;  /* 0x0000b80001037983 */ /* 0x000ea80000300800 */
[----:B------:R1:W-:Y:S04]  /*32230*/  @P1 STG.E.U16 [R20.64], R26 ;  /* 0x0000001a14001986 */ /* 0x0003e8000c10150a */
[----:B0-----:R0:W-:Y:S01]  /*32240*/  @P5 STG.E.U16 [R22.64], R4 ;  /* 0x0000000416005986 */ /* 0x0011e2000c10150a */
[----:B-1----:R-:W-:-:S03]  /*32250*/  LEA R20, P6, R24, R0, 0x1 ;  /* 0x0000000018147211 */ /* 0x002fc600078c08ff */
[----:B------:R-:W3:Y:S01]  /*32260*/  LDL.LU R26, [R1+0xcc] ;  /* 0x0000cc00011a7983 */ /* 0x000ee20000300800 */
[----:B------:R-:W-:Y:S02]  /*32270*/  LEA.HI.X.SX32 R21, R24, R2, 0x1, P6 ;  /* 0x0000000218157211 */ /* 0x000fe400030f0eff */
[----:B-----5:R-:W-:Y:S02]  /*32280*/  ISETP.LT.AND P5, PT, R27, c[0x0][0x17c], !P0 ;  /* 0x00005f001b007a0c */ /* 0x020fe400047a1270 */
[----:B------:R-:W5:Y:S01]  /*32290*/  LDL.LU R27, [R1+0xd0] ;  /* 0x0000d000011b7983 */ /* 0x000f620000300800 */
[----:B--2---:R-:W-:Y:S01]  /*322a0*/  ISETP.LT.AND P1, PT, R3, c[0x0][0x17c], !P0 ;  /* 0x00005f0003007a0c */ /* 0x004fe20004721270 */
[----:B------:R-:W-:-:S05]  /*322b0*/  IMAD R3, R28, 0x4, R24 ;  /* 0x000000041c037824 */ /* 0x000fca00078e0218 */
[----:B0-----:R-:W-:Y:S01]  /*322c0*/  LEA R22, P6, R3, R0, 0x1 ;  /* 0x0000000003167211 */ /* 0x001fe200078c08ff */
[----:B------:R-:W-:-:S03]  /*322d0*/  IMAD R24, R28, 0x4, R3 ;  /* 0x000000041c187824 */ /* 0x000fc600078e0203 */
[----:B------:R-:W-:Y:S02]  /*322e0*/  LEA.HI.X.SX32 R23, R3, R2, 0x1, P6 ;  /* 0x0000000203177211 */ /* 0x000fe400030f0eff */
[----:B------:R-:W2:Y:S04]  /*322f0*/  LDL.LU R3, [R1+0xc0] ;  /* 0x0000c00001037983 */ /* 0x000ea80000300800 */
[----:B------:R0:W-:Y:S04]  /*32300*/  @P3 STG.E.U16 [R20.64], R8 ;  /* 0x0000000814003986 */ /* 0x0001e8000c10150a */
[----:B---3--:R1:W-:Y:S01]  /*32310*/  @P2 STG.E.U16 [R22.64], R16 ;  /* 0x0000001016002986 */ /* 0x0083e2000c10150a */
[----:B------:R-:W-:-:S03]  /*32320*/  ISETP.LT.AND P2, PT, R25, c[0x0][0x17c], !P0 ;  /* 0x00005f0019007a0c */ /* 0x000fc60004741270 */
[----:B------:R-:W3:Y:S01]  /*32330*/  LDL.LU R25, [R1+0xd8] ;  /* 0x0000d80001197983 */ /* 0x000ee20000300800 */
[----:B0-----:R-:W-:-:S04]  /*32340*/  LEA R20, P6, R24, R0, 0x1 ;  /* 0x0000000018147211 */ /* 0x001fc800078c08ff */
[----:B------:R-:W-:-:S05]  /*32350*/  LEA.HI.X.SX32 R21, R24, R2, 0x1, P6 ;  /* 0x0000000218157211 */ /* 0x000fca00030f0eff */
[----:B------:R0:W-:Y:S01]  /*32360*/  @P4 STG.E.U16 [R20.64], R12 ;  /* 0x0000000c14004986 */ /* 0x0001e2000c10150a */
[----:B------:R-:W-:Y:S02]  /*32370*/  PRMT R4, R4, 0x7632, R4 ;  /* 0x0000763204047816 */ /* 0x000fe40000000004 */
[----:B------:R-:W-:Y:S02]  /*32380*/  PRMT R8, R8, 0x7632, R8 ;  /* 0x0000763208087816 */ /* 0x000fe40000000008 */
[----:B----4-:R-:W-:Y:S02]  /*32390*/  ISETP.LT.AND P4, PT, R29, c[0x0][0x17c], !P0 ;  /* 0x00005f001d007a0c */ /* 0x010fe40004781270 */
[----:B------:R-:W4:Y:S01]  /*323a0*/  LDL.LU R29, [R1+0xdc] ;  /* 0x0000dc00011d7983 */ /* 0x000f220000300800 */
[----:B--2---:R-:W-:Y:S01]  /*323b0*/  ISETP.LT.AND P3, PT, R3, c[0x0][0x17c], !P0 ;  /* 0x00005f0003007a0c */ /* 0x004fe20004761270 */
[----:B------:R-:W-:-:S04]  /*323c0*/  IMAD R3, R28, 0x4, R24 ;  /* 0x000000041c037824 */ /* 0x000fc800078e0218 */
[----:B------:R-:W-:Y:S01]  /*323d0*/  IMAD R24, R28, 0x4, R3 ;  /* 0x000000041c187824 */ /* 0x000fe200078e0203 */
[----:B-1----:R-:W-:-:S04]  /*323e0*/  LEA R22, P6, R3, R0, 0x1 ;  /* 0x0000000003167211 */ /* 0x002fc800078c08ff */
[----:B------:R-:W-:Y:S02]  /*323f0*/  LEA.HI.X.SX32 R23, R3, R2, 0x1, P6 ;  /* 0x0000000203177211 */ /* 0x000fe400030f0eff */
[----:B0-----:R-:W-:-:S04]  /*32400*/  LEA R20, P6, R24, R0, 0x1 ;  /* 0x0000000018147211 */ /* 0x001fc800078c08ff */
[----:B------:R-:W-:Y:S01]  /*32410*/  LEA.HI.X.SX32 R21, R24, R2, 0x1, P6 ;  /* 0x0000000218157211 */ /* 0x000fe200030f0eff */
[----:B------:R-:W-:Y:S01]  /*32420*/  IMAD R3, R28, 0x4, R24 ;  /* 0x000000041c037824 */ /* 0x000fe200078e0218 */
[----:B------:R-:W-:Y:S01]  /*32430*/  @P1 STG.E.U16 [R22.64], R4 ;  /* 0x0000000416001986 */ /* 0x000fe2000c10150a */
[----:B------:R-:W-:-:S03]  /*32440*/  ISETP.LT.AND P1, PT, R26, c[0x0][0x17c], !P0 ;  /* 0x00005f001a007a0c */ /* 0x000fc60004721270 */
[----:B------:R-:W2:Y:S04]  /*32450*/  LDL.LU R24, [R1+0xe0] ;  /* 0x0000e00001187983 */ /* 0x000ea80000300800 */
[----:B------:R0:W-:Y:S04]  /*32460*/  @P5 STG.E.U16 [R20.64], R8 ;  /* 0x0000000814005986 */ /* 0x0001e8000c10150a */
[----:B0-----:R-:W2:Y:S04]  /*32470*/  LDL.LU R8, [R1+0xd4] ;  /* 0x0000d40001087983 */ /* 0x001ea80000300800 */
[----:B------:R-:W2:Y:S01]  /*32480*/  LDL.LU R26, [R1+0xe4] ;  /* 0x0000e400011a7983 */ /* 0x000ea20000300800 */
[----:B------:R-:W-:Y:S01]  /*32490*/  LEA R22, P6, R3, R0, 0x1 ;  /* 0x0000000003167211 */ /* 0x000fe200078c08ff */
[----:B------:R-:W-:Y:S01]  /*324a0*/  IMAD R4, R28, 0x4, R3 ;  /* 0x000000041c047824 */ /* 0x000fe200078e0203 */
[----:B------:R-:W-:-:S02]  /*324b0*/  PRMT R16, R16, 0x7632, R16 ;  /* 0x0000763210107816 */ /* 0x000fc40000000010 */
[----:B------:R-:W-:Y:S01]  /*324c0*/  LEA.HI.X.SX32 R23, R3, R2, 0x1, P6 ;  /* 0x0000000203177211 */ /* 0x000fe200030f0eff */
[----:B------:R-:W-:Y:S01]  /*324d0*/  IMAD R3, R28, 0x4, R4 ;  /* 0x000000041c037824 */ /* 0x000fe200078e0204 */
[----:B------:R-:W-:Y:S02]  /*324e0*/  LEA R20, P6, R4, R0, 0x1 ;  /* 0x0000000004147211 */ /* 0x000fe400078c08ff */
[----:B------:R-:W-:Y:S01]  /*324f0*/  PRMT R12, R12, 0x7632, R12 ;  /* 0x000076320c0c7816 */ /* 0x000fe2000000000c */
[----:B------:R0:W-:Y:S01]  /*32500*/  @P3 STG.E.U16 [R22.64], R16 ;  /* 0x0000001016003986 */ /* 0x0001e2000c10150a */
[----:B------:R-:W-:Y:S01]  /*32510*/  LEA.HI.X.SX32 R21, R4, R2, 0x1, P6 ;  /* 0x0000000204157211 */ /* 0x000fe200030f0eff */
[----:B------:R-:W-:Y:S01]  /*32520*/  IMAD R4, R28, 0x4, R3 ;  /* 0x000000041c047824 */ /* 0x000fe200078e0203 */
[----:B-----5:R-:W-:Y:S02]  /*32530*/  ISETP.LT.AND P5, PT, R27, c[0x0][0x17c], !P0 ;  /* 0x00005f001b007a0c */ /* 0x020fe400047a1270 */
[----:B------:R-:W5:Y:S01]  /*32540*/  LDL.LU R27, [R1+0xe8] ;  /* 0x0000e800011b7983 */ /* 0x000f620000300800 */
[----:B0-----:R-:W-:-:S03]  /*32550*/  LEA R22, P6, R3, R0, 0x1 ;  /* 0x0000000003167211 */ /* 0x001fc600078c08ff */
[----:B------:R0:W-:Y:S01]  /*32560*/  @P2 STG.E.U16 [R20.64], R12 ;  /* 0x0000000c14002986 */ /* 0x0001e2000c10150a */
[----:B---3--:R-:W-:Y:S02]  /*32570*/  ISETP.LT.AND P2, PT, R25, c[0x0][0x17c], !P0 ;  /* 0x00005f0019007a0c */ /* 0x008fe40004741270 */
[----:B------:R-:W-:Y:S01]  /*32580*/  LEA.HI.X.SX32 R23, R3, R2, 0x1, P6 ;  /* 0x0000000203177211 */ /* 0x000fe200030f0eff */
[----:B------:R-:W-:Y:S01]  /*32590*/  IMAD R3, R28, 0x4, R4 ;  /* 0x000000041c037824 */ /* 0x000fe200078e0204 */
[----:B------:R-:W3:Y:S01]  /*325a0*/  LDL.LU R25, [R1+0x60] ;  /* 0x0000600001197983 */ /* 0x000ee20000300800 */
[----:B0-----:R-:W-:-:S03]  /*325b0*/  LEA R20, P6, R4, R0, 0x1 ;  /* 0x0000000004147211 */ /* 0x001fc600078c08ff */
[----:B------:R0:W-:Y:S01]  /*325c0*/  @P4 STG.E.U16 [R22.64], R5 ;  /* 0x0000000516004986 */ /* 0x0001e2000c10150a */
[----:B------:R-:W-:Y:S02]  /*325d0*/  LEA.HI.X.SX32 R21, R4, R2, 0x1, P6 ;  /* 0x0000000204157211 */ /* 0x000fe400030f0eff */
[----:B0-----:R-:W-:-:S04]  /*325e0*/  LEA R22, P6, R3, R0, 0x1 ;  /* 0x0000000003167211 */ /* 0x001fc800078c08ff */
[----:B------:R-:W-:Y:S01]  /*325f0*/  LEA.HI.X.SX32 R23, R3, R2, 0x1, P6 ;  /* 0x0000000203177211 */ /* 0x000fe200030f0eff */
[----:B------:R0:W-:Y:S01]  /*32600*/  @P1 STG.E.U16 [R20.64], R9 ;  /* 0x0000000914001986 */ /* 0x0001e2000c10150a */
[----:B----4-:R-:W-:-:S03]  /*32610*/  ISETP.LT.AND P4, PT, R29, c[0x0][0x17c], !P0 ;  /* 0x00005f001d007a0c */ /* 0x010fc60004781270 */
[----:B------:R-:W4:Y:S04]  /*32620*/  LDL.LU R29, [R1+0xf0] ;  /* 0x0000f000011d7983 */ /* 0x000f280000300800 */
[----:B------:R-:W-:Y:S01]  /*32630*/  @P5 STG.E.U16 [R22.64], R17 ;  /* 0x0000001116005986 */ /* 0x000fe2000c10150a */
[----:B--2---:R-:W-:-:S03]  /*32640*/  ISETP.LT.AND P1, PT, R24, c[0x0][0x17c], !P0 ;  /* 0x00005f0018007a0c */ /* 0x004fc60004721270 */
[----:B------:R-:W2:Y:S01]  /*32650*/  LDL.LU R24, [R1+0xf4] ;  /* 0x0000f40001187983 */ /* 0x000ea20000300800 */
[----:B------:R-:W-:-:S03]  /*32660*/  ISETP.LT.AND P5, PT, R26, c[0x0][0x17c], !P0 ;  /* 0x00005f001a007a0c */ /* 0x000fc600047a1270 */
[----:B------:R-:W2:Y:S01]  /*32670*/  LDL.LU R26, [R1+0xf8] ;  /* 0x0000f800011a7983 */ /* 0x000ea20000300800 */
[----:B------:R-:W-:Y:S01]  /*32680*/  IMAD R4, R28, 0x4, R3 ;  /* 0x000000041c047824 */ /* 0x000fe200078e0203 */
[----:B------:R-:W-:Y:S02]  /*32690*/  ISETP.LT.AND P3, PT, R8, c[0x0][0x17c], !P0 ;  /* 0x00005f0008007a0c */ /* 0x000fe40004761270 */
[----:B0-----:R-:W-:Y:S01]  /*326a0*/  PRMT R9, R5, 0x7632, R9 ;  /* 0x0000763205097816 */ /* 0x001fe20000000009 */
[----:B------:R-:W-:Y:S01]  /*326b0*/  IMAD R3, R28, 0x4, R4 ;  /* 0x000000041c037824 */ /* 0x000fe200078e0204 */
[C---:B------:R-:W-:Y:S01]  /*326c0*/  LEA R20, P6, R4.reuse, R0, 0x1 ;  /* 0x0000000004147211 */ /* 0x040fe200078c08ff */
[----:B------:R-:W2:Y:S03]  /*326d0*/  LDL.LU R16, [R1+0xfc] ;  /* 0x0000fc0001107983 */ /* 0x000ea60000300800 */
[----:B------:R-:W-:Y:S01]  /*326e0*/  LEA.HI.X.SX32 R21, R4, R2, 0x1, P6 ;  /* 0x0000000204157211 */ /* 0x000fe200030f0eff */
[----:B------:R-:W-:Y:S01]  /*326f0*/  IMAD R8, R28, 0x4, R3 ;  /* 0x000000041c087824 */ /* 0x000fe200078e0203 */
[----:B------:R-:W-:-:S03]  /*32700*/  LEA R4, P6, R3, R0, 0x1 ;  /* 0x0000000003047211 */ /* 0x000fc600078c08ff */
[----:B------:R0:W-:Y:S01]  /*32710*/  @P3 STG.E.U16 [R20.64], R13 ;  /* 0x0000000d14003986 */ /* 0x0001e2000c10150a */
[----:B------:R-:W-:Y:S01]  /*32720*/  LEA.HI.X.SX32 R5, R3, R2, 0x1, P6 ;  /* 0x0000000203057211 */ /* 0x000fe200030f0eff */
[----:B------:R-:W-:Y:S01]  /*32730*/  IMAD R3, R28, 0x4, R8 ;  /* 0x000000041c037824 */ /* 0x000fe200078e0208 */
[----:B-----5:R-:W-:Y:S02]  /*32740*/  ISETP.LT.AND P3, PT, R27, c[0x0][0x17c], !P0 ;  /* 0x00005f001b007a0c */ /* 0x020fe40004761270 */
[----:B------:R-:W5:Y:S04]  /*32750*/  LDL.LU R27, [R1+0x100] ;  /* 0x00010000011b7983 */ /* 0x000f680000300800 */
[----:B------:R1:W-:Y:S01]  /*32760*/  @P2 STG.E.U16 [R4.64], R9 ;  /* 0x0000000904002986 */ /* 0x0003e2000c10150a */
[----:B0-----:R-:W-:-:S02]  /*32770*/  LEA R20, P6, R8, R0, 0x1 ;  /* 0x0000000008147211 */ /* 0x001fc400078c08ff */
[----:B---3--:R-:W-:Y:S02]  /*32780*/  ISETP.LT.AND P2, PT, R25, c[0x0][0x17c], !P0 ;  /* 0x00005f0019007a0c */ /* 0x008fe40004741270 */
[----:B------:R-:W-:Y:S02]  /*32790*/  LEA.HI.X.SX32 R21, R8, R2, 0x1, P6 ;  /* 0x0000000208157211 */ /* 0x000fe400030f0eff */
[----:B-1----:R-:W-:Y:S01]  /*327a0*/  PRMT R5, R9, 0x7632, R5 ;  /* 0x0000763209057816 */ /* 0x002fe20000000005 */
[----:B------:R-:W-:Y:S01]  /*327b0*/  IMAD R9, R25, c[0x0][0x198], RZ ;  /* 0x0000660019097a24 */ /* 0x000fe200078e02ff */
[----:B------:R-:W-:Y:S01]  /*327c0*/  LEA R4, P6, R3, R0, 0x1 ;  /* 0x0000000003047211 */ /* 0x000fe200078c08ff */
[----:B------:R-:W3:Y:S04]  /*327d0*/  LDL.LU R25, [R1+0x104] ;  /* 0x0001040001197983 */ /* 0x000ee80000300800 */
[----:B------:R0:W-:Y:S01]  /*327e0*/  @P4 STG.E.U16 [R20.64], R5 ;  /* 0x0000000514004986 */ /* 0x0001e2000c10150a */
[----:B------:R-:W-:-:S02]  /*327f0*/  PRMT R17, R17, 0x7632, R17 ;  /* 0x0000763211117816 */ /* 0x000fc40000000011 */
[----:B------:R-:W-:Y:S02]  /*32800*/  PRMT R13, R13, 0x7632, R13 ;  /* 0x000076320d0d7816 */ /* 0x000fe4000000000d */
[----:B0-----:R-:W-:Y:S02]  /*32810*/  LEA.HI.X.SX32 R5, R3, R2, 0x1, P6 ;  /* 0x0000000203057211 */ /* 0x001fe400030f0eff */
[----:B------:R-:W-:-:S04]  /*32820*/  LEA R8, P6, R9, R0, 0x1 ;  /* 0x0000000009087211 */ /* 0x000fc800078c08ff */
[----:B------:R-:W-:Y:S01]  /*32830*/  LEA.HI.X.SX32 R9, R9, R2, 0x1, P6 ;  /* 0x0000000209097211 */ /* 0x000fe200030f0eff */
[----:B------:R0:W-:Y:S01]  /*32840*/  @P1 STG.E.U16 [R4.64], R17 ;  /* 0x0000001104001986 */ /* 0x0001e2000c10150a */
[----:B----4-:R-:W-:-:S03]  /*32850*/  ISETP.LT.AND P4, PT, R29, c[0x0][0x17c], !P0 ;  /* 0x00005f001d007a0c */ /* 0x010fc60004781270 */
[----:B------:R-:W4:Y:S04]  /*32860*/  LDL.LU R29, [R1+0x108] ;  /* 0x00010800011d7983 */ /* 0x000f280000300800 */
[----:B------:R1:W-:Y:S01]  /*32870*/  @P2 STG.E.U16 [R8.64], R13 ;  /* 0x0000000d08002986 */ /* 0x0003e2000c10150a */
[----:B--2---:R-:W-:-:S03]  /*32880*/  ISETP.LT.AND P1, PT, R24, c[0x0][0x17c], !P0 ;  /* 0x00005f0018007a0c */ /* 0x004fc60004721270 */
[----:B------:R-:W2:Y:S01]  /*32890*/  LDL.LU R24, [R1+0x10c] ;  /* 0x00010c0001187983 */ /* 0x000ea20000300800 */
[----:B------:R-:W-:-:S03]  /*328a0*/  ISETP.LT.AND P2, PT, R26, c[0x0][0x17c], !P0 ;  /* 0x00005f001a007a0c */ /* 0x000fc60004741270 */
[----:B------:R-:W2:Y:S01]  /*328b0*/  LDL.LU R26, [R1+0x110] ;  /* 0x00011000011a7983 */ /* 0x000ea20000300800 */
[----:B------:R-:W-:-:S04]  /*328c0*/  IMAD R3, R28, 0x8, R3 ;  /* 0x000000081c037824 */ /* 0x000fc800078e0203 */
[----:B------:R-:W-:Y:S01]  /*328d0*/  IMAD R12, R28, 0x4, R3 ;  /* 0x000000041c0c7824 */ /* 0x000fe200078e0203 */
        /* <DEDUP_REMOVED lines=9> */
[----:B------:R-:W-:Y:S01]  /*32970*/  LEA.HI.X.SX32 R5, R3, R2, 0x1, P6 ;  /* 0x0000000203057211 */ /* 0x000fe200030f0eff */
[C---:B------:R-:W-:Y:S01]  /*32980*/  IMAD R3, R28.reuse, 0x4, R17 ;  /* 0x000000041c037824 */ /* 0x040fe200078e0211 */
[----:B-1----:R-:W-:Y:S02]  /*32990*/  LEA R8, P6, R17, R0, 0x1 ;  /* 0x0000000011087211 */ /* 0x002fe400078c08ff */
[----:B-----5:R-:W-:Y:S01]  /*329a0*/  ISETP.LT.AND P3, PT, R27, c[0x0][0x17c], !P0 ;  /* 0x00005f001b007a0c */ /* 0x020fe20004761270 */
[----:B------:R0:W-:Y:S01]  /*329b0*/  @P4 STG.E.U16 [R4.64], R18 ;  /* 0x0000001204004986 */ /* 0x0001e2000c10150a */
[----:B------:R-:W-:Y:S01]  /*329c0*/  LEA.HI.X.SX32 R9, R17, R2, 0x1, P6 ;  /* 0x0000000211097211 */ /* 0x000fe200030f0eff */
[----:B------:R-:W-:Y:S01]  /*329d0*/  IMAD R13, R28, 0x4, R3 ;  /* 0x000000041c0d7824 */ /* 0x000fe200078e0203 */
[----:B---3--:R-:W-:Y:S01]  /*329e0*/  ISETP.LT.AND P4, PT, R25, c[0x0][0x17c], !P0 ;  /* 0x00005f0019007a0c */ /* 0x008fe20004781270 */
[----:B------:R-:W3:Y:S01]  /*329f0*/  LDL.LU R27, [R1+0x114] ;  /* 0x00011400011b7983 */ /* 0x000ee20000300800 */
[----:B------:R-:W-:-:S03]  /*32a00*/  ISETP.LT.AND P5, PT, R16, c[0x0][0x17c], !P0 ;  /* 0x00005f0010007a0c */ /* 0x000fc600047a1270 */
[----:B------:R-:W5:Y:S01]  /*32a10*/  LDL.LU R25, [R1+0x118] ;  /* 0x0001180001197983 */ /* 0x000f620000300800 */
[----:B0-----:R-:W-:-:S03]  /*32a20*/  LEA R4, P6, R3, R0, 0x1 ;  /* 0x0000000003047211 */ /* 0x001fc600078c08ff */
[----:B------:R0:W-:Y:S01]  /*32a30*/  @P1 STG.E.U16 [R8.64], R14 ;  /* 0x0000000e08001986 */ /* 0x0001e2000c10150a */
[----:B------:R-:W-:Y:S02]  /*32a40*/  LEA.HI.X.SX32 R5, R3, R2, 0x1, P6 ;  /* 0x0000000203057211 */ /* 0x000fe400030f0eff */
[----:B------:R-:W-:Y:S02]  /*32a50*/  PRMT R6, R6, 0x7632, R6 ;  /* 0x0000763206067816 */ /* 0x000fe40000000006 */
[----:B------:R-:W-:Y:S02]  /*32a60*/  PRMT R10, R10, 0x7632, R10 ;  /* 0x000076320a0a7816 */ /* 0x000fe4000000000a */
[----:B0-----:R-:W-:-:S04]  /*32a70*/  LEA R8, P6, R13, R0, 0x1 ;  /* 0x000000000d087211 */ /* 0x001fc800078c08ff */
        /* <DEDUP_REMOVED lines=9> */
[----:B------:R-:W-:Y:S01]  /*32b10*/  IMAD R3, R28, 0x4, R13 ;  /* 0x000000041c037824 */ /* 0x000fe200078e020d */
[----:B------:R-:W-:-:S03]  /*32b20*/  PRMT R18, R18, 0x7632, R18 ;  /* 0x0000763212127816 */ /* 0x000fc60000000012 */
[----:B------:R-:W-:Y:S01]  /*32b30*/  IMAD R13, R28, 0x4, R3 ;  /* 0x000000041c0d7824 */ /* 0x000fe200078e0203 */
[----:B0-----:R-:W-:-:S04]  /*32b40*/  LEA R4, P6, R3, R0, 0x1 ;  /* 0x0000000003047211 */ /* 0x001fc800078c08ff */
[----:B------:R-:W-:Y:S01]  /*32b50*/  LEA.HI.X.SX32 R5, R3, R2, 0x1, P6 ;  /* 0x0000000203057211 */ /* 0x000fe200030f0eff */
[----:B------:R-:W-:-:S04]  /*32b60*/  IMAD R3, R28, 0x4, R13 ;  /* 0x000000041c037824 */ /* 0x000fc800078e020d */
[----:B------:R0:W-:Y:S01]  /*32b70*/  @P3 STG.E.U16 [R4.64], R18 ;  /* 0x0000001204003986 */ /* 0x0001e2000c10150a */
[-C--:B------:R-:W-:Y:S01]  /*32b80*/  LEA R16, P3, R3, R0.reuse, 0x1 ;  /* 0x0000000003107211 */ /* 0x080fe200078608ff */
[C---:B------:R-:W-:Y:S01]  /*32b90*/  IMAD R21, R28.reuse, 0x4, R3 ;  /* 0x000000041c157824 */ /* 0x040fe200078e0203 */
[----:B------:R-:W-:Y:S02]  /*32ba0*/  LEA R12, P6, R13, R0, 0x1 ;  /* 0x000000000d0c7211 */ /* 0x000fe400078c08ff */
[-C--:B------:R-:W-:Y:S01]  /*32bb0*/  LEA.HI.X.SX32 R17, R3, R2.reuse, 0x1, P3 ;  /* 0x0000000203117211 */ /* 0x080fe200018f0eff */
[----:B------:R-:W-:Y:S01]  /*32bc0*/  IMAD R3, R28, 0x4, R21 ;  /* 0x000000041c037824 */ /* 0x000fe200078e0215 */
[----:B------:R-:W-:Y:S02]  /*32bd0*/  PRMT R6, R14, 0x7632, R6 ;  /* 0x000076320e067816 */ /* 0x000fe40000000006 */
[----:B------:R-:W-:Y:S01]  /*32be0*/  LEA.HI.X.SX32 R13, R13, R2, 0x1, P6 ;  /* 0x000000020d0d7211 */ /* 0x000fe200030f0eff */
[----:B-1----:R-:W-:Y:S01]  /*32bf0*/  IMAD R9, R28, 0x4, R3 ;  /* 0x000000041c097824 */ /* 0x002fe200078e0203 */
[----:B------:R-:W-:-:S03]  /*32c00*/  LEA R20, P6, R21, R0, 0x1 ;  /* 0x0000000015147211 */ /* 0x000fc600078c08ff */
[----:B------:R-:W-:Y:S01]  /*32c10*/  IMAD R23, R28, 0x4, R9 ;  /* 0x000000041c177824 */ /* 0x000fe200078e0209 */
[----:B------:R1:W-:Y:S01]  /*32c20*/  @P4 STG.E.U16 [R12.64], R6 ;  /* 0x000000060c004986 */ /* 0x0003e2000c10150a */
[----:B------:R-:W-:-:S03]  /*32c30*/  LEA.HI.X.SX32 R21, R21, R2, 0x1, P6 ;  /* 0x0000000215157211 */ /* 0x000fc600030f0eff */
[----:B------:R-:W-:Y:S01]  /*32c40*/  @P1 STG.E.U16 [R16.64], R7 ;  /* 0x0000000710001986 */ /* 0x000fe2000c10150a */
[----:B0-----:R-:W-:-:S03]  /*32c50*/  LEA R4, P1, R3, R0, 0x1 ;  /* 0x0000000003047211 */ /* 0x001fc600078208ff */
[----:B------:R0:W-:Y:S01]  /*32c60*/  @P2 STG.E.U16 [R20.64], R11 ;  /* 0x0000000b14002986 */ /* 0x0001e2000c10150a */
[----:B-----5:R-:W-:Y:S01]  /*32c70*/  ISETP.LT.AND P3, PT, R25, c[0x0][0x17c], !P0 ;  /* 0x00005f0019007a0c */ /* 0x020fe20004761270 */
[C---:B------:R-:W-:Y:S01]  /*32c80*/  IMAD R25, R28.reuse, 0x4, R23 ;  /* 0x000000041c197824 */ /* 0x040fe200078e0217 */
[----:B-1----:R-:W-:Y:S02]  /*32c90*/  LEA R12, P2, R9, R0, 0x1 ;  /* 0x00000000090c7211 */ /* 0x002fe400078408ff */
[----:B------:R-:W-:Y:S01]  /*32ca0*/  LEA.HI.X.SX32 R5, R3, R2, 0x1, P1 ;  /* 0x0000000203057211 */ /* 0x000fe200008f0eff */
[----:B------:R-:W-:Y:S01]  /*32cb0*/  IMAD R3, R28, 0x4, R25 ;  /* 0x000000041c037824 */ /* 0x000fe200078e0219 */
[----:B------:R-:W-:Y:S02]  /*32cc0*/  LEA R8, P1, R23, R0, 0x1 ;  /* 0x0000000017087211 */ /* 0x000fe400078208ff */
[-C--:B------:R-:W-:Y:S02]  /*32cd0*/  LEA.HI.X.SX32 R13, R9, R2.reuse, 0x1, P2 ;  /* 0x00000002090d7211 */ /* 0x080fe400010f0eff */
[----:B------:R-:W-:-:S02]  /*32ce0*/  LEA.HI.X.SX32 R9, R23, R2, 0x1, P1 ;  /* 0x0000000217097211 */ /* 0x000fc400008f0eff */
[----:B0-----:R-:W-:Y:S02]  /*32cf0*/  LEA R20, P1, R3, R0, 0x1 ;  /* 0x0000000003147211 */ /* 0x001fe400078208ff */
[----:B---3--:R-:W-:Y:S02]  /*32d00*/  ISETP.LT.AND P4, PT, R27, c[0x0][0x17c], !P0 ;  /* 0x00005f001b007a0c */ /* 0x008fe40004781270 */
[----:B------:R-:W-:Y:S02]  /*32d10*/  LEA.HI.X.SX32 R21, R3, R2, 0x1, P1 ;  /* 0x0000000203157211 */ /* 0x000fe400008f0eff */
[----:B------:R-:W-:Y:S02]  /*32d20*/  LEA R16, P6, R25, R0, 0x1 ;  /* 0x0000000019107211 */ /* 0x000fe400078c08ff */
[----:B------:R-:W-:Y:S02]  /*32d30*/  PRMT R7, R7, 0x7632, R7 ;  /* 0x0000763207077816 */ /* 0x000fe40000000007 */
[----:B------:R-:W-:-:S02]  /*32d40*/  LEA.HI.X.SX32 R17, R25, R2, 0x1, P6 ;  /* 0x0000000219117211 */ /* 0x000fc400030f0eff */
[----:B------:R-:W-:Y:S01]  /*32d50*/  PRMT R11, R11, 0x7632, R11 ;  /* 0x000076320b0b7816 */ /* 0x000fe2000000000b */
[----:B----4-:R-:W-:Y:S01]  /*32d60*/  IMAD R27, R29, c[0x0][0x198], RZ ;  /* 0x000066001d1b7a24 */ /* 0x010fe200078e02ff */
[----:B------:R-:W-:Y:S01]  /*32d70*/  PRMT R10, R19, 0x7632, R10 ;  /* 0x00007632130a7816 */ /* 0x000fe2000000000a */
[----:B------:R0:W-:Y:S04]  /*32d80*/  @P5 STG.E.U16 [R4.64], R19 ;  /* 0x0000001304005986 */ /* 0x0001e8000c10150a */
[----:B------:R0:W-:Y:S01]  /*32d90*/  @P4 STG.E.U16 [R12.64], R15 ;  /* 0x0000000f0c004986 */ /* 0x0001e2000c10150a */
[----:B------:R-:W-:-:S03]  /*32da0*/  LEA R22, P6, R27, R0, 0x1 ;  /* 0x000000001b167211 */ /* 0x000fc600078c08ff */
[----:B------:R0:W-:Y:S01]  /*32db0*/  @P3 STG.E.U16 [R8.64], R7 ;  /* 0x0000000708003986 */ /* 0x0001e2000c10150a */
[----:B------:R-:W-:Y:S02]  /*32dc0*/  LEA.HI.X.SX32 R23, R27, R2, 0x1, P6 ;  /* 0x000000021b177211 */ /* 0x000fe400030f0eff */
[----:B--2---:R-:W-:Y:S02]  /*32dd0*/  ISETP.LT.AND P2, PT, R24, c[0x0][0x17c], !P0 ;  /* 0x00005f0018007a0c */ /* 0x004fe40004741270 */
[----:B------:R-:W-:Y:S02]  /*32de0*/  ISETP.LT.AND P1, PT, R26, c[0x0][0x17c], !P0 ;  /* 0x00005f001a007a0c */ /* 0x000fe40004721270 */
[----:B------:R-:W-:-:S09]  /*32df0*/  ISETP.LT.AND P0, PT, R29, c[0x0][0x17c], !P0 ;  /* 0x00005f001d007a0c */ /* 0x000fd20004701270 */
[----:B------:R0:W-:Y:S04]  /*32e00*/  @P2 STG.E.U16 [R16.64], R11 ;  /* 0x0000000b10002986 */ /* 0x0001e8000c10150a */
[----:B------:R0:W-:Y:S01]  /*32e10*/  @P1 STG.E.U16 [R20.64], R10 ;  /* 0x0000000a14001986 */ /* 0x0001e2000c10150a */
[----:B------:R-:W-:Y:S05]  /*32e20*/  @!P0 EXIT ;  /* 0x000000000000894d */ /* 0x000fea0003800000 */
[----:B0-----:R-:W-:-:S05]  /*32e30*/  PRMT R11, R15, 0x7632, R11 ;  /* 0x000076320f0b7816 */ /* 0x001fca000000000b */
[----:B------:R-:W-:Y:S01]  /*32e40*/  STG.E.U16 [R22.64], R11 ;  /* 0x0000000b16007986 */ /* 0x000fe2000c10150a */
[----:B------:R-:W-:Y:S05]  /*32e50*/  EXIT ;  /* 0x000000000000794d */ /* 0x000fea0003800000 */
.L_x_4:
[----:B------:R-:W-:-:S00]  /*32e60*/  BRA `(.L_x_4) ;  /* 0xfffffff000007947 */ /* 0x000fc0000383ffff */
[----:B------:R-:W-:-:S00]  /*32e70*/  NOP ;  /* 0x0000000000007918 */ /* 0x000fc00000000000 */
        /* <DEDUP_REMOVED lines=8> */
.L_x_5:


//--------------------- .nv.shared.matmul_kernel  --------------------------
	.section	.nv.shared.matmul_kernel,"aw",@nobits
	.sectionflags	@""
	.align	16
